	.target	sm_80

	.elftype	@"ET_EXEC"


//--------------------- .note.nv.tkinfo           --------------------------
	.section	.note.nv.tkinfo,"",@"SHT_NOTE"
	.sectionflags	@"SHF_NOTE_NV_TKINFO"
	.tkinfo
        /*0018*/ 	.word	0x00000002
        /*0030*/ 	.string	""
        /*0030*/ 	.string	"ptxas"
        /*0030*/ 	.string	"Cuda compilation tools, release 13.0, V13.0.88"
        /*0030*/ 	.string	"Build cuda_13.0.r13.0/compiler.36424714_0"
        /*0030*/ 	.string	"-v  -suppress-debug-info  -lineinfo  -arch sm_80 "



//--------------------- .note.nv.cuinfo           --------------------------
	.section	.note.nv.cuinfo,"",@"SHT_NOTE"
	.sectionflags	@"SHF_NOTE_NV_CUINFO"
        /*0018*/ 	.short	0x0002
        /*001a*/ 	.short	0x0050
        /*001c*/ 	.short	0x0082
	.zero		2


//--------------------- .nv.info                  --------------------------
	.section	.nv.info,"",@"SHT_CUDA_INFO"
	.align	4


	//----- nvinfo : EIATTR_REGCOUNT
	.align		4
        /*0000*/ 	.byte	0x04, 0x2f
        /*0002*/ 	.short	(.L_1 - .L_0)
	.align		4
.L_0:
        /*0004*/ 	.word	index@(matmul_kernel)
        /*0008*/ 	.word	0x00000020


	//----- nvinfo : EIATTR_FRAME_SIZE
	.align		4
.L_1:
        /*000c*/ 	.byte	0x04, 0x11
        /*000e*/ 	.short	(.L_3 - .L_2)
	.align		4
.L_2:
        /*0010*/ 	.word	index@(matmul_kernel)
        /*0014*/ 	.word	0x00000fd8


	//----- nvinfo : EIATTR_MIN_STACK_SIZE
	.align		4
.L_3:
        /*0018*/ 	.byte	0x04, 0x12
        /*001a*/ 	.short	(.L_5 - .L_4)
	.align		4
.L_4:
        /*001c*/ 	.word	index@(matmul_kernel)
        /*0020*/ 	.word	0x00000fd8
.L_5:


//--------------------- .nv.info.matmul_kernel    --------------------------
	.section	.nv.info.matmul_kernel,"",@"SHT_CUDA_INFO"
	.sectionflags	@""
	.align	4


	//----- nvinfo : EIATTR_CUDA_API_VERSION
	.align		4
        /*0000*/ 	.byte	0x04, 0x37
        /*0002*/ 	.short	(.L_7 - .L_6)
.L_6:
        /*0004*/ 	.word	0x00000082


	//----- nvinfo : EIATTR_SW2861232_WAR
	.align		4
.L_7:
        /*0008*/ 	.byte	0x01, 0x35
	.zero		2


	//----- nvinfo : EIATTR_PARAM_CBANK
	.align		4
        /*000c*/ 	.byte	0x04, 0x0a
        /*000e*/ 	.short	(.L_9 - .L_8)
	.align		4
.L_8:
        /*0010*/ 	.word	index@(.nv.constant0.matmul_kernel)
        /*0014*/ 	.short	0x0160
        /*0016*/ 	.short	0x0050


	//----- nvinfo : EIATTR_CBANK_PARAM_SIZE
	.align		4
.L_9:
        /*0018*/ 	.byte	0x03, 0x19
        /*001a*/ 	.short	0x0050


	//----- nvinfo : EIATTR_KPARAM_INFO
	.align		4
        /*001c*/ 	.byte	0x04, 0x17
        /*001e*/ 	.short	(.L_11 - .L_10)
.L_10:
        /*0020*/ 	.word	0x00000000
        /*0024*/ 	.short	0x000d
        /*0026*/ 	.short	0x0048
        /*0028*/ 	.byte	0x00, 0xf4, 0x21, 0x00


	//----- nvinfo : EIATTR_KPARAM_INFO
	.align		4
.L_11:
        /*002c*/ 	.byte	0x04, 0x17
        /*002e*/ 	.short	(.L_13 - .L_12)
.L_12:
        /*0030*/ 	.word	0x00000000
        /*0034*/ 	.short	0x000c
        /*0036*/ 	.short	0x0040
        /*0038*/ 	.byte	0x00, 0xf4, 0x21, 0x00


	//----- nvinfo : EIATTR_KPARAM_INFO
	.align		4
.L_13:
        /*003c*/ 	.byte	0x04, 0x17
        /*003e*/ 	.short	(.L_15 - .L_14)
.L_14:
        /*0040*/ 	.word	0x00000000
        /*0044*/ 	.short	0x000b
        /*0046*/ 	.short	0x0038
        /*0048*/ 	.byte	0x00, 0xf0, 0x11, 0x00


	//----- nvinfo : EIATTR_KPARAM_INFO
	.align		4
.L_15:
        /*004c*/ 	.byte	0x04, 0x17
        /*004e*/ 	.short	(.L_17 - .L_16)
.L_16:
        /*0050*/ 	.word	0x00000000
        /*0054*/ 	.short	0x000a
        /*0056*/ 	.short	0x0034
        /*0058*/ 	.byte	0x00, 0xf0, 0x11, 0x00


	//----- nvinfo : EIATTR_KPARAM_INFO
	.align		4
.L_17:
        /*005c*/ 	.byte	0x04, 0x17
        /*005e*/ 	.short	(.L_19 - .L_18)
.L_18:
        /*0060*/ 	.word	0x00000000
        /*0064*/ 	.short	0x0009
        /*0066*/ 	.short	0x0030
        /*0068*/ 	.byte	0x00, 0xf0, 0x11, 0x00


	//----- nvinfo : EIATTR_KPARAM_INFO
	.align		4
.L_19:
        /*006c*/ 	.byte	0x04, 0x17
        /*006e*/ 	.short	(.L_21 - .L_20)
.L_20:
        /*0070*/ 	.word	0x00000000
        /*0074*/ 	.short	0x0008
        /*0076*/ 	.short	0x002c
        /*0078*/ 	.byte	0x00, 0xf0, 0x11, 0x00


	//----- nvinfo : EIATTR_KPARAM_INFO
	.align		4
.L_21:
        /*007c*/ 	.byte	0x04, 0x17
        /*007e*/ 	.short	(.L_23 - .L_22)
.L_22:
        /*0080*/ 	.word	0x00000000
        /*0084*/ 	.short	0x0007
        /*0086*/ 	.short	0x0028
        /*0088*/ 	.byte	0x00, 0xf0, 0x11, 0x00


	//----- nvinfo : EIATTR_KPARAM_INFO
	.align		4
.L_23:
        /*008c*/ 	.byte	0x04, 0x17
        /*008e*/ 	.short	(.L_25 - .L_24)
.L_24:
        /*0090*/ 	.word	0x00000000
        /*0094*/ 	.short	0x0006
        /*0096*/ 	.short	0x0024
        /*0098*/ 	.byte	0x00, 0xf0, 0x11, 0x00


	//----- nvinfo : EIATTR_KPARAM_INFO
	.align		4
.L_25:
        /*009c*/ 	.byte	0x04, 0x17
        /*009e*/ 	.short	(.L_27 - .L_26)
.L_26:
        /*00a0*/ 	.word	0x00000000
        /*00a4*/ 	.short	0x0005
        /*00a6*/ 	.short	0x0020
        /*00a8*/ 	.byte	0x00, 0xf0, 0x11, 0x00


	//----- nvinfo : EIATTR_KPARAM_INFO
	.align		4
.L_27:
        /*00ac*/ 	.byte	0x04, 0x17
        /*00ae*/ 	.short	(.L_29 - .L_28)
.L_28:
        /*00b0*/ 	.word	0x00000000
        /*00b4*/ 	.short	0x0004
        /*00b6*/ 	.short	0x001c
        /*00b8*/ 	.byte	0x00, 0xf0, 0x11, 0x00


	//----- nvinfo : EIATTR_KPARAM_INFO
	.align		4
.L_29:
        /*00bc*/ 	.byte	0x04, 0x17
        /*00be*/ 	.short	(.L_31 - .L_30)
.L_30:
        /*00c0*/ 	.word	0x00000000
        /*00c4*/ 	.short	0x0003
        /*00c6*/ 	.short	0x0018
        /*00c8*/ 	.byte	0x00, 0xf0, 0x11, 0x00


	//----- nvinfo : EIATTR_KPARAM_INFO
	.align		4
.L_31:
        /*00cc*/ 	.byte	0x04, 0x17
        /*00ce*/ 	.short	(.L_33 - .L_32)
.L_32:
        /*00d0*/ 	.word	0x00000000
        /*00d4*/ 	.short	0x0002
        /*00d6*/ 	.short	0x0010
        /*00d8*/ 	.byte	0x00, 0xf4, 0x21, 0x00


	//----- nvinfo : EIATTR_KPARAM_INFO
	.align		4
.L_33:
        /*00dc*/ 	.byte	0x04, 0x17
        /*00de*/ 	.short	(.L_35 - .L_34)
.L_34:
        /*00e0*/ 	.word	0x00000000
        /*00e4*/ 	.short	0x0001
        /*00e6*/ 	.short	0x0008
        /*00e8*/ 	.byte	0x00, 0xf4, 0x21, 0x00


	//----- nvinfo : EIATTR_KPARAM_INFO
	.align		4
.L_35:
        /*00ec*/ 	.byte	0x04, 0x17
        /*00ee*/ 	.short	(.L_37 - .L_36)
.L_36:
        /*00f0*/ 	.word	0x00000000
        /*00f4*/ 	.short	0x0000
        /*00f6*/ 	.short	0x0000
        /*00f8*/ 	.byte	0x00, 0xf4, 0x21, 0x00


	//----- nvinfo : EIATTR_MAXREG_COUNT
	.align		4
.L_37:
        /*00fc*/ 	.byte	0x03, 0x1b
        /*00fe*/ 	.short	0x00ff


	//----- nvinfo : EIATTR_NUM_BARRIERS
	.align		4
        /*0100*/ 	.byte	0x02, 0x4c
        /*0102*/ 	.byte	0x01
	.zero		1


	//----- nvinfo : EIATTR_ANNOTATIONS
	.align		4
        /*0104*/ 	.byte	0x04, 0x55
        /*0106*/ 	.short	(.L_39 - .L_38)


	//   ....[0]....
.L_38:
        /*0108*/ 	.word	0x00000001
        /*010c*/ 	.byte	0xe0, 0x05, 0x00, 0x00, 0x01, 0x00, 0x00, 0x00, 0x10, 0x06, 0x00, 0x00, 0x01, 0x00, 0x00, 0x00
        /* <DEDUP_REMOVED lines=1769> */
        /*6fac*/ 	.byte	0x40, 0xd9, 0x01, 0x00, 0x01, 0x00, 0x00, 0x00, 0x70, 0xd9, 0x01, 0x00


	//----- nvinfo : EIATTR_MERCURY_ISA_VERSION
	.align		4
.L_39:
        /*6fb8*/ 	.byte	0x03, 0x5f
        /*6fba*/ 	.short	0x0000


	//----- nvinfo : EIATTR_EXIT_INSTR_OFFSETS
	.align		4
        /*6fbc*/ 	.byte	0x04, 0x1c
        /*6fbe*/ 	.short	(.L_41 - .L_40)


	//   ....[0]....
.L_40:
        /*6fc0*/ 	.word	0x0001dd30


	//   ....[1]....
        /*6fc4*/ 	.word	0x0001dd60


	//----- nvinfo : EIATTR_REQNTID
	.align		4
.L_41:
        /*6fc8*/ 	.byte	0x04, 0x10
        /*6fca*/ 	.short	(.L_43 - .L_42)
.L_42:
        /*6fcc*/ 	.word	0x00000040
        /*6fd0*/ 	.word	0x00000001
        /*6fd4*/ 	.word	0x00000001
.L_43:


//--------------------- .nv.callgraph             --------------------------
	.section	.nv.callgraph,"",@"SHT_CUDA_CALLGRAPH"
	.align	4
	.sectionentsize	8
	.align		4
        /*0000*/ 	.word	0x00000000
	.align		4
        /*0004*/ 	.word	0xffffffff
	.align		4
        /*0008*/ 	.word	0x00000000
	.align		4
        /*000c*/ 	.word	0xfffffffe
	.align		4
        /*0010*/ 	.word	0x00000000
	.align		4
        /*0014*/ 	.word	0xfffffffd
	.align		4
        /*0018*/ 	.word	0x00000000
	.align		4
        /*001c*/ 	.word	0xfffffffc


//--------------------- .nv.rel.action            --------------------------
	.section	.nv.rel.action,"",@"SHT_CUDA_RELOCINFO"
	.align	8
	.sectionentsize	8
        /*0000*/ 	.byte	0x73, 0x00, 0x00, 0x00, 0x00, 0x00, 0x00, 0x00, 0x00, 0x00, 0x00, 0x11, 0x25, 0x00, 0x05, 0x36


//--------------------- .nv.constant0.matmul_kernel --------------------------
	.section	.nv.constant0.matmul_kernel,"a",@progbits
	.sectionflags	@""
	.align	4
.nv.constant0.matmul_kernel:
	.zero		432


//--------------------- .text.matmul_kernel       --------------------------
	.section	.text.matmul_kernel,"ax",@progbits
	.sectioninfo	@"SHI_REGISTERS=32"
	.align	128
        .global         matmul_kernel
        .type           matmul_kernel,@function
        .size           matmul_kernel,(.L_x_5 - matmul_kernel)
        .other          matmul_kernel,@"STO_CUDA_ENTRY STV_DEFAULT"
matmul_kernel:
.text.matmul_kernel:
[----:B------:R-:W-:-:S03]  /*0000*/  IMAD.MOV.U32 R1, RZ, RZ, c[0x0][0x28] ;  /* 0x00000a00ff017624 */ /* 0x000fc600078e00ff */
[----:B------:R-:W-:Y:S01]  /*0010*/  IMAD.MOV.U32 R0, RZ, RZ, c[0x0][0x17c] ;  /* 0x00005f00ff007624 */ /* 0x000fe200078e00ff */
[----:B------:R-:W0:Y:S01]  /*0020*/  S2R R11, SR_TID.X ;  /* 0x00000000000b7919 */ /* 0x000e220000002100 */
[----:B------:R-:W-:Y:S01]  /*0030*/  IADD3 R1, R1, -0xfd8, RZ ;  /* 0xfffff02801017810 */ /* 0x000fe20007ffe0ff */
[----:B------:R-:W-:Y:S02]  /*0040*/  ULDC.64 UR8, c[0x0][0x118] ;  /* 0x0000460000087ab9 */ /* 0x000fe40000000a00 */
[----:B------:R-:W-:-:S04]  /*0050*/  IADD3 R0, R0, 0x3f, RZ ;  /* 0x0000003f00007810 */ /* 0x000fc80007ffe0ff */
[----:B------:R-:W-:-:S04]  /*0060*/  SHF.R.S32.HI R3, RZ, 0x1f, R0 ;  /* 0x0000001fff037819 */ /* 0x000fc80000011400 */
[----:B------:R-:W-:-:S04]  /*0070*/  LEA.HI R3, R3, R0, RZ, 0x6 ;  /* 0x0000000003037211 */ /* 0x000fc800078f30ff */
[----:B------:R-:W-:Y:S02]  /*0080*/  SHF.R.S32.HI R0, RZ, 0x6, R3 ;  /* 0x00000006ff007819 */ /* 0x000fe40000011403 */
[----:B------:R-:W1:Y:S03]  /*0090*/  S2R R3, SR_CTAID.X ;  /* 0x0000000000037919 */ /* 0x000e660000002500 */
[----:B------:R-:W-:-:S05]  /*00a0*/  IMAD.SHL.U32 R0, R0, 0x8, RZ ;  /* 0x0000000800007824 */ /* 0x000fca00078e00ff */
[-C--:B------:R-:W-:Y:S02]  /*00b0*/  IABS R7, R0.reuse ;  /* 0x0000000000077213 */ /* 0x080fe40000000000 */
[----:B------:R-:W-:Y:S02]  /*00c0*/  IABS R10, R0 ;  /* 0x00000000000a7213 */ /* 0x000fe40000000000 */
[----:B------:R-:W2:Y:S01]  /*00d0*/  I2F.RP R2, R7 ;  /* 0x0000000700027306 */ /* 0x000ea20000209400 */
[----:B-1----:R-:W-:-:S07]  /*00e0*/  IABS R8, R3 ;  /* 0x0000000300087213 */ /* 0x002fce0000000000 */
[----:B--2---:R-:W1:Y:S02]  /*00f0*/  MUFU.RCP R2, R2 ;  /* 0x0000000200027308 */ /* 0x004e640000001000 */
[----:B-1----:R-:W-:Y:S01]  /*0100*/  IADD3 R4, R2, 0xffffffe, RZ ;  /* 0x0ffffffe02047810 */ /* 0x002fe20007ffe0ff */
[----:B------:R-:W-:-:S05]  /*0110*/  IMAD.MOV R2, RZ, RZ, -R10 ;  /* 0x000000ffff027224 */ /* 0x000fca00078e0a0a */
[----:B------:R1:W2:Y:S02]  /*0120*/  F2I.FTZ.U32.TRUNC.NTZ R5, R4 ;  /* 0x0000000400057305 */ /* 0x0002a4000021f000 */
[----:B-1----:R-:W-:Y:S02]  /*0130*/  IMAD.MOV.U32 R4, RZ, RZ, RZ ;  /* 0x000000ffff047224 */ /* 0x002fe400078e00ff */
[----:B--2---:R-:W-:-:S04]  /*0140*/  IMAD.MOV R6, RZ, RZ, -R5 ;  /* 0x000000ffff067224 */ /* 0x004fc800078e0a05 */
[----:B------:R-:W-:Y:S02]  /*0150*/  IMAD R9, R6, R7, RZ ;  /* 0x0000000706097224 */ /* 0x000fe400078e02ff */
[----:B------:R-:W-:Y:S02]  /*0160*/  IMAD.MOV.U32 R6, RZ, RZ, R8 ;  /* 0x000000ffff067224 */ /* 0x000fe400078e0008 */
[----:B------:R-:W-:-:S06]  /*0170*/  IMAD.HI.U32 R5, R5, R9, R4 ;  /* 0x0000000905057227 */ /* 0x000fcc00078e0004 */
[----:B------:R-:W-:-:S04]  /*0180*/  IMAD.HI.U32 R5, R5, R6, RZ ;  /* 0x0000000605057227 */ /* 0x000fc800078e00ff */
[----:B------:R-:W-:-:S05]  /*0190*/  IMAD R2, R5, R2, R6 ;  /* 0x0000000205027224 */ /* 0x000fca00078e0206 */
[----:B------:R-:W-:-:S13]  /*01a0*/  ISETP.GT.U32.AND P1, PT, R7, R2, PT ;  /* 0x000000020700720c */ /* 0x000fda0003f24070 */
[----:B------:R-:W-:Y:S01]  /*01b0*/  @!P1 IMAD.IADD R2, R2, 0x1, -R7 ;  /* 0x0000000102029824 */ /* 0x000fe200078e0a07 */
[----:B------:R-:W-:Y:S02]  /*01c0*/  @!P1 IADD3 R5, R5, 0x1, RZ ;  /* 0x0000000105059810 */ /* 0x000fe40007ffe0ff */
[----:B------:R-:W-:Y:S02]  /*01d0*/  ISETP.NE.AND P1, PT, R0, RZ, PT ;  /* 0x000000ff0000720c */ /* 0x000fe40003f25270 */
[----:B------:R-:W-:Y:S02]  /*01e0*/  ISETP.GE.U32.AND P0, PT, R2, R7, PT ;  /* 0x000000070200720c */ /* 0x000fe40003f06070 */
[----:B------:R-:W-:-:S04]  /*01f0*/  LOP3.LUT R2, R3, R0, RZ, 0x3c, !PT ;  /* 0x0000000003027212 */ /* 0x000fc800078e3cff */
[----:B------:R-:W-:Y:S01]  /*0200*/  ISETP.GE.AND P2, PT, R2, RZ, PT ;  /* 0x000000ff0200720c */ /* 0x000fe20003f46270 */
[----:B------:R-:W-:-:S05]  /*0210*/  IMAD.MOV.U32 R2, RZ, RZ, 0x1f ;  /* 0x0000001fff027424 */ /* 0x000fca00078e00ff */
[----:B------:R-:W-:Y:S02]  /*0220*/  IADD3 R2, R2, c[0x0][0x178], RZ ;  /* 0x00005e0002027a10 */ /* 0x000fe40007ffe0ff */
[----:B------:R-:W-:-:S05]  /*0230*/  @P0 IADD3 R5, R5, 0x1, RZ ;  /* 0x0000000105050810 */ /* 0x000fca0007ffe0ff */
[----:B------:R-:W-:Y:S01]  /*0240*/  IMAD.MOV.U32 R4, RZ, RZ, R5 ;  /* 0x000000ffff047224 */ /* 0x000fe200078e0005 */
[----:B------:R-:W-:-:S03]  /*0250*/  SHF.R.S32.HI R5, RZ, 0x1f, R2 ;  /* 0x0000001fff057819 */ /* 0x000fc60000011402 */
[----:B------:R-:W-:Y:S01]  /*0260*/  @!P2 IMAD.MOV R4, RZ, RZ, -R4 ;  /* 0x000000ffff04a224 */ /* 0x000fe200078e0a04 */
[----:B------:R-:W-:Y:S02]  /*0270*/  @!P1 LOP3.LUT R4, RZ, R0, RZ, 0x33, !PT ;  /* 0x00000000ff049212 */ /* 0x000fe400078e33ff */
[----:B------:R-:W-:-:S03]  /*0280*/  LEA.HI R5, R5, R2, RZ, 0x5 ;  /* 0x0000000205057211 */ /* 0x000fc600078f28ff */
[----:B------:R-:W-:Y:S02]  /*0290*/  IMAD.SHL.U32 R2, R4, 0x8, RZ ;  /* 0x0000000804027824 */ /* 0x000fe400078e00ff */
[----:B------:R-:W-:-:S03]  /*02a0*/  IMAD.MOV R4, RZ, RZ, -R4 ;  /* 0x000000ffff047224 */ /* 0x000fc600078e0a04 */
[----:B------:R-:W-:Y:S01]  /*02b0*/  LEA.HI.SX32 R5, R5, -R2, 0x1b ;  /* 0x8000000205057211 */ /* 0x000fe200078fdaff */
[----:B------:R-:W-:Y:S02]  /*02c0*/  IMAD R9, R0, R4, R3 ;  /* 0x0000000400097224 */ /* 0x000fe400078e0203 */
[----:B------:R-:W-:Y:S01]  /*02d0*/  IMAD.MOV.U32 R4, RZ, RZ, RZ ;  /* 0x000000ffff047224 */ /* 0x000fe200078e00ff */
[----:B------:R-:W-:-:S04]  /*02e0*/  IMNMX R10, R5, 0x8, PT ;  /* 0x00000008050a7817 */ /* 0x000fc80003800200 */
[-C--:B------:R-:W-:Y:S02]  /*02f0*/  IABS R8, R10.reuse ;  /* 0x0000000a00087213 */ /* 0x080fe40000000000 */
[----:B------:R-:W-:Y:S02]  /*0300*/  IABS R0, R10 ;  /* 0x0000000a00007213 */ /* 0x000fe40000000000 */
[----:B------:R-:W1:Y:S08]  /*0310*/  I2F.RP R6, R8 ;  /* 0x0000000800067306 */ /* 0x000e700000209400 */
[----:B-1----:R-:W1:Y:S02]  /*0320*/  MUFU.RCP R6, R6 ;  /* 0x0000000600067308 */ /* 0x002e640000001000 */
[----:B-1----:R-:W-:-:S06]  /*0330*/  IADD3 R5, R6, 0xffffffe, RZ ;  /* 0x0ffffffe06057810 */ /* 0x002fcc0007ffe0ff */
[----:B------:R-:W1:Y:S02]  /*0340*/  F2I.FTZ.U32.TRUNC.NTZ R5, R5 ;  /* 0x0000000500057305 */ /* 0x000e64000021f000 */
[----:B-1----:R-:W-:-:S04]  /*0350*/  IMAD.MOV R7, RZ, RZ, -R5 ;  /* 0x000000ffff077224 */ /* 0x002fc800078e0a05 */
[----:B------:R-:W-:Y:S01]  /*0360*/  IMAD.MOV.U32 R3, RZ, RZ, R7 ;  /* 0x000000ffff037224 */ /* 0x000fe200078e0007 */
[----:B------:R-:W-:-:S03]  /*0370*/  IABS R7, R9 ;  /* 0x0000000900077213 */ /* 0x000fc60000000000 */
[----:B------:R-:W-:-:S04]  /*0380*/  IMAD R3, R3, R8, RZ ;  /* 0x0000000803037224 */ /* 0x000fc800078e02ff */
[----:B------:R-:W-:Y:S01]  /*0390*/  IMAD.HI.U32 R4, R5, R3, R4 ;  /* 0x0000000305047227 */ /* 0x000fe200078e0004 */
[----:B0-----:R-:W-:-:S03]  /*03a0*/  SHF.R.U32.HI R5, RZ, 0x5, R11 ;  /* 0x00000005ff057819 */ /* 0x001fc6000001160b */
[----:B------:R-:W-:Y:S01]  /*03b0*/  IMAD.MOV R3, RZ, RZ, -R0 ;  /* 0x000000ffff037224 */ /* 0x000fe200078e0a00 */
[----:B------:R-:W-:Y:S01]  /*03c0*/  SGXT.U32 R12, R5, 0x1 ;  /* 0x00000001050c781a */ /* 0x000fe20000000000 */
[----:B------:R-:W-:-:S04]  /*03d0*/  IMAD.HI.U32 R0, R4, R7, RZ ;  /* 0x0000000704007227 */ /* 0x000fc800078e00ff */
[----:B------:R-:W-:Y:S02]  /*03e0*/  IMAD R3, R0, R3, R7 ;  /* 0x0000000300037224 */ /* 0x000fe400078e0207 */
[----:B------:R-:W-:-:S03]  /*03f0*/  IMAD.MOV.U32 R4, RZ, RZ, 0x7f ;  /* 0x0000007fff047424 */ /* 0x000fc600078e00ff */
[----:B------:R-:W-:Y:S02]  /*0400*/  ISETP.GT.U32.AND P1, PT, R8, R3, PT ;  /* 0x000000030800720c */ /* 0x000fe40003f24070 */
[----:B------:R-:W-:Y:S02]  /*0410*/  IADD3 R13, R4, c[0x0][0x180], RZ ;  /* 0x00006000040d7a10 */ /* 0x000fe40007ffe0ff */
[C---:B------:R-:W-:Y:S02]  /*0420*/  LOP3.LUT R4, R12.reuse, 0x4, RZ, 0xfc, !PT ;  /* 0x000000040c047812 */ /* 0x040fe400078efcff */
[C---:B------:R-:W-:Y:S02]  /*0430*/  LOP3.LUT R4, R12.reuse, 0xa, RZ, 0xfc, !PT ;  /* 0x0000000a0c047812 */ /* 0x040fe400078efcff */
[C---:B------:R-:W-:Y:S02]  /*0440*/  LOP3.LUT R4, R12.reuse, 0x10, RZ, 0xfc, !PT ;  /* 0x000000100c047812 */ /* 0x040fe400078efcff */
[----:B------:R-:W-:-:S02]  /*0450*/  LOP3.LUT R4, R12, 0x16, RZ, 0xfc, !PT ;  /* 0x000000160c047812 */ /* 0x000fc400078efcff */
[----:B------:R-:W-:Y:S01]  /*0460*/  LOP3.LUT R4, R12, 0x1c, RZ, 0xfc, !PT ;  /* 0x0000001c0c047812 */ /* 0x000fe200078efcff */
[----:B------:R-:W-:Y:S01]  /*0470*/  @!P1 IMAD.IADD R3, R3, 0x1, -R8 ;  /* 0x0000000103039824 */ /* 0x000fe200078e0a08 */
[----:B------:R-:W-:Y:S02]  /*0480*/  @!P1 IADD3 R0, R0, 0x1, RZ ;  /* 0x0000000100009810 */ /* 0x000fe40007ffe0ff */
[----:B------:R-:W-:Y:S02]  /*0490*/  ISETP.NE.AND P1, PT, R10, RZ, PT ;  /* 0x000000ff0a00720c */ /* 0x000fe40003f25270 */
[----:B------:R-:W-:Y:S02]  /*04a0*/  ISETP.GE.U32.AND P0, PT, R3, R8, PT ;  /* 0x000000080300720c */ /* 0x000fe40003f06070 */
[----:B------:R-:W-:Y:S02]  /*04b0*/  LOP3.LUT R3, R9, R10, RZ, 0x3c, !PT ;  /* 0x0000000a09037212 */ /* 0x000fe400078e3cff */
[----:B------:R-:W-:-:S02]  /*04c0*/  LOP3.LUT R4, R12, 0x22, RZ, 0xfc, !PT ;  /* 0x000000220c047812 */ /* 0x000fc400078efcff */
[----:B------:R-:W-:Y:S02]  /*04d0*/  ISETP.GE.AND P2, PT, R3, RZ, PT ;  /* 0x000000ff0300720c */ /* 0x000fe40003f46270 */
[C---:B------:R-:W-:Y:S02]  /*04e0*/  LOP3.LUT R4, R12.reuse, 0x28, RZ, 0xfc, !PT ;  /* 0x000000280c047812 */ /* 0x040fe400078efcff */
[C---:B------:R-:W-:Y:S02]  /*04f0*/  LOP3.LUT R4, R12.reuse, 0x2e, RZ, 0xfc, !PT ;  /* 0x0000002e0c047812 */ /* 0x040fe400078efcff */
[----:B------:R-:W-:Y:S02]  /*0500*/  LOP3.LUT R4, R12, 0x34, RZ, 0xfc, !PT ;  /* 0x000000340c047812 */ /* 0x000fe400078efcff */
[----:B------:R-:W-:Y:S02]  /*0510*/  @P0 IADD3 R0, R0, 0x1, RZ ;  /* 0x0000000100000810 */ /* 0x000fe40007ffe0ff */
[----:B------:R-:W-:-:S02]  /*0520*/  ISETP.GT.AND P0, PT, R13, 0x7f, PT ;  /* 0x0000007f0d00780c */ /* 0x000fc40003f04270 */
[----:B------:R-:W-:Y:S01]  /*0530*/  LOP3.LUT R4, R12, 0x3a, RZ, 0xfc, !PT ;  /* 0x0000003a0c047812 */ /* 0x000fe200078efcff */
[----:B------:R-:W-:Y:S01]  /*0540*/  @!P2 IMAD.MOV R0, RZ, RZ, -R0 ;  /* 0x000000ffff00a224 */ /* 0x000fe200078e0a00 */
[----:B------:R-:W-:-:S05]  /*0550*/  @!P1 LOP3.LUT R0, RZ, R10, RZ, 0x33, !PT ;  /* 0x0000000aff009212 */ /* 0x000fca00078e33ff */
[----:B------:R-:W-:Y:S02]  /*0560*/  IMAD.MOV R3, RZ, RZ, -R0 ;  /* 0x000000ffff037224 */ /* 0x000fe400078e0a00 */
[----:B------:R-:W-:Y:S02]  /*0570*/  IMAD.SHL.U32 R16, R0, 0x40, RZ ;  /* 0x0000004000107824 */ /* 0x000fe400078e00ff */
[----:B------:R-:W-:-:S04]  /*0580*/  IMAD R3, R10, R3, R9 ;  /* 0x000000030a037224 */ /* 0x000fc800078e0209 */
[----:B------:R-:W-:Y:S01]  /*0590*/  IMAD.IADD R3, R2, 0x1, R3 ;  /* 0x0000000102037824 */ /* 0x000fe200078e0203 */
[----:B------:R-:W-:-:S05]  /*05a0*/  LOP3.LUT R2, R11, 0x1f, RZ, 0xc0, !PT ;  /* 0x0000001f0b027812 */ /* 0x000fca00078ec0ff */
[----:B------:R-:W-:Y:S01]  /*05b0*/  IMAD R3, R3, 0x20, R2 ;  /* 0x0000002003037824 */ /* 0x000fe200078e0202 */
[C---:B------:R-:W-:Y:S02]  /*05c0*/  LOP3.LUT R2, R12.reuse, 0x2, RZ, 0xfc, !PT ;  /* 0x000000020c027812 */ /* 0x040fe400078efcff */
[C---:B------:R-:W-:Y:S02]  /*05d0*/  LOP3.LUT R2, R12.reuse, 0x8, RZ, 0xfc, !PT ;  /* 0x000000080c027812 */ /* 0x040fe400078efcff */
[----:B------:R0:W-:Y:S01]  /*05e0*/  STL [R1+0x7e0], R3 ;  /* 0x0007e00301007387 */ /* 0x0001e20000100800 */
[C---:B------:R-:W-:Y:S02]  /*05f0*/  LOP3.LUT R2, R12.reuse, 0xe, RZ, 0xfc, !PT ;  /* 0x0000000e0c027812 */ /* 0x040fe400078efcff */
[C---:B------:R-:W-:Y:S01]  /*0600*/  LOP3.LUT R2, R12.reuse, 0x14, RZ, 0xfc, !PT ;  /* 0x000000140c027812 */ /* 0x040fe200078efcff */
[----:B------:R1:W-:Y:S01]  /*0610*/  STL [R1+0x1a8], R16 ;  /* 0x0001a81001007387 */ /* 0x0003e20000100800 */
[----:B------:R-:W-:-:S02]  /*0620*/  LOP3.LUT R2, R12, 0x1a, RZ, 0xfc, !PT ;  /* 0x0000001a0c027812 */ /* 0x000fc400078efcff */
[C---:B------:R-:W-:Y:S02]  /*0630*/  LOP3.LUT R2, R12.reuse, 0x20, RZ, 0xfc, !PT ;  /* 0x000000200c027812 */ /* 0x040fe400078efcff */
[C---:B------:R-:W-:Y:S02]  /*0640*/  LOP3.LUT R2, R12.reuse, 0x26, RZ, 0xfc, !PT ;  /* 0x000000260c027812 */ /* 0x040fe400078efcff */
[C---:B0-----:R-:W-:Y:S02]  /*0650*/  LOP3.LUT R3, R12.reuse, 0x6, RZ, 0xfc, !PT ;  /* 0x000000060c037812 */ /* 0x041fe400078efcff */
[C---:B------:R-:W-:Y:S02]  /*0660*/  LOP3.LUT R3, R12.reuse, 0xc, RZ, 0xfc, !PT ;  /* 0x0000000c0c037812 */ /* 0x040fe400078efcff */
[C---:B------:R-:W-:Y:S02]  /*0670*/  LOP3.LUT R3, R12.reuse, 0x12, RZ, 0xfc, !PT ;  /* 0x000000120c037812 */ /* 0x040fe400078efcff */
[----:B------:R-:W-:-:S02]  /*0680*/  LOP3.LUT R3, R12, 0x18, RZ, 0xfc, !PT ;  /* 0x000000180c037812 */ /* 0x000fc400078efcff */
[C---:B------:R-:W-:Y:S02]  /*0690*/  LOP3.LUT R3, R12.reuse, 0x1e, RZ, 0xfc, !PT ;  /* 0x0000001e0c037812 */ /* 0x040fe400078efcff */
[C---:B------:R-:W-:Y:S02]  /*06a0*/  LOP3.LUT R3, R12.reuse, 0x24, RZ, 0xfc, !PT ;  /* 0x000000240c037812 */ /* 0x040fe400078efcff */
[C---:B------:R-:W-:Y:S02]  /*06b0*/  LOP3.LUT R3, R12.reuse, 0x2a, RZ, 0xfc, !PT ;  /* 0x0000002a0c037812 */ /* 0x040fe400078efcff */
[C---:B------:R-:W-:Y:S02]  /*06c0*/  LOP3.LUT R2, R12.reuse, 0x2c, RZ, 0xfc, !PT ;  /* 0x0000002c0c027812 */ /* 0x040fe400078efcff */
[C---:B------:R-:W-:Y:S02]  /*06d0*/  LOP3.LUT R3, R12.reuse, 0x30, RZ, 0xfc, !PT ;  /* 0x000000300c037812 */ /* 0x040fe400078efcff */
[----:B------:R-:W-:-:S02]  /*06e0*/  LOP3.LUT R2, R12, 0x32, RZ, 0xfc, !PT ;  /* 0x000000320c027812 */ /* 0x000fc400078efcff */
[C---:B------:R-:W-:Y:S02]  /*06f0*/  LOP3.LUT R3, R12.reuse, 0x36, RZ, 0xfc, !PT ;  /* 0x000000360c037812 */ /* 0x040fe400078efcff */
[C---:B------:R-:W-:Y:S02]  /*0700*/  LOP3.LUT R2, R12.reuse, 0x38, RZ, 0xfc, !PT ;  /* 0x000000380c027812 */ /* 0x040fe400078efcff */
[C---:B------:R-:W-:Y:S02]  /*0710*/  LOP3.LUT R3, R12.reuse, 0x3c, RZ, 0xfc, !PT ;  /* 0x0000003c0c037812 */ /* 0x040fe400078efcff */
[----:B------:R-:W-:Y:S01]  /*0720*/  LOP3.LUT R2, R12, 0x3e, RZ, 0xfc, !PT ;  /* 0x0000003e0c027812 */ /* 0x000fe200078efcff */
[----:B------:R-:W-:Y:S05]  /*0730*/  @P0 BRA `(.L_x_0) ;  /* 0x000000d000000947 */ /* 0x000fea0003800000 */
[C---:B-1----:R-:W-:Y:S01]  /*0740*/  IMAD.SHL.U32 R2, R11.reuse, 0x8, RZ ;  /* 0x000000080b027824 */ /* 0x042fe200078e00ff */
[----:B------:R-:W-:Y:S01]  /*0750*/  CS2R R18, SRZ ;  /* 0x0000000000127805 */ /* 0x000fe2000001ff00 */
[----:B------:R-:W-:Y:S01]  /*0760*/  IMAD.SHL.U32 R0, R11, 0x20, RZ ;  /* 0x000000200b007824 */ /* 0x000fe200078e00ff */
[----:B------:R-:W-:Y:S01]  /*0770*/  CS2R R12, SRZ ;  /* 0x00000000000c7805 */ /* 0x000fe2000001ff00 */
[----:B------:R-:W-:Y:S01]  /*0780*/  CS2R R14, SRZ ;  /* 0x00000000000e7805 */ /* 0x000fe2000001ff00 */
[----:B------:R0:W-:Y:S01]  /*0790*/  STL [R1+0x7dc], R2 ;  /* 0x0007dc0201007387 */ /* 0x0001e20000100800 */
[----:B------:R-:W-:Y:S01]  /*07a0*/  CS2R R8, SRZ ;  /* 0x0000000000087805 */ /* 0x000fe2000001ff00 */
[----:B------:R-:W-:Y:S01]  /*07b0*/  CS2R R10, SRZ ;  /* 0x00000000000a7805 */ /* 0x000fe2000001ff00 */
[----:B------:R-:W-:Y:S01]  /*07c0*/  CS2R R6, SRZ ;  /* 0x0000000000067805 */ /* 0x000fe2000001ff00 */
[----:B------:R1:W-:Y:S01]  /*07d0*/  STL [R1+0x7d8], R0 ;  /* 0x0007d80001007387 */ /* 0x0003e20000100800 */
[----:B------:R-:W-:Y:S01]  /*07e0*/  CS2R R4, SRZ ;  /* 0x0000000000047805 */ /* 0x000fe2000001ff00 */
[----:B0-----:R-:W-:Y:S01]  /*07f0*/  CS2R R2, SRZ ;  /* 0x0000000000027805 */ /* 0x001fe2000001ff00 */
[----:B------:R-:W-:Y:S05]  /*0800*/  BRA `(.L_x_1) ;  /* 0x0001c28000007947 */ /* 0x000fea0003800000 */
.L_x_0:
[----:B-1----:R-:W-:Y:S01]  /*0810*/  IABS R14, c[0x0][0x17c] ;  /* 0x00005f00000e7a13 */ /* 0x002fe20000000000 */
[----:B------:R-:W-:Y:S01]  /*0820*/  IMAD.MOV.U32 R12, RZ, RZ, RZ ;  /* 0x000000ffff0c7224 */ /* 0x000fe200078e00ff */
[----:B------:R-:W-:-:S02]  /*0830*/  IADD3 R4, R16, 0x3f, RZ ;  /* 0x0000003f10047810 */ /* 0x000fc40007ffe0ff */
[----:B------:R-:W0:Y:S01]  /*0840*/  I2F.RP R0, R14 ;  /* 0x0000000e00007306 */ /* 0x000e220000209400 */
[C---:B------:R-:W-:Y:S02]  /*0850*/  IADD3 R3, R16.reuse, 0x3e, RZ ;  /* 0x0000003e10037810 */ /* 0x040fe40007ffe0ff */
[----:B------:R-:W-:Y:S02]  /*0860*/  IABS R9, R4 ;  /* 0x0000000400097213 */ /* 0x000fe40000000000 */
[----:B------:R-:W-:Y:S02]  /*0870*/  IADD3 R7, R16, 0x3d, RZ ;  /* 0x0000003d10077810 */ /* 0x000fe40007ffe0ff */
[----:B------:R-:W-:Y:S02]  /*0880*/  ISETP.GE.AND P4, PT, R4, RZ, PT ;  /* 0x000000ff0400720c */ /* 0x000fe40003f86270 */
[----:B------:R-:W-:Y:S02]  /*0890*/  IABS R29, R7 ;  /* 0x00000007001d7213 */ /* 0x000fe40000000000 */
[----:B------:R-:W-:-:S02]  /*08a0*/  ISETP.GE.AND P5, PT, R3, RZ, PT ;  /* 0x000000ff0300720c */ /* 0x000fc40003fa6270 */
[----:B------:R-:W-:Y:S02]  /*08b0*/  ISETP.GE.AND P2, PT, R7, RZ, PT ;  /* 0x000000ff0700720c */ /* 0x000fe40003f46270 */
[----:B------:R-:W-:Y:S01]  /*08c0*/  IADD3 R4, R16, 0x3a, RZ ;  /* 0x0000003a10047810 */ /* 0x000fe20007ffe0ff */
[----:B0-----:R-:W0:Y:S03]  /*08d0*/  MUFU.RCP R0, R0 ;  /* 0x0000000000007308 */ /* 0x001e260000001000 */
[----:B------:R-:W-:Y:S02]  /*08e0*/  IABS R8, R4 ;  /* 0x0000000400087213 */ /* 0x000fe40000000000 */
[----:B0-----:R-:W-:-:S04]  /*08f0*/  IADD3 R0, R0, 0xffffffe, RZ ;  /* 0x0ffffffe00007810 */ /* 0x001fc80007ffe0ff */
[----:B------:R-:W0:Y:S02]  /*0900*/  F2I.FTZ.U32.TRUNC.NTZ R13, R0 ;  /* 0x00000000000d7305 */ /* 0x000e24000021f000 */
[----:B0-----:R-:W-:-:S04]  /*0910*/  IMAD.MOV R0, RZ, RZ, -R13 ;  /* 0x000000ffff007224 */ /* 0x001fc800078e0a0d */
[----:B------:R-:W-:-:S04]  /*0920*/  IMAD R0, R0, R14, RZ ;  /* 0x0000000e00007224 */ /* 0x000fc800078e02ff */
[----:B------:R-:W-:Y:S01]  /*0930*/  IMAD.HI.U32 R12, R13, R0, R12 ;  /* 0x000000000d0c7227 */ /* 0x000fe200078e000c */
[----:B------:R-:W-:Y:S02]  /*0940*/  IABS R0, R3 ;  /* 0x0000000300007213 */ /* 0x000fe40000000000 */
[----:B------:R-:W-:-:S03]  /*0950*/  IADD3 R3, R16, 0x3b, RZ ;  /* 0x0000003b10037810 */ /* 0x000fc60007ffe0ff */
[----:B------:R-:W-:Y:S01]  /*0960*/  IMAD.HI.U32 R2, R12, R9, RZ ;  /* 0x000000090c027227 */ /* 0x000fe200078e00ff */
[----:B------:R-:W-:-:S03]  /*0970*/  IABS R7, R3 ;  /* 0x0000000300077213 */ /* 0x000fc60000000000 */
[----:B------:R-:W-:Y:S02]  /*0980*/  IMAD.MOV R2, RZ, RZ, -R2 ;  /* 0x000000ffff027224 */ /* 0x000fe400078e0a02 */
[----:B------:R-:W-:-:S04]  /*0990*/  IMAD.HI.U32 R6, R12, R0, RZ ;  /* 0x000000000c067227 */ /* 0x000fc800078e00ff */
[----:B------:R-:W-:Y:S01]  /*09a0*/  IMAD R9, R14, R2, R9 ;  /* 0x000000020e097224 */ /* 0x000fe200078e0209 */
[----:B------:R-:W-:Y:S01]  /*09b0*/  IADD3 R2, R16, 0x3c, RZ ;  /* 0x0000003c10027810 */ /* 0x000fe20007ffe0ff */
[----:B------:R-:W-:Y:S02]  /*09c0*/  IMAD.MOV R6, RZ, RZ, -R6 ;  /* 0x000000ffff067224 */ /* 0x000fe400078e0a06 */
[----:B------:R-:W-:Y:S01]  /*09d0*/  IMAD.HI.U32 R5, R12, R29, RZ ;  /* 0x0000001d0c057227 */ /* 0x000fe200078e00ff */
[----:B------:R-:W-:-:S03]  /*09e0*/  ISETP.GT.U32.AND P0, PT, R14, R9, PT ;  /* 0x000000090e00720c */ /* 0x000fc60003f04070 */
[----:B------:R-:W-:Y:S01]  /*09f0*/  IMAD R0, R14, R6, R0 ;  /* 0x000000060e007224 */ /* 0x000fe200078e0200 */
[----:B------:R-:W-:Y:S01]  /*0a00*/  IABS R6, R2 ;  /* 0x0000000200067213 */ /* 0x000fe20000000000 */
[----:B------:R-:W-:-:S03]  /*0a10*/  IMAD.MOV R5, RZ, RZ, -R5 ;  /* 0x000000ffff057224 */ /* 0x000fc600078e0a05 */
[C---:B------:R-:W-:Y:S01]  /*0a20*/  ISETP.GT.U32.AND P6, PT, R14.reuse, R0, PT ;  /* 0x000000000e00720c */ /* 0x040fe20003fc4070 */
[----:B------:R-:W-:Y:S02]  /*0a30*/  IMAD R29, R14, R5, R29 ;  /* 0x000000050e1d7224 */ /* 0x000fe400078e021d */
[----:B------:R-:W-:-:S03]  /*0a40*/  IMAD.HI.U32 R5, R12, R6, RZ ;  /* 0x000000060c057227 */ /* 0x000fc600078e00ff */
[----:B------:R-:W-:Y:S01]  /*0a50*/  ISETP.GT.U32.AND P1, PT, R14, R29, PT ;  /* 0x0000001d0e00720c */ /* 0x000fe20003f24070 */
[----:B------:R-:W-:Y:S02]  /*0a60*/  @!P0 IMAD.IADD R9, R9, 0x1, -R14 ;  /* 0x0000000109098824 */ /* 0x000fe400078e0a0e */
[----:B------:R-:W-:-:S03]  /*0a70*/  IMAD.MOV R5, RZ, RZ, -R5 ;  /* 0x000000ffff057224 */ /* 0x000fc600078e0a05 */
[----:B------:R-:W-:Y:S01]  /*0a80*/  ISETP.GT.U32.AND P3, PT, R14, R9, PT ;  /* 0x000000090e00720c */ /* 0x000fe20003f64070 */
[----:B------:R-:W-:Y:S01]  /*0a90*/  @!P6 IMAD.IADD R0, R0, 0x1, -R14 ;  /* 0x000000010000e824 */ /* 0x000fe200078e0a0e */
[----:B------:R-:W-:Y:S01]  /*0aa0*/  ISETP.GE.AND P6, PT, R2, RZ, PT ;  /* 0x000000ff0200720c */ /* 0x000fe20003fc6270 */
[----:B------:R-:W-:Y:S01]  /*0ab0*/  IMAD R6, R14, R5, R6 ;  /* 0x000000050e067224 */ /* 0x000fe200078e0206 */
[----:B------:R-:W-:Y:S01]  /*0ac0*/  IADD3 R2, R16, 0x39, RZ ;  /* 0x0000003910027810 */ /* 0x000fe20007ffe0ff */
[----:B------:R-:W-:Y:S01]  /*0ad0*/  IMAD.HI.U32 R5, R12, R7, RZ ;  /* 0x000000070c057227 */ /* 0x000fe200078e00ff */
[----:B------:R-:W-:-:S03]  /*0ae0*/  ISETP.GT.U32.AND P0, PT, R14, R0, PT ;  /* 0x000000000e00720c */ /* 0x000fc60003f04070 */
[--C-:B------:R-:W-:Y:S02]  /*0af0*/  @!P1 IMAD.IADD R29, R29, 0x1, -R14.reuse ;  /* 0x000000011d1d9824 */ /* 0x100fe400078e0a0e */
[----:B------:R-:W-:Y:S02]  /*0b00*/  IMAD.MOV R5, RZ, RZ, -R5 ;  /* 0x000000ffff057224 */ /* 0x000fe400078e0a05 */
[--C-:B------:R-:W-:Y:S01]  /*0b10*/  @!P3 IMAD.IADD R9, R9, 0x1, -R14.reuse ;  /* 0x000000010909b824 */ /* 0x100fe200078e0a0e */
[C---:B------:R-:W-:Y:S01]  /*0b20*/  ISETP.GT.U32.AND P1, PT, R14.reuse, R29, PT ;  /* 0x0000001d0e00720c */ /* 0x040fe20003f24070 */
[C---:B------:R-:W-:Y:S01]  /*0b30*/  IMAD R7, R14.reuse, R5, R7 ;  /* 0x000000050e077224 */ /* 0x040fe200078e0207 */
[----:B------:R-:W-:Y:S01]  /*0b40*/  ISETP.GT.U32.AND P3, PT, R14, R6, PT ;  /* 0x000000060e00720c */ /* 0x000fe20003f64070 */
[----:B------:R-:W-:Y:S02]  /*0b50*/  IMAD.MOV.U32 R10, RZ, RZ, R9 ;  /* 0x000000ffff0a7224 */ /* 0x000fe400078e0009 */
[----:B------:R-:W-:Y:S01]  /*0b60*/  @!P0 IMAD.IADD R0, R0, 0x1, -R14 ;  /* 0x0000000100008824 */ /* 0x000fe200078e0a0e */
[----:B------:R-:W-:Y:S01]  /*0b70*/  ISETP.GE.AND P0, PT, R4, RZ, PT ;  /* 0x000000ff0400720c */ /* 0x000fe20003f06270 */
[----:B------:R-:W-:Y:S01]  /*0b80*/  @!P4 IMAD.MOV R10, RZ, RZ, -R10 ;  /* 0x000000ffff0ac224 */ /* 0x000fe200078e0a0a */
[----:B------:R-:W-:Y:S01]  /*0b90*/  ISETP.GE.AND P4, PT, R3, RZ, PT ;  /* 0x000000ff0300720c */ /* 0x000fe20003f86270 */
[----:B------:R-:W-:-:S03]  /*0ba0*/  IMAD.HI.U32 R9, R12, R8, RZ ;  /* 0x000000080c097227 */ /* 0x000fc600078e00ff */
[----:B------:R0:W-:Y:S01]  /*0bb0*/  STL [R1+0x10], R10 ;  /* 0x0000100a01007387 */ /* 0x0001e20000100800 */
[--C-:B------:R-:W-:Y:S01]  /*0bc0*/  @!P1 IMAD.IADD R29, R29, 0x1, -R14.reuse ;  /* 0x000000011d1d9824 */ /* 0x100fe200078e0a0e */
[----:B------:R-:W-:Y:S01]  /*0bd0*/  ISETP.GT.U32.AND P1, PT, R14, R7, PT ;  /* 0x000000070e00720c */ /* 0x000fe20003f24070 */
[----:B------:R-:W-:Y:S02]  /*0be0*/  @!P3 IMAD.IADD R6, R6, 0x1, -R14 ;  /* 0x000000010606b824 */ /* 0x000fe400078e0a0e */
[----:B------:R-:W-:Y:S02]  /*0bf0*/  @!P2 IMAD.MOV R29, RZ, RZ, -R29 ;  /* 0x000000ffff1da224 */ /* 0x000fe400078e0a1d */
[----:B------:R-:W-:Y:S01]  /*0c00*/  IMAD.MOV R9, RZ, RZ, -R9 ;  /* 0x000000ffff097224 */ /* 0x000fe200078e0a09 */
[----:B------:R-:W-:Y:S01]  /*0c10*/  ISETP.GT.U32.AND P3, PT, R14, R6, PT ;  /* 0x000000060e00720c */ /* 0x000fe20003f64070 */
[----:B0-----:R-:W-:Y:S01]  /*0c20*/  IMAD.MOV.U32 R10, RZ, RZ, R0 ;  /* 0x000000ffff0a7224 */ /* 0x001fe200078e0000 */
[----:B------:R-:W-:Y:S01]  /*0c30*/  IADD3 R0, R16, 0x38, RZ ;  /* 0x0000003810007810 */ /* 0x000fe20007ffe0ff */
[----:B------:R-:W-:Y:S01]  /*0c40*/  IMAD R8, R14, R9, R8 ;  /* 0x000000090e087224 */ /* 0x000fe200078e0208 */
[----:B------:R-:W-:Y:S01]  /*0c50*/  IABS R9, R2 ;  /* 0x0000000200097213 */ /* 0x000fe20000000000 */
[----:B------:R-:W-:-:S02]  /*0c60*/  @!P5 IMAD.MOV R10, RZ, RZ, -R10 ;  /* 0x000000ffff0ad224 */ /* 0x000fc400078e0a0a */
[----:B------:R-:W-:Y:S01]  /*0c70*/  @!P1 IMAD.IADD R7, R7, 0x1, -R14 ;  /* 0x0000000107079824 */ /* 0x000fe200078e0a0e */
[----:B------:R-:W-:Y:S02]  /*0c80*/  ISETP.GE.AND P2, PT, R0, RZ, PT ;  /* 0x000000ff0000720c */ /* 0x000fe40003f46270 */
[----:B------:R-:W-:Y:S01]  /*0c90*/  STL [R1], R10 ;  /* 0x0000000a01007387 */ /* 0x000fe20000100800 */
[----:B------:R-:W-:Y:S01]  /*0ca0*/  IMAD.HI.U32 R4, R12, R9, RZ ;  /* 0x000000090c047227 */ /* 0x000fe200078e00ff */
[----:B------:R-:W-:Y:S02]  /*0cb0*/  ISETP.GE.AND P5, PT, R2, RZ, PT ;  /* 0x000000ff0200720c */ /* 0x000fe40003fa6270 */
[----:B------:R0:W-:Y:S04]  /*0cc0*/  STL [R1+0xaa0], R29 ;  /* 0x000aa01d01007387 */ /* 0x0001e80000100800 */
[----:B0-----:R-:W2:Y:S01]  /*0cd0*/  LDL R29, [R1+0x1a8] ;  /* 0x0001a800011d7983 */ /* 0x001ea20000100800 */
[----:B------:R-:W-:Y:S01]  /*0ce0*/  IABS R10, R0 ;  /* 0x00000000000a7213 */ /* 0x000fe20000000000 */
[----:B------:R-:W-:Y:S01]  /*0cf0*/  IMAD.MOV R4, RZ, RZ, -R4 ;  /* 0x000000ffff047224 */ /* 0x000fe200078e0a04 */
[----:B------:R-:W-:Y:S01]  /*0d00*/  ISETP.GT.U32.AND P1, PT, R14, R7, PT ;  /* 0x000000070e00720c */ /* 0x000fe20003f24070 */
[----:B------:R-:W-:Y:S01]  /*0d10*/  @!P3 IMAD.IADD R6, R6, 0x1, -R14 ;  /* 0x000000010606b824 */ /* 0x000fe200078e0a0e */
[----:B------:R-:W-:Y:S01]  /*0d20*/  ISETP.GT.U32.AND P3, PT, R14, R8, PT ;  /* 0x000000080e00720c */ /* 0x000fe20003f64070 */
[----:B------:R-:W-:-:S04]  /*0d30*/  IMAD.HI.U32 R0, R12, R10, RZ ;  /* 0x0000000a0c007227 */ /* 0x000fc800078e00ff */
[----:B------:R-:W-:Y:S02]  /*0d40*/  IMAD.MOV R0, RZ, RZ, -R0 ;  /* 0x000000ffff007224 */ /* 0x000fe400078e0a00 */
[C---:B------:R-:W-:Y:S02]  /*0d50*/  IMAD R9, R14.reuse, R4, R9 ;  /* 0x000000040e097224 */ /* 0x040fe400078e0209 */
[C---:B------:R-:W-:Y:S02]  /*0d60*/  IMAD R10, R14.reuse, R0, R10 ;  /* 0x000000000e0a7224 */ /* 0x040fe400078e020a */
[----:B------:R-:W-:Y:S01]  /*0d70*/  @!P1 IMAD.IADD R7, R7, 0x1, -R14 ;  /* 0x0000000107079824 */ /* 0x000fe200078e0a0e */
[C---:B------:R-:W-:Y:S01]  /*0d80*/  ISETP.GT.U32.AND P1, PT, R14.reuse, R9, PT ;  /* 0x000000090e00720c */ /* 0x040fe20003f24070 */
[----:B------:R-:W-:Y:S01]  /*0d90*/  @!P6 IMAD.MOV R6, RZ, RZ, -R6 ;  /* 0x000000ffff06e224 */ /* 0x000fe200078e0a06 */
[----:B------:R-:W-:Y:S01]  /*0da0*/  ISETP.GT.U32.AND P6, PT, R14, R10, PT ;  /* 0x0000000a0e00720c */ /* 0x000fe20003fc4070 */
[----:B------:R-:W-:-:S02]  /*0db0*/  @!P3 IMAD.IADD R8, R8, 0x1, -R14 ;  /* 0x000000010808b824 */ /* 0x000fc400078e0a0e */
[----:B------:R-:W-:Y:S01]  /*0dc0*/  @!P4 IMAD.MOV R7, RZ, RZ, -R7 ;  /* 0x000000ffff07c224 */ /* 0x000fe200078e0a07 */
[----:B------:R-:W-:Y:S02]  /*0dd0*/  STL [R1+0xaa4], R6 ;  /* 0x000aa40601007387 */ /* 0x000fe40000100800 */
[----:B------:R-:W-:Y:S02]  /*0de0*/  ISETP.GT.U32.AND P3, PT, R14, R8, PT ;  /* 0x000000080e00720c */ /* 0x000fe40003f64070 */
[----:B------:R-:W-:Y:S03]  /*0df0*/  STL [R1+0xaa8], R7 ;  /* 0x000aa80701007387 */ /* 0x000fe60000100800 */
[--C-:B------:R-:W-:Y:S02]  /*0e00*/  @!P1 IMAD.IADD R9, R9, 0x1, -R14.reuse ;  /* 0x0000000109099824 */ /* 0x100fe400078e0a0e */
[----:B------:R-:W-:-:S03]  /*0e10*/  @!P6 IMAD.IADD R10, R10, 0x1, -R14 ;  /* 0x000000010a0ae824 */ /* 0x000fc600078e0a0e */
[C---:B------:R-:W-:Y:S02]  /*0e20*/  ISETP.GT.U32.AND P1, PT, R14.reuse, R9, PT ;  /* 0x000000090e00720c */ /* 0x040fe40003f24070 */
[----:B------:R-:W-:Y:S01]  /*0e30*/  ISETP.GT.U32.AND P6, PT, R14, R10, PT ;  /* 0x0000000a0e00720c */ /* 0x000fe20003fc4070 */
[----:B------:R-:W-:-:S04]  /*0e40*/  @!P3 IMAD.IADD R8, R8, 0x1, -R14 ;  /* 0x000000010808b824 */ /* 0x000fc800078e0a0e */
[----:B------:R-:W-:-:S05]  /*0e50*/  @!P0 IMAD.MOV R8, RZ, RZ, -R8 ;  /* 0x000000ffff088224 */ /* 0x000fca00078e0a08 */
[----:B------:R-:W-:Y:S01]  /*0e60*/  STL [R1+0xaac], R8 ;  /* 0x000aac0801007387 */ /* 0x000fe20000100800 */
[--C-:B------:R-:W-:Y:S02]  /*0e70*/  @!P1 IMAD.IADD R9, R9, 0x1, -R14.reuse ;  /* 0x0000000109099824 */ /* 0x100fe400078e0a0e */
[----:B------:R-:W-:Y:S02]  /*0e80*/  @!P6 IMAD.IADD R10, R10, 0x1, -R14 ;  /* 0x000000010a0ae824 */ /* 0x000fe400078e0a0e */
[----:B------:R-:W-:Y:S02]  /*0e90*/  @!P5 IMAD.MOV R9, RZ, RZ, -R9 ;  /* 0x000000ffff09d224 */ /* 0x000fe400078e0a09 */
[----:B------:R-:W-:-:S03]  /*0ea0*/  @!P2 IMAD.MOV R10, RZ, RZ, -R10 ;  /* 0x000000ffff0aa224 */ /* 0x000fc600078e0a0a */
[----:B------:R0:W-:Y:S04]  /*0eb0*/  STL [R1+0xab0], R9 ;  /* 0x000ab00901007387 */ /* 0x0001e80000100800 */
[----:B------:R-:W-:Y:S01]  /*0ec0*/  STL [R1+0xab4], R10 ;  /* 0x000ab40a01007387 */ /* 0x000fe20000100800 */
[C---:B--2---:R-:W-:Y:S02]  /*0ed0*/  IADD3 R2, R29.reuse, 0x37, RZ ;  /* 0x000000371d027810 */ /* 0x044fe40007ffe0ff */
[----:B------:R-:W-:Y:S02]  /*0ee0*/  IADD3 R3, R29, 0x36, RZ ;  /* 0x000000361d037810 */ /* 0x000fe40007ffe0ff */
[----:B------:R-:W-:Y:S02]  /*0ef0*/  IABS R11, R2 ;  /* 0x00000002000b7213 */ /* 0x000fe40000000000 */
[----:B------:R-:W-:-:S02]  /*0f00*/  IABS R16, R3 ;  /* 0x0000000300107213 */ /* 0x000fc40000000000 */
[----:B------:R-:W-:Y:S01]  /*0f10*/  IADD3 R22, R29, 0x35, RZ ;  /* 0x000000351d167810 */ /* 0x000fe20007ffe0ff */
[C---:B------:R-:W-:Y:S01]  /*0f20*/  IMAD.HI.U32 R4, R12.reuse, R11, RZ ;  /* 0x0000000b0c047227 */ /* 0x040fe200078e00ff */
[----:B------:R-:W-:Y:S02]  /*0f30*/  ISETP.GE.AND P3, PT, R3, RZ, PT ;  /* 0x000000ff0300720c */ /* 0x000fe40003f66270 */
[C---:B------:R-:W-:Y:S01]  /*0f40*/  IADD3 R23, R29.reuse, 0x34, RZ ;  /* 0x000000341d177810 */ /* 0x040fe20007ffe0ff */
[----:B------:R-:W-:Y:S01]  /*0f50*/  IMAD.HI.U32 R0, R12, R16, RZ ;  /* 0x000000100c007227 */ /* 0x000fe200078e00ff */
[----:B------:R-:W-:Y:S02]  /*0f60*/  IABS R3, R22 ;  /* 0x0000001600037213 */ /* 0x000fe40000000000 */
[----:B------:R-:W-:Y:S01]  /*0f70*/  IABS R20, R23 ;  /* 0x0000001700147213 */ /* 0x000fe20000000000 */
[----:B------:R-:W-:Y:S01]  /*0f80*/  IMAD.MOV R4, RZ, RZ, -R4 ;  /* 0x000000ffff047224 */ /* 0x000fe200078e0a04 */
[----:B------:R-:W-:Y:S01]  /*0f90*/  ISETP.GE.AND P4, PT, R2, RZ, PT ;  /* 0x000000ff0200720c */ /* 0x000fe20003f86270 */
[----:B------:R-:W-:Y:S01]  /*0fa0*/  IMAD.MOV R0, RZ, RZ, -R0 ;  /* 0x000000ffff007224 */ /* 0x000fe200078e0a00 */
[C---:B------:R-:W-:Y:S01]  /*0fb0*/  IADD3 R2, R29.reuse, 0x33, RZ ;  /* 0x000000331d027810 */ /* 0x040fe20007ffe0ff */
[C---:B------:R-:W-:Y:S01]  /*0fc0*/  IMAD R11, R14.reuse, R4, R11 ;  /* 0x000000040e0b7224 */ /* 0x040fe200078e020b */
[----:B------:R-:W-:Y:S01]  /*0fd0*/  IADD3 R21, R29, 0x32, RZ ;  /* 0x000000321d157810 */ /* 0x000fe20007ffe0ff */
[----:B------:R-:W-:Y:S01]  /*0fe0*/  IMAD R16, R14, R0, R16 ;  /* 0x000000000e107224 */ /* 0x000fe200078e0210 */
[----:B------:R-:W-:Y:S01]  /*0ff0*/  IABS R15, R2 ;  /* 0x00000002000f7213 */ /* 0x000fe20000000000 */
[----:B------:R-:W-:Y:S01]  /*1000*/  IMAD.HI.U32 R5, R12, R3, RZ ;  /* 0x000000030c057227 */ /* 0x000fe200078e00ff */
[----:B------:R-:W-:-:S02]  /*1010*/  ISETP.GT.U32.AND P1, PT, R14, R11, PT ;  /* 0x0000000b0e00720c */ /* 0x000fc40003f24070 */
[----:B------:R-:W-:Y:S01]  /*1020*/  ISETP.GT.U32.AND P6, PT, R14, R16, PT ;  /* 0x000000100e00720c */ /* 0x000fe20003fc4070 */
[----:B------:R-:W-:Y:S01]  /*1030*/  IMAD.MOV R5, RZ, RZ, -R5 ;  /* 0x000000ffff057224 */ /* 0x000fe200078e0a05 */
[----:B------:R-:W-:Y:S01]  /*1040*/  IABS R4, R21 ;  /* 0x0000001500047213 */ /* 0x000fe20000000000 */
[----:B------:R-:W-:Y:S01]  /*1050*/  IMAD.HI.U32 R19, R12, R20, RZ ;  /* 0x000000140c137227 */ /* 0x000fe200078e00ff */
[C---:B------:R-:W-:Y:S02]  /*1060*/  IADD3 R18, R29.reuse, 0x31, RZ ;  /* 0x000000311d127810 */ /* 0x040fe40007ffe0ff */
[C---:B0-----:R-:W-:Y:S01]  /*1070*/  IADD3 R9, R29.reuse, 0xb, RZ ;  /* 0x0000000b1d097810 */ /* 0x041fe20007ffe0ff */
[C---:B------:R-:W-:Y:S01]  /*1080*/  IMAD R3, R14.reuse, R5, R3 ;  /* 0x000000050e037224 */ /* 0x040fe200078e0203 */
[----:B------:R-:W-:Y:S01]  /*1090*/  IABS R0, R18 ;  /* 0x0000001200007213 */ /* 0x000fe20000000000 */
[----:B------:R-:W-:Y:S01]  /*10a0*/  IMAD.MOV R19, RZ, RZ, -R19 ;  /* 0x000000ffff137224 */ /* 0x000fe200078e0a13 */
[----:B------:R-:W-:Y:S01]  /*10b0*/  IADD3 R8, R29, 0xa, RZ ;  /* 0x0000000a1d087810 */ /* 0x000fe20007ffe0ff */
[----:B------:R-:W-:Y:S01]  /*10c0*/  @!P1 IMAD.IADD R11, R11, 0x1, -R14 ;  /* 0x000000010b0b9824 */ /* 0x000fe200078e0a0e */
[C---:B------:R-:W-:Y:S01]  /*10d0*/  ISETP.GT.U32.AND P1, PT, R14.reuse, R3, PT ;  /* 0x000000030e00720c */ /* 0x040fe20003f24070 */
[----:B------:R-:W-:-:S02]  /*10e0*/  IMAD R20, R14, R19, R20 ;  /* 0x000000130e147224 */ /* 0x000fc400078e0214 */
[----:B------:R-:W-:Y:S01]  /*10f0*/  @!P6 IMAD.IADD R16, R16, 0x1, -R14 ;  /* 0x000000011010e824 */ /* 0x000fe200078e0a0e */
[----:B------:R-:W-:Y:S01]  /*1100*/  ISETP.GT.U32.AND P0, PT, R14, R11, PT ;  /* 0x0000000b0e00720c */ /* 0x000fe20003f04070 */
[----:B------:R-:W-:Y:S01]  /*1110*/  IMAD.HI.U32 R17, R12, R15, RZ ;  /* 0x0000000f0c117227 */ /* 0x000fe200078e00ff */
[----:B------:R-:W-:-:S03]  /*1120*/  ISETP.GT.U32.AND P6, PT, R14, R20, PT ;  /* 0x000000140e00720c */ /* 0x000fc60003fc4070 */
[----:B------:R-:W-:-:S04]  /*1130*/  IMAD.HI.U32 R5, R12, R4, RZ ;  /* 0x000000040c057227 */ /* 0x000fc800078e00ff */
[----:B------:R-:W-:Y:S02]  /*1140*/  IMAD.MOV R17, RZ, RZ, -R17 ;  /* 0x000000ffff117224 */ /* 0x000fe400078e0a11 */
[----:B------:R-:W-:Y:S02]  /*1150*/  IMAD.MOV R19, RZ, RZ, -R5 ;  /* 0x000000ffff137224 */ /* 0x000fe400078e0a05 */
[--C-:B------:R-:W-:Y:S01]  /*1160*/  @!P1 IMAD.IADD R3, R3, 0x1, -R14.reuse ;  /* 0x0000000103039824 */ /* 0x100fe200078e0a0e */
[C---:B------:R-:W-:Y:S01]  /*1170*/  ISETP.GT.U32.AND P1, PT, R14.reuse, R16, PT ;  /* 0x000000100e00720c */ /* 0x040fe20003f24070 */
[----:B------:R-:W-:Y:S01]  /*1180*/  IMAD R5, R14, R17, R15 ;  /* 0x000000110e057224 */ /* 0x000fe200078e020f */
[----:B------:R-:W-:Y:S01]  /*1190*/  IADD3 R15, R29, 0x2f, RZ ;  /* 0x0000002f1d0f7810 */ /* 0x000fe20007ffe0ff */
[----:B------:R-:W-:Y:S01]  /*11a0*/  @!P6 IMAD.IADD R20, R20, 0x1, -R14 ;  /* 0x000000011414e824 */ /* 0x000fe200078e0a0e */
[----:B------:R-:W-:Y:S01]  /*11b0*/  ISETP.GT.U32.AND P6, PT, R14, R3, PT ;  /* 0x000000030e00720c */ /* 0x000fe20003fc4070 */
[----:B------:R-:W-:Y:S01]  /*11c0*/  IMAD.HI.U32 R13, R12, R0, RZ ;  /* 0x000000000c0d7227 */ /* 0x000fe200078e00ff */
[----:B------:R-:W-:-:S02]  /*11d0*/  ISETP.GT.U32.AND P2, PT, R14, R5, PT ;  /* 0x000000050e00720c */ /* 0x000fc40003f44070 */
[C---:B------:R-:W-:Y:S01]  /*11e0*/  ISETP.GT.U32.AND P5, PT, R14.reuse, R20, PT ;  /* 0x000000140e00720c */ /* 0x040fe20003fa4070 */
[C---:B------:R-:W-:Y:S01]  /*11f0*/  IMAD R4, R14.reuse, R19, R4 ;  /* 0x000000130e047224 */ /* 0x040fe200078e0204 */
[----:B------:R-:W-:Y:S01]  /*1200*/  IADD3 R19, R29, 0x30, RZ ;  /* 0x000000301d137810 */ /* 0x000fe20007ffe0ff */
[----:B------:R-:W-:Y:S02]  /*1210*/  IMAD.MOV R13, RZ, RZ, -R13 ;  /* 0x000000ffff0d7224 */ /* 0x000fe400078e0a0d */
[----:B------:R-:W-:Y:S01]  /*1220*/  @!P0 IMAD.IADD R11, R11, 0x1, -R14 ;  /* 0x000000010b0b8824 */ /* 0x000fe200078e0a0e */
[C---:B------:R-:W-:Y:S01]  /*1230*/  ISETP.GT.U32.AND P0, PT, R14.reuse, R4, PT ;  /* 0x000000040e00720c */ /* 0x040fe20003f04070 */
[----:B------:R-:W-:Y:S01]  /*1240*/  IMAD R0, R14, R13, R0 ;  /* 0x0000000d0e007224 */ /* 0x000fe200078e0200 */
[----:B------:R-:W-:Y:S01]  /*1250*/  IABS R17, R19 ;  /* 0x0000001300117213 */ /* 0x000fe20000000000 */
[--C-:B------:R-:W-:Y:S01]  /*1260*/  @!P1 IMAD.IADD R16, R16, 0x1, -R14.reuse ;  /* 0x0000000110109824 */ /* 0x100fe200078e0a0e */
[----:B------:R-:W-:Y:S01]  /*1270*/  ISETP.GE.AND P1, PT, R22, RZ, PT ;  /* 0x000000ff1600720c */ /* 0x000fe20003f26270 */
[--C-:B------:R-:W-:Y:S01]  /*1280*/  @!P6 IMAD.IADD R3, R3, 0x1, -R14.reuse ;  /* 0x000000010303e824 */ /* 0x100fe200078e0a0e */
[----:B------:R-:W-:Y:S01]  /*1290*/  ISETP.GT.U32.AND P6, PT, R14, R0, PT ;  /* 0x000000000e00720c */ /* 0x000fe20003fc4070 */
[----:B------:R-:W-:Y:S01]  /*12a0*/  @!P2 IMAD.IADD R5, R5, 0x1, -R14 ;  /* 0x000000010505a824 */ /* 0x000fe200078e0a0e */
[----:B------:R-:W-:Y:S01]  /*12b0*/  IABS R13, R15 ;  /* 0x0000000f000d7213 */ /* 0x000fe20000000000 */
[----:B------:R-:W-:Y:S01]  /*12c0*/  IMAD.HI.U32 R24, R12, R17, RZ ;  /* 0x000000110c187227 */ /* 0x000fe200078e00ff */
[----:B------:R-:W-:-:S03]  /*12d0*/  ISETP.GE.AND P2, PT, R2, RZ, PT ;  /* 0x000000ff0200720c */ /* 0x000fc60003f46270 */
[----:B------:R-:W-:Y:S01]  /*12e0*/  @!P4 IMAD.MOV R11, RZ, RZ, -R11 ;  /* 0x000000ffff0bc224 */ /* 0x000fe200078e0a0b */
[----:B------:R-:W-:Y:S01]  /*12f0*/  ISETP.GT.U32.AND P4, PT, R14, R5, PT ;  /* 0x000000050e00720c */ /* 0x000fe20003f84070 */
[----:B------:R-:W-:Y:S02]  /*1300*/  IMAD.MOV R24, RZ, RZ, -R24 ;  /* 0x000000ffff187224 */ /* 0x000fe400078e0a18 */
[----:B------:R-:W-:Y:S01]  /*1310*/  IMAD.HI.U32 R22, R12, R13, RZ ;  /* 0x0000000d0c167227 */ /* 0x000fe200078e00ff */
[----:B------:R0:W-:Y:S03]  /*1320*/  STL [R1+0xab8], R11 ;  /* 0x000ab80b01007387 */ /* 0x0001e60000100800 */
[----:B------:R-:W-:Y:S01]  /*1330*/  @!P0 IMAD.IADD R4, R4, 0x1, -R14 ;  /* 0x0000000104048824 */ /* 0x000fe200078e0a0e */
[----:B------:R-:W-:Y:S01]  /*1340*/  ISETP.GE.AND P0, PT, R21, RZ, PT ;  /* 0x000000ff1500720c */ /* 0x000fe20003f06270 */
[----:B------:R-:W-:Y:S01]  /*1350*/  IMAD R2, R14, R24, R17 ;  /* 0x000000180e027224 */ /* 0x000fe200078e0211 */
[C---:B------:R-:W-:Y:S01]  /*1360*/  IADD3 R17, R29.reuse, 0x2e, RZ ;  /* 0x0000002e1d117810 */ /* 0x040fe20007ffe0ff */
[----:B------:R-:W-:Y:S01]  /*1370*/  IMAD.MOV.U32 R26, RZ, RZ, R3 ;  /* 0x000000ffff1a7224 */ /* 0x000fe200078e0003 */
[----:B------:R-:W-:Y:S01]  /*1380*/  IADD3 R3, R29, 0x2d, RZ ;  /* 0x0000002d1d037810 */ /* 0x000fe20007ffe0ff */
[----:B------:R-:W-:Y:S01]  /*1390*/  IMAD.MOV R22, RZ, RZ, -R22 ;  /* 0x000000ffff167224 */ /* 0x000fe200078e0a16 */
[----:B------:R-:W-:Y:S01]  /*13a0*/  IABS R21, R17 ;  /* 0x0000001100157213 */ /* 0x000fe20000000000 */
[----:B------:R-:W-:Y:S01]  /*13b0*/  @!P5 IMAD.IADD R20, R20, 0x1, -R14 ;  /* 0x000000011414d824 */ /* 0x000fe200078e0a0e */
[----:B------:R-:W-:Y:S01]  /*13c0*/  ISETP.GE.AND P5, PT, R23, RZ, PT ;  /* 0x000000ff1700720c */ /* 0x000fe20003fa6270 */
[----:B------:R-:W-:Y:S01]  /*13d0*/  @!P3 IMAD.MOV R16, RZ, RZ, -R16 ;  /* 0x000000ffff10b224 */ /* 0x000fe200078e0a10 */
[----:B------:R-:W-:Y:S01]  /*13e0*/  ISETP.GT.U32.AND P3, PT, R14, R4, PT ;  /* 0x000000040e00720c */ /* 0x000fe20003f64070 */
[----:B------:R-:W-:Y:S01]  /*13f0*/  @!P6 IMAD.IADD R0, R0, 0x1, -R14 ;  /* 0x000000010000e824 */ /* 0x000fe200078e0a0e */
[----:B0-----:R-:W-:Y:S01]  /*1400*/  IADD3 R11, R29, 0x6, RZ ;  /* 0x000000061d0b7810 */ /* 0x001fe20007ffe0ff */
[----:B------:R-:W-:Y:S01]  /*1410*/  @!P1 IMAD.MOV R26, RZ, RZ, -R26 ;  /* 0x000000ffff1a9224 */ /* 0x000fe200078e0a1a */
[C---:B------:R-:W-:Y:S01]  /*1420*/  ISETP.GT.U32.AND P1, PT, R14.reuse, R2, PT ;  /* 0x000000020e00720c */ /* 0x040fe20003f24070 */
[C---:B------:R-:W-:Y:S01]  /*1430*/  IMAD R13, R14.reuse, R22, R13 ;  /* 0x000000160e0d7224 */ /* 0x040fe200078e020d */
[C---:B------:R-:W-:Y:S01]  /*1440*/  ISETP.GT.U32.AND P6, PT, R14.reuse, R0, PT ;  /* 0x000000000e00720c */ /* 0x040fe20003fc4070 */
[----:B------:R-:W-:Y:S01]  /*1450*/  @!P4 IMAD.IADD R5, R5, 0x1, -R14 ;  /* 0x000000010505c824 */ /* 0x000fe200078e0a0e */
[----:B------:R0:W-:Y:S01]  /*1460*/  STL [R1+0xabc], R16 ;  /* 0x000abc1001007387 */ /* 0x0001e20000100800 */
[----:B------:R-:W-:Y:S01]  /*1470*/  IMAD.MOV.U32 R25, RZ, RZ, R20 ;  /* 0x000000ffff197224 */ /* 0x000fe200078e0014 */
[----:B------:R-:W-:Y:S01]  /*1480*/  ISETP.GT.U32.AND P4, PT, R14, R13, PT ;  /* 0x0000000d0e00720c */ /* 0x000fe20003f84070 */
[----:B------:R-:W-:Y:S01]  /*1490*/  IMAD.MOV.U32 R7, RZ, RZ, R5 ;  /* 0x000000ffff077224 */ /* 0x000fe200078e0005 */
[----:B------:R-:W-:Y:S01]  /*14a0*/  IADD3 R20, R29, 0x2c, RZ ;  /* 0x0000002c1d147810 */ /* 0x000fe20007ffe0ff */
[----:B------:R-:W-:Y:S01]  /*14b0*/  @!P5 IMAD.MOV R25, RZ, RZ, -R25 ;  /* 0x000000ffff19d224 */ /* 0x000fe200078e0a19 */
[----:B------:R-:W-:Y:S01]  /*14c0*/  ISETP.GE.AND P5, PT, R18, RZ, PT ;  /* 0x000000ff1200720c */ /* 0x000fe20003fa6270 */
[--C-:B------:R-:W-:Y:S01]  /*14d0*/  @!P3 IMAD.IADD R4, R4, 0x1, -R14.reuse ;  /* 0x000000010404b824 */ /* 0x100fe200078e0a0e */
[----:B------:R-:W-:Y:S01]  /*14e0*/  ISETP.GE.AND P3, PT, R19, RZ, PT ;  /* 0x000000ff1300720c */ /* 0x000fe20003f66270 */
[----:B------:R-:W-:Y:S01]  /*14f0*/  IMAD.HI.U32 R19, R12, R21, RZ ;  /* 0x000000150c137227 */ /* 0x000fe200078e00ff */
[----:B------:R-:W-:Y:S01]  /*1500*/  IABS R18, R3 ;  /* 0x0000000300127213 */ /* 0x000fe20000000000 */
[----:B------:R-:W-:Y:S01]  /*1510*/  STL [R1+0x3c], R26 ;  /* 0x00003c1a01007387 */ /* 0x000fe20000100800 */
[----:B0-----:R-:W-:Y:S01]  /*1520*/  IADD3 R16, R29, 0x7, RZ ;  /* 0x000000071d107810 */ /* 0x001fe20007ffe0ff */
[--C-:B------:R-:W-:Y:S01]  /*1530*/  @!P1 IMAD.IADD R2, R2, 0x1, -R14.reuse ;  /* 0x0000000102029824 */ /* 0x100fe200078e0a0e */
[----:B------:R-:W-:Y:S01]  /*1540*/  ISETP.GE.AND P1, PT, R17, RZ, PT ;  /* 0x000000ff1100720c */ /* 0x000fe20003f26270 */
[--C-:B------:R-:W-:Y:S01]  /*1550*/  @!P6 IMAD.IADD R0, R0, 0x1, -R14.reuse ;  /* 0x000000010000e824 */ /* 0x100fe200078e0a0e */
[----:B------:R-:W-:Y:S01]  /*1560*/  ISETP.GE.AND P6, PT, R15, RZ, PT ;  /* 0x000000ff0f00720c */ /* 0x000fe20003fc6270 */
[----:B------:R-:W-:Y:S01]  /*1570*/  IMAD.MOV R19, RZ, RZ, -R19 ;  /* 0x000000ffff137224 */ /* 0x000fe200078e0a13 */
[----:B------:R0:W-:Y:S01]  /*1580*/  STL [R1+0x40], R25 ;  /* 0x0000401901007387 */ /* 0x0001e20000100800 */
[----:B------:R-:W-:Y:S01]  /*1590*/  @!P2 IMAD.MOV R7, RZ, RZ, -R7 ;  /* 0x000000ffff07a224 */ /* 0x000fe200078e0a07 */
[----:B------:R-:W-:Y:S01]  /*15a0*/  ISETP.GT.U32.AND P2, PT, R14, R2, PT ;  /* 0x000000020e00720c */ /* 0x000fe20003f44070 */
[----:B------:R-:W-:-:S02]  /*15b0*/  @!P4 IMAD.IADD R13, R13, 0x1, -R14 ;  /* 0x000000010d0dc824 */ /* 0x000fc400078e0a0e */
[----:B------:R-:W-:Y:S01]  /*15c0*/  IMAD.MOV.U32 R6, RZ, RZ, R4 ;  /* 0x000000ffff067224 */ /* 0x000fe200078e0004 */
[----:B------:R-:W-:Y:S01]  /*15d0*/  STL [R1+0x4c], R7 ;  /* 0x00004c0701007387 */ /* 0x000fe20000100800 */
[C---:B------:R-:W-:Y:S01]  /*15e0*/  IMAD R21, R14.reuse, R19, R21 ;  /* 0x000000130e157224 */ /* 0x040fe200078e0215 */
[----:B------:R-:W-:Y:S01]  /*15f0*/  ISETP.GT.U32.AND P4, PT, R14, R13, PT ;  /* 0x0000000d0e00720c */ /* 0x000fe20003f84070 */
[----:B------:R-:W-:Y:S01]  /*1600*/  IMAD.MOV.U32 R4, RZ, RZ, R0 ;  /* 0x000000ffff047224 */ /* 0x000fe200078e0000 */
[----:B------:R-:W-:Y:S01]  /*1610*/  IADD3 R0, R29, 0x2b, RZ ;  /* 0x0000002b1d007810 */ /* 0x000fe20007ffe0ff */
[----:B------:R-:W-:Y:S01]  /*1620*/  IMAD.HI.U32 R15, R12, R18, RZ ;  /* 0x000000120c0f7227 */ /* 0x000fe200078e00ff */
[----:B0-----:R-:W-:-:S03]  /*1630*/  IABS R25, R11 ;  /* 0x0000000b00197213 */ /* 0x001fc60000000000 */
[----:B------:R-:W-:Y:S01]  /*1640*/  @!P5 IMAD.MOV R4, RZ, RZ, -R4 ;  /* 0x000000ffff04d224 */ /* 0x000fe200078e0a04 */
[----:B------:R-:W-:Y:S01]  /*1650*/  ISETP.GT.U32.AND P5, PT, R14, R21, PT ;  /* 0x000000150e00720c */ /* 0x000fe20003fa4070 */
[----:B------:R-:W-:Y:S02]  /*1660*/  IMAD.MOV R15, RZ, RZ, -R15 ;  /* 0x000000ffff0f7224 */ /* 0x000fe400078e0a0f */
[----:B------:R-:W-:Y:S01]  /*1670*/  @!P2 IMAD.IADD R2, R2, 0x1, -R14 ;  /* 0x000000010202a824 */ /* 0x000fe200078e0a0e */
[----:B------:R-:W-:Y:S01]  /*1680*/  ISETP.GE.AND P2, PT, R20, RZ, PT ;  /* 0x000000ff1400720c */ /* 0x000fe20003f46270 */
[C---:B------:R-:W-:Y:S01]  /*1690*/  IMAD R18, R14.reuse, R15, R18 ;  /* 0x0000000f0e127224 */ /* 0x040fe200078e0212 */
[----:B------:R-:W-:Y:S01]  /*16a0*/  IABS R20, R20 ;  /* 0x0000001400147213 */ /* 0x000fe20000000000 */
[----:B------:R-:W-:Y:S01]  /*16b0*/  IMAD.MOV.U32 R5, RZ, RZ, R2 ;  /* 0x000000ffff057224 */ /* 0x000fe200078e0002 */
[----:B------:R-:W-:Y:S01]  /*16c0*/  IADD3 R15, R29, 0x28, RZ ;  /* 0x000000281d0f7810 */ /* 0x000fe20007ffe0ff */
[----:B------:R-:W-:Y:S01]  /*16d0*/  @!P4 IMAD.IADD R13, R13, 0x1, -R14 ;  /* 0x000000010d0dc824 */ /* 0x000fe200078e0a0e */
[----:B------:R-:W-:Y:S01]  /*16e0*/  ISETP.GT.U32.AND P4, PT, R14, R18, PT ;  /* 0x000000120e00720c */ /* 0x000fe20003f84070 */
[----:B------:R-:W-:Y:S01]  /*16f0*/  @!P0 IMAD.MOV R6, RZ, RZ, -R6 ;  /* 0x000000ffff068224 */ /* 0x000fe200078e0a06 */
[----:B------:R-:W-:Y:S01]  /*1700*/  ISETP.GE.AND P0, PT, R3, RZ, PT ;  /* 0x000000ff0300720c */ /* 0x000fe20003f06270 */
[----:B------:R-:W-:Y:S01]  /*1710*/  @!P5 IMAD.IADD R21, R21, 0x1, -R14 ;  /* 0x000000011515d824 */ /* 0x000fe200078e0a0e */
[----:B------:R-:W-:Y:S01]  /*1720*/  IADD3 R3, R29, 0x2a, RZ ;  /* 0x0000002a1d037810 */ /* 0x000fe20007ffe0ff */
[----:B------:R-:W-:Y:S01]  /*1730*/  @!P3 IMAD.MOV R5, RZ, RZ, -R5 ;  /* 0x000000ffff05b224 */ /* 0x000fe200078e0a05 */
[----:B------:R0:W-:Y:S01]  /*1740*/  STL [R1+0x50], R6 ;  /* 0x0000500601007387 */ /* 0x0001e20000100800 */
[----:B------:R-:W-:-:S02]  /*1750*/  ISETP.GE.AND P5, PT, R0, RZ, PT ;  /* 0x000000ff0000720c */ /* 0x000fc40003fa6270 */
[----:B------:R-:W-:Y:S01]  /*1760*/  ISETP.GT.U32.AND P3, PT, R14, R21, PT ;  /* 0x000000150e00720c */ /* 0x000fe20003f64070 */
[----:B------:R1:W-:Y:S01]  /*1770*/  STL [R1+0x58], R4 ;  /* 0x0000580401007387 */ /* 0x0003e20000100800 */
[----:B------:R-:W-:Y:S02]  /*1780*/  IABS R17, R3 ;  /* 0x0000000300117213 */ /* 0x000fe40000000000 */
[----:B------:R-:W-:Y:S01]  /*1790*/  @!P4 IMAD.IADD R18, R18, 0x1, -R14 ;  /* 0x000000011212c824 */ /* 0x000fe200078e0a0e */
[----:B------:R2:W-:Y:S01]  /*17a0*/  STL [R1+0x60], R5 ;  /* 0x0000600501007387 */ /* 0x0005e20000100800 */
[----:B------:R-:W-:Y:S01]  /*17b0*/  IABS R22, R15 ;  /* 0x0000000f00167213 */ /* 0x000fe20000000000 */
[----:B0-----:R-:W-:Y:S01]  /*17c0*/  IMAD.MOV.U32 R6, RZ, RZ, R13 ;  /* 0x000000ffff067224 */ /* 0x001fe200078e000d */
[----:B------:R-:W-:Y:S02]  /*17d0*/  IADD3 R13, R29, 0x27, RZ ;  /* 0x000000271d0d7810 */ /* 0x000fe40007ffe0ff */
[----:B------:R-:W-:Y:S01]  /*17e0*/  ISETP.GT.U32.AND P4, PT, R14, R18, PT ;  /* 0x000000120e00720c */ /* 0x000fe20003f84070 */
[----:B------:R-:W-:Y:S01]  /*17f0*/  @!P6 IMAD.MOV R6, RZ, RZ, -R6 ;  /* 0x000000ffff06e224 */ /* 0x000fe200078e0a06 */
[----:B-1----:R-:W-:Y:S01]  /*1800*/  IABS R4, R0 ;  /* 0x0000000000047213 */ /* 0x002fe20000000000 */
[----:B------:R-:W-:Y:S01]  /*1810*/  @!P3 IMAD.IADD R21, R21, 0x1, -R14 ;  /* 0x000000011515b824 */ /* 0x000fe200078e0a0e */
[----:B------:R-:W-:Y:S01]  /*1820*/  ISETP.GE.AND P6, PT, R3, RZ, PT ;  /* 0x000000ff0300720c */ /* 0x000fe20003fc6270 */
[----:B--2---:R-:W-:Y:S01]  /*1830*/  IMAD.HI.U32 R5, R12, R20, RZ ;  /* 0x000000140c057227 */ /* 0x004fe200078e00ff */
[----:B------:R0:W-:Y:S01]  /*1840*/  STL [R1+0x5c], R6 ;  /* 0x00005c0601007387 */ /* 0x0001e20000100800 */
[----:B------:R-:W-:-:S02]  /*1850*/  IABS R19, R13 ;  /* 0x0000000d00137213 */ /* 0x000fc40000000000 */
[----:B------:R-:W-:Y:S02]  /*1860*/  IMAD.MOV R5, RZ, RZ, -R5 ;  /* 0x000000ffff057224 */ /* 0x000fe400078e0a05 */
[----:B------:R-:W-:-:S04]  /*1870*/  IMAD.HI.U32 R2, R12, R4, RZ ;  /* 0x000000040c027227 */ /* 0x000fc800078e00ff */
[----:B------:R-:W-:Y:S02]  /*1880*/  IMAD R20, R14, R5, R20 ;  /* 0x000000050e147224 */ /* 0x000fe400078e0214 */
[----:B------:R-:W-:-:S03]  /*1890*/  IMAD.HI.U32 R0, R12, R17, RZ ;  /* 0x000000110c007227 */ /* 0x000fc600078e00ff */
[C---:B------:R-:W-:Y:S01]  /*18a0*/  ISETP.GT.U32.AND P3, PT, R14.reuse, R20, PT ;  /* 0x000000140e00720c */ /* 0x040fe20003f64070 */
[----:B------:R-:W-:Y:S02]  /*18b0*/  IMAD.MOV R2, RZ, RZ, -R2 ;  /* 0x000000ffff027224 */ /* 0x000fe400078e0a02 */
[----:B------:R-:W-:Y:S01]  /*18c0*/  IMAD.MOV R3, RZ, RZ, -R0 ;  /* 0x000000ffff037224 */ /* 0x000fe200078e0a00 */
[C---:B------:R-:W-:Y:S01]  /*18d0*/  IADD3 R0, R29.reuse, 0x29, RZ ;  /* 0x000000291d007810 */ /* 0x040fe20007ffe0ff */
[C---:B------:R-:W-:Y:S01]  /*18e0*/  IMAD R4, R14.reuse, R2, R4 ;  /* 0x000000020e047224 */ /* 0x040fe200078e0204 */
[----:B------:R-:W-:Y:S01]  /*18f0*/  IADD3 R2, R29, 0x26, RZ ;  /* 0x000000261d027810 */ /* 0x000fe20007ffe0ff */
[----:B------:R-:W-:Y:S01]  /*1900*/  IMAD R17, R14, R3, R17 ;  /* 0x000000030e117224 */ /* 0x000fe200078e0211 */
[----:B------:R-:W-:Y:S01]  /*1910*/  IABS R5, R0 ;  /* 0x0000000000057213 */ /* 0x000fe20000000000 */
[----:B0-----:R-:W-:Y:S01]  /*1920*/  IMAD.MOV.U32 R6, RZ, RZ, R21 ;  /* 0x000000ffff067224 */ /* 0x001fe200078e0015 */
[----:B------:R-:W-:Y:S01]  /*1930*/  IABS R3, R2 ;  /* 0x0000000200037213 */ /* 0x000fe20000000000 */
[--C-:B------:R-:W-:Y:S01]  /*1940*/  @!P4 IMAD.IADD R18, R18, 0x1, -R14.reuse ;  /* 0x000000011212c824 */ /* 0x100fe200078e0a0e */
[----:B------:R-:W-:Y:S01]  /*1950*/  ISETP.GT.U32.AND P4, PT, R14, R4, PT ;  /* 0x000000040e00720c */ /* 0x000fe20003f84070 */
[----:B------:R-:W-:-:S02]  /*1960*/  @!P3 IMAD.IADD R20, R20, 0x1, -R14 ;  /* 0x000000011414b824 */ /* 0x000fc400078e0a0e */
[----:B------:R-:W-:Y:S01]  /*1970*/  @!P1 IMAD.MOV R6, RZ, RZ, -R6 ;  /* 0x000000ffff069224 */ /* 0x000fe200078e0a06 */
[C---:B------:R-:W-:Y:S01]  /*1980*/  ISETP.GT.U32.AND P1, PT, R14.reuse, R17, PT ;  /* 0x000000110e00720c */ /* 0x040fe20003f24070 */
[----:B------:R-:W-:Y:S01]  /*1990*/  IMAD.MOV.U32 R21, RZ, RZ, R22 ;  /* 0x000000ffff157224 */ /* 0x000fe200078e0016 */
[----:B------:R-:W-:Y:S01]  /*19a0*/  ISETP.GT.U32.AND P3, PT, R14, R20, PT ;  /* 0x000000140e00720c */ /* 0x000fe20003f64070 */
[----:B------:R-:W-:Y:S01]  /*19b0*/  IMAD.HI.U32 R22, R12, R5, RZ ;  /* 0x000000050c167227 */ /* 0x000fe200078e00ff */
[----:B------:R0:W-:Y:S03]  /*19c0*/  STL [R1+0x110], R6 ;  /* 0x0001100601007387 */ /* 0x0001e60000100800 */
[----:B------:R-:W-:Y:S02]  /*19d0*/  IMAD.MOV R22, RZ, RZ, -R22 ;  /* 0x000000ffff167224 */ /* 0x000fe400078e0a16 */
[----:B------:R-:W-:-:S04]  /*19e0*/  @!P4 IMAD.IADD R4, R4, 0x1, -R14 ;  /* 0x000000010404c824 */ /* 0x000fc800078e0a0e */
[----:B------:R-:W-:Y:S01]  /*19f0*/  @!P1 IMAD.IADD R17, R17, 0x1, -R14 ;  /* 0x0000000111119824 */ /* 0x000fe200078e0a0e */
[----:B------:R-:W-:Y:S01]  /*1a00*/  ISETP.GT.U32.AND P4, PT, R14, R4, PT ;  /* 0x000000040e00720c */ /* 0x000fe20003f84070 */
[----:B0-----:R-:W-:Y:S02]  /*1a10*/  IMAD.MOV.U32 R6, RZ, RZ, R18 ;  /* 0x000000ffff067224 */ /* 0x001fe400078e0012 */
[----:B------:R-:W-:Y:S01]  /*1a20*/  @!P3 IMAD.IADD R20, R20, 0x1, -R14 ;  /* 0x000000011414b824 */ /* 0x000fe200078e0a0e */
[----:B------:R-:W-:Y:S01]  /*1a30*/  ISETP.GT.U32.AND P1, PT, R14, R17, PT ;  /* 0x000000110e00720c */ /* 0x000fe20003f24070 */
[----:B------:R-:W-:Y:S01]  /*1a40*/  @!P0 IMAD.MOV R6, RZ, RZ, -R6 ;  /* 0x000000ffff068224 */ /* 0x000fe200078e0a06 */
[----:B------:R-:W-:Y:S01]  /*1a50*/  ISETP.GE.AND P0, PT, R0, RZ, PT ;  /* 0x000000ff0000720c */ /* 0x000fe20003f06270 */
[----:B------:R-:W-:Y:S02]  /*1a60*/  IMAD R0, R14, R22, R5 ;  /* 0x000000160e007224 */ /* 0x000fe400078e0205 */
[----:B------:R-:W-:Y:S01]  /*1a70*/  IMAD.MOV.U32 R18, RZ, RZ, R19 ;  /* 0x000000ffff127224 */ /* 0x000fe200078e0013 */
[----:B------:R0:W-:Y:S01]  /*1a80*/  STL [R1+0x54], R6 ;  /* 0x0000540601007387 */ /* 0x0001e20000100800 */
[----:B------:R-:W-:Y:S01]  /*1a90*/  IMAD.HI.U32 R22, R12, R21, RZ ;  /* 0x000000150c167227 */ /* 0x000fe200078e00ff */
[----:B------:R-:W-:-:S03]  /*1aa0*/  ISETP.GT.U32.AND P3, PT, R14, R0, PT ;  /* 0x000000000e00720c */ /* 0x000fc60003f64070 */
[----:B------:R-:W-:-:S04]  /*1ab0*/  IMAD.HI.U32 R5, R12, R18, RZ ;  /* 0x000000120c057227 */ /* 0x000fc800078e00ff */
[----:B------:R-:W-:Y:S02]  /*1ac0*/  IMAD.MOV R22, RZ, RZ, -R22 ;  /* 0x000000ffff167224 */ /* 0x000fe400078e0a16 */
[----:B0-----:R-:W-:Y:S02]  /*1ad0*/  IMAD.MOV.U32 R6, RZ, RZ, R20 ;  /* 0x000000ffff067224 */ /* 0x001fe400078e0014 */
[----:B------:R-:W-:-:S04]  /*1ae0*/  IMAD.HI.U32 R19, R12, R3, RZ ;  /* 0x000000030c137227 */ /* 0x000fc800078e00ff */
[----:B------:R-:W-:Y:S01]  /*1af0*/  @!P4 IMAD.IADD R4, R4, 0x1, -R14 ;  /* 0x000000010404c824 */ /* 0x000fe200078e0a0e */
[----:B------:R-:W-:Y:S01]  /*1b00*/  ISETP.GE.AND P4, PT, R15, RZ, PT ;  /* 0x000000ff0f00720c */ /* 0x000fe20003f86270 */
[----:B------:R-:W-:Y:S02]  /*1b10*/  @!P2 IMAD.MOV R6, RZ, RZ, -R6 ;  /* 0x000000ffff06a224 */ /* 0x000fe400078e0a06 */
[----:B------:R-:W-:Y:S02]  /*1b20*/  IMAD.MOV R5, RZ, RZ, -R5 ;  /* 0x000000ffff057224 */ /* 0x000fe400078e0a05 */
[----:B------:R-:W-:Y:S01]  /*1b30*/  IMAD R15, R14, R22, R21 ;  /* 0x000000160e0f7224 */ /* 0x000fe200078e0215 */
[----:B------:R0:W-:Y:S01]  /*1b40*/  STL [R1+0x44], R6 ;  /* 0x0000440601007387 */ /* 0x0001e20000100800 */
[----:B------:R-:W-:Y:S02]  /*1b50*/  IMAD.MOV R19, RZ, RZ, -R19 ;  /* 0x000000ffff137224 */ /* 0x000fe400078e0a13 */
[--C-:B------:R-:W-:Y:S01]  /*1b60*/  @!P3 IMAD.IADD R0, R0, 0x1, -R14.reuse ;  /* 0x000000010000b824 */ /* 0x100fe200078e0a0e */
[----:B------:R-:W-:Y:S01]  /*1b70*/  ISETP.GT.U32.AND P3, PT, R14, R15, PT ;  /* 0x0000000f0e00720c */ /* 0x000fe20003f64070 */
[----:B------:R-:W-:-:S02]  /*1b80*/  @!P1 IMAD.IADD R17, R17, 0x1, -R14 ;  /* 0x0000000111119824 */ /* 0x000fc400078e0a0e */
[C---:B------:R-:W-:Y:S01]  /*1b90*/  IMAD R18, R14.reuse, R5, R18 ;  /* 0x000000050e127224 */ /* 0x040fe200078e0212 */
[C---:B------:R-:W-:Y:S01]  /*1ba0*/  ISETP.GT.U32.AND P2, PT, R14.reuse, R0, PT ;  /* 0x000000000e00720c */ /* 0x040fe20003f44070 */
[C---:B------:R-:W-:Y:S01]  /*1bb0*/  IMAD R3, R14.reuse, R19, R3 ;  /* 0x000000130e037224 */ /* 0x040fe200078e0203 */
[C---:B------:R-:W-:Y:S01]  /*1bc0*/  IADD3 R5, R29.reuse, 0x25, RZ ;  /* 0x000000251d057810 */ /* 0x040fe20007ffe0ff */
[----:B0-----:R-:W-:Y:S01]  /*1bd0*/  IMAD.MOV.U32 R6, RZ, RZ, R17 ;  /* 0x000000ffff067224 */ /* 0x001fe200078e0011 */
[C---:B------:R-:W-:Y:S01]  /*1be0*/  ISETP.GT.U32.AND P1, PT, R14.reuse, R18, PT ;  /* 0x000000120e00720c */ /* 0x040fe20003f24070 */
[----:B------:R-:W-:Y:S01]  /*1bf0*/  IMAD.MOV.U32 R7, RZ, RZ, R4 ;  /* 0x000000ffff077224 */ /* 0x000fe200078e0004 */
[----:B------:R-:W-:Y:S01]  /*1c00*/  IABS R19, R5 ;  /* 0x0000000500137213 */ /* 0x000fe20000000000 */
[----:B------:R-:W-:Y:S01]  /*1c10*/  @!P6 IMAD.MOV R6, RZ, RZ, -R6 ;  /* 0x000000ffff06e224 */ /* 0x000fe200078e0a06 */
[----:B------:R-:W-:Y:S01]  /*1c20*/  ISETP.GT.U32.AND P6, PT, R14, R3, PT ;  /* 0x000000030e00720c */ /* 0x000fe20003fc4070 */
[----:B------:R-:W-:Y:S01]  /*1c30*/  @!P5 IMAD.MOV R7, RZ, RZ, -R7 ;  /* 0x000000ffff07d224 */ /* 0x000fe200078e0a07 */
[----:B------:R-:W-:Y:S01]  /*1c40*/  IADD3 R17, R29, 0x24, RZ ;  /* 0x000000241d117810 */ /* 0x000fe20007ffe0ff */
[--C-:B------:R-:W-:Y:S01]  /*1c50*/  @!P3 IMAD.IADD R15, R15, 0x1, -R14.reuse ;  /* 0x000000010f0fb824 */ /* 0x100fe200078e0a0e */
[----:B------:R-:W-:Y:S01]  /*1c60*/  ISETP.GE.AND P5, PT, R13, RZ, PT ;  /* 0x000000ff0d00720c */ /* 0x000fe20003fa6270 */
[--C-:B------:R-:W-:Y:S01]  /*1c70*/  @!P2 IMAD.IADD R0, R0, 0x1, -R14.reuse ;  /* 0x000000010000a824 */ /* 0x100fe200078e0a0e */
[----:B------:R-:W-:Y:S01]  /*1c80*/  STL [R1+0x48], R7 ;  /* 0x0000480701007387 */ /* 0x000fe20000100800 */
[----:B------:R-:W-:Y:S01]  /*1c90*/  IMAD.MOV.U32 R4, RZ, RZ, R19 ;  /* 0x000000ffff047224 */ /* 0x000fe200078e0013 */
[----:B------:R-:W-:Y:S01]  /*1ca0*/  IABS R19, R17 ;  /* 0x0000001100137213 */ /* 0x000fe20000000000 */
[----:B------:R-:W-:Y:S01]  /*1cb0*/  @!P1 IMAD.IADD R18, R18, 0x1, -R14 ;  /* 0x0000000112129824 */ /* 0x000fe200078e0a0e */
[----:B------:R0:W-:Y:S01]  /*1cc0*/  STL [R1+0x108], R6 ;  /* 0x0001080601007387 */ /* 0x0001e20000100800 */
[----:B------:R-:W-:Y:S01]  /*1cd0*/  ISETP.GT.U32.AND P1, PT, R14, R15, PT ;  /* 0x0000000f0e00720c */ /* 0x000fe20003f24070 */
[----:B------:R-:W-:Y:S01]  /*1ce0*/  IMAD.HI.U32 R13, R12, R4, RZ ;  /* 0x000000040c0d7227 */ /* 0x000fe200078e00ff */
[----:B------:R-:W-:-:S02]  /*1cf0*/  ISETP.GE.AND P3, PT, R5, RZ, PT ;  /* 0x000000ff0500720c */ /* 0x000fc40003f66270 */
[----:B------:R-:W-:Y:S01]  /*1d00*/  ISETP.GE.AND P2, PT, R2, RZ, PT ;  /* 0x000000ff0200720c */ /* 0x000fe20003f46270 */
[----:B------:R-:W-:Y:S01]  /*1d10*/  @!P6 IMAD.IADD R3, R3, 0x1, -R14 ;  /* 0x000000010303e824 */ /* 0x000fe200078e0a0e */
[----:B------:R-:W-:Y:S01]  /*1d20*/  ISETP.GT.U32.AND P6, PT, R14, R18, PT ;  /* 0x000000120e00720c */ /* 0x000fe20003fc4070 */
[----:B------:R-:W-:Y:S01]  /*1d30*/  IMAD.MOV R13, RZ, RZ, -R13 ;  /* 0x000000ffff0d7224 */ /* 0x000fe200078e0a0d */
[C---:B------:R-:W-:Y:S01]  /*1d40*/  IADD3 R2, R29.reuse, 0x23, RZ ;  /* 0x000000231d027810 */ /* 0x040fe20007ffe0ff */
[----:B0-----:R-:W-:Y:S01]  /*1d50*/  IMAD.MOV.U32 R6, RZ, RZ, R0 ;  /* 0x000000ffff067224 */ /* 0x001fe200078e0000 */
[----:B------:R-:W-:Y:S01]  /*1d60*/  IADD3 R0, R29, 0x22, RZ ;  /* 0x000000221d007810 */ /* 0x000fe20007ffe0ff */
[----:B------:R-:W-:Y:S01]  /*1d70*/  IMAD.HI.U32 R5, R12, R19, RZ ;  /* 0x000000130c057227 */ /* 0x000fe200078e00ff */
[----:B------:R-:W-:-:S03]  /*1d80*/  IABS R20, R2 ;  /* 0x0000000200147213 */ /* 0x000fc60000000000 */
[----:B------:R-:W-:Y:S01]  /*1d90*/  @!P0 IMAD.MOV R6, RZ, RZ, -R6 ;  /* 0x000000ffff068224 */ /* 0x000fe200078e0a06 */
[C---:B------:R-:W-:Y:S01]  /*1da0*/  ISETP.GT.U32.AND P0, PT, R14.reuse, R3, PT ;  /* 0x000000030e00720c */ /* 0x040fe20003f04070 */
[C---:B------:R-:W-:Y:S01]  /*1db0*/  IMAD R4, R14.reuse, R13, R4 ;  /* 0x0000000d0e047224 */ /* 0x040fe200078e0204 */
[----:B------:R-:W-:Y:S01]  /*1dc0*/  IADD3 R13, R29, 0x21, RZ ;  /* 0x000000211d0d7810 */ /* 0x000fe20007ffe0ff */
[----:B------:R-:W-:Y:S01]  /*1dd0*/  IMAD.MOV R5, RZ, RZ, -R5 ;  /* 0x000000ffff057224 */ /* 0x000fe200078e0a05 */
[----:B------:R0:W-:Y:S01]  /*1de0*/  STL [R1+0x10c], R6 ;  /* 0x00010c0601007387 */ /* 0x0001e20000100800 */
[--C-:B------:R-:W-:Y:S01]  /*1df0*/  @!P1 IMAD.IADD R15, R15, 0x1, -R14.reuse ;  /* 0x000000010f0f9824 */ /* 0x100fe200078e0a0e */
[C---:B------:R-:W-:Y:S01]  /*1e00*/  ISETP.GT.U32.AND P1, PT, R14.reuse, R4, PT ;  /* 0x000000040e00720c */ /* 0x040fe20003f24070 */
[----:B------:R-:W-:Y:S01]  /*1e10*/  IMAD R19, R14, R5, R19 ;  /* 0x000000050e137224 */ /* 0x000fe200078e0213 */
[----:B------:R-:W-:Y:S01]  /*1e20*/  IABS R21, R13 ;  /* 0x0000000d00157213 */ /* 0x000fe20000000000 */
[----:B------:R-:W-:Y:S01]  /*1e30*/  @!P6 IMAD.IADD R18, R18, 0x1, -R14 ;  /* 0x000000011212e824 */ /* 0x000fe200078e0a0e */
[----:B------:R-:W-:-:S02]  /*1e40*/  IABS R5, R0 ;  /* 0x0000000000057213 */ /* 0x000fc40000000000 */
[----:B------:R-:W-:Y:S01]  /*1e50*/  ISETP.GT.U32.AND P6, PT, R14, R19, PT ;  /* 0x000000130e00720c */ /* 0x000fe20003fc4070 */
[----:B------:R-:W-:Y:S01]  /*1e60*/  @!P0 IMAD.IADD R3, R3, 0x1, -R14 ;  /* 0x0000000103038824 */ /* 0x000fe200078e0a0e */
[----:B------:R-:W-:Y:S01]  /*1e70*/  ISETP.GE.AND P0, PT, R17, RZ, PT ;  /* 0x000000ff1100720c */ /* 0x000fe20003f06270 */
[----:B0-----:R-:W-:Y:S02]  /*1e80*/  IMAD.MOV.U32 R6, RZ, RZ, R15 ;  /* 0x000000ffff067224 */ /* 0x001fe400078e000f */
[----:B------:R-:W-:Y:S02]  /*1e90*/  IMAD.MOV.U32 R17, RZ, RZ, R21 ;  /* 0x000000ffff117224 */ /* 0x000fe400078e0015 */
[----:B------:R-:W-:-:S04]  /*1ea0*/  IMAD.HI.U32 R21, R12, R20, RZ ;  /* 0x000000140c157227 */ /* 0x000fc800078e00ff */
[----:B------:R-:W-:Y:S02]  /*1eb0*/  @!P4 IMAD.MOV R6, RZ, RZ, -R6 ;  /* 0x000000ffff06c224 */ /* 0x000fe400078e0a06 */
[----:B------:R-:W-:-:S03]  /*1ec0*/  IMAD.HI.U32 R22, R12, R5, RZ ;  /* 0x000000050c167227 */ /* 0x000fc600078e00ff */
[----:B------:R0:W-:Y:S01]  /*1ed0*/  STL [R1+0x104], R6 ;  /* 0x0001040601007387 */ /* 0x0001e20000100800 */
[----:B------:R-:W-:Y:S02]  /*1ee0*/  IMAD.MOV R21, RZ, RZ, -R21 ;  /* 0x000000ffff157224 */ /* 0x000fe400078e0a15 */
[----:B------:R-:W-:Y:S01]  /*1ef0*/  @!P1 IMAD.IADD R4, R4, 0x1, -R14 ;  /* 0x0000000104049824 */ /* 0x000fe200078e0a0e */
[----:B------:R-:W-:Y:S01]  /*1f00*/  ISETP.GE.AND P1, PT, R2, RZ, PT ;  /* 0x000000ff0200720c */ /* 0x000fe20003f26270 */
[----:B------:R-:W-:Y:S02]  /*1f10*/  IMAD.MOV R15, RZ, RZ, -R22 ;  /* 0x000000ffff0f7224 */ /* 0x000fe400078e0a16 */
[C---:B------:R-:W-:Y:S01]  /*1f20*/  IMAD R20, R14.reuse, R21, R20 ;  /* 0x000000150e147224 */ /* 0x040fe200078e0214 */
[----:B------:R-:W-:Y:S01]  /*1f30*/  IADD3 R21, R29, 0x20, RZ ;  /* 0x000000201d157810 */ /* 0x000fe20007ffe0ff */
[----:B------:R-:W-:Y:S01]  /*1f40*/  @!P6 IMAD.IADD R19, R19, 0x1, -R14 ;  /* 0x000000011313e824 */ /* 0x000fe200078e0a0e */
[C---:B------:R-:W-:Y:S01]  /*1f50*/  ISETP.GT.U32.AND P6, PT, R14.reuse, R4, PT ;  /* 0x000000040e00720c */ /* 0x040fe20003fc4070 */
[----:B0-----:R-:W-:Y:S01]  /*1f60*/  IMAD.MOV.U32 R6, RZ, RZ, R18 ;  /* 0x000000ffff067224 */ /* 0x001fe200078e0012 */
[C---:B------:R-:W-:Y:S01]  /*1f70*/  IADD3 R18, R29.reuse, 0x1c, RZ ;  /* 0x0000001c1d127810 */ /* 0x040fe20007ffe0ff */
[C---:B------:R-:W-:Y:S01]  /*1f80*/  IMAD R5, R14.reuse, R15, R5 ;  /* 0x0000000f0e057224 */ /* 0x040fe200078e0205 */
[C---:B------:R-:W-:Y:S01]  /*1f90*/  ISETP.GT.U32.AND P4, PT, R14.reuse, R19, PT ;  /* 0x000000130e00720c */ /* 0x040fe20003f84070 */
[----:B------:R-:W-:Y:S01]  /*1fa0*/  @!P5 IMAD.MOV R6, RZ, RZ, -R6 ;  /* 0x000000ffff06d224 */ /* 0x000fe200078e0a06 */
[C---:B------:R-:W-:Y:S01]  /*1fb0*/  ISETP.GT.U32.AND P5, PT, R14.reuse, R20, PT ;  /* 0x000000140e00720c */ /* 0x040fe20003fa4070 */
[----:B------:R-:W-:Y:S01]  /*1fc0*/  @!P2 IMAD.MOV R3, RZ, RZ, -R3 ;  /* 0x000000ffff03a224 */ /* 0x000fe200078e0a03 */
[----:B------:R-:W-:Y:S01]  /*1fd0*/  ISETP.GT.U32.AND P2, PT, R14, R5, PT ;  /* 0x000000050e00720c */ /* 0x000fe20003f44070 */
[----:B------:R-:W-:Y:S01]  /*1fe0*/  IMAD.HI.U32 R2, R12, R17, RZ ;  /* 0x000000110c027227 */ /* 0x000fe200078e00ff */
[----:B------:R0:W-:Y:S01]  /*1ff0*/  STL [R1+0xf8], R6 ;  /* 0x0000f80601007387 */ /* 0x0001e20000100800 */
[----:B------:R-:W-:-:S02]  /*2000*/  IADD3 R15, R29, 0x1e, RZ ;  /* 0x0000001e1d0f7810 */ /* 0x000fc40007ffe0ff */
[----:B------:R-:W-:Y:S01]  /*2010*/  IMAD.MOV R2, RZ, RZ, -R2 ;  /* 0x000000ffff027224 */ /* 0x000fe200078e0a02 */
[----:B------:R1:W-:Y:S01]  /*2020*/  STL [R1+0xfc], R3 ;  /* 0x0000fc0301007387 */ /* 0x0003e20000100800 */
[--C-:B------:R-:W-:Y:S01]  /*2030*/  @!P6 IMAD.IADD R4, R4, 0x1, -R14.reuse ;  /* 0x000000010404e824 */ /* 0x100fe200078e0a0e */
[----:B------:R-:W-:Y:S01]  /*2040*/  ISETP.GE.AND P6, PT, R0, RZ, PT ;  /* 0x000000ff0000720c */ /* 0x000fe20003fc6270 */
[----:B------:R-:W-:Y:S01]  /*2050*/  IMAD R17, R14, R2, R17 ;  /* 0x000000020e117224 */ /* 0x000fe200078e0211 */
[----:B------:R-:W-:Y:S01]  /*2060*/  IADD3 R0, R29, 0x1f, RZ ;  /* 0x0000001f1d007810 */ /* 0x000fe20007ffe0ff */
[--C-:B------:R-:W-:Y:S01]  /*2070*/  @!P5 IMAD.IADD R20, R20, 0x1, -R14.reuse ;  /* 0x000000011414d824 */ /* 0x100fe200078e0a0e */
[----:B------:R-:W-:Y:S01]  /*2080*/  IABS R2, R21 ;  /* 0x0000001500027213 */ /* 0x000fe20000000000 */
[----:B------:R-:W-:Y:S01]  /*2090*/  @!P2 IMAD.IADD R5, R5, 0x1, -R14 ;  /* 0x000000010505a824 */ /* 0x000fe200078e0a0e */
[----:B------:R-:W-:Y:S01]  /*20a0*/  ISETP.GE.AND P5, PT, R13, RZ, PT ;  /* 0x000000ff0d00720c */ /* 0x000fe20003fa6270 */
[----:B0-----:R-:W-:Y:S01]  /*20b0*/  IMAD.MOV.U32 R6, RZ, RZ, R4 ;  /* 0x000000ffff067224 */ /* 0x001fe200078e0004 */
[----:B-1----:R-:W-:Y:S01]  /*20c0*/  IABS R3, R0 ;  /* 0x0000000000037213 */ /* 0x002fe20000000000 */
[----:B------:R-:W-:Y:S01]  /*20d0*/  IMAD.HI.U32 R13, R12, R2, RZ ;  /* 0x000000020c0d7227 */ /* 0x000fe200078e00ff */
[----:B------:R-:W-:-:S02]  /*20e0*/  ISETP.GT.U32.AND P2, PT, R14, R20, PT ;  /* 0x000000140e00720c */ /* 0x000fc40003f44070 */
[----:B------:R-:W-:Y:S01]  /*20f0*/  IABS R23, R15 ;  /* 0x0000000f00177213 */ /* 0x000fe20000000000 */
[----:B------:R-:W-:Y:S01]  /*2100*/  @!P3 IMAD.MOV R6, RZ, RZ, -R6 ;  /* 0x000000ffff06b224 */ /* 0x000fe200078e0a06 */
[C---:B------:R-:W-:Y:S01]  /*2110*/  ISETP.GT.U32.AND P3, PT, R14.reuse, R5, PT ;  /* 0x000000050e00720c */ /* 0x040fe20003f64070 */
[----:B------:R-:W-:Y:S01]  /*2120*/  @!P4 IMAD.IADD R19, R19, 0x1, -R14 ;  /* 0x000000011313c824 */ /* 0x000fe200078e0a0e */
[----:B------:R-:W-:Y:S01]  /*2130*/  ISETP.GT.U32.AND P4, PT, R14, R17, PT ;  /* 0x000000110e00720c */ /* 0x000fe20003f84070 */
[----:B------:R-:W-:Y:S01]  /*2140*/  IMAD.HI.U32 R4, R12, R3, RZ ;  /* 0x000000030c047227 */ /* 0x000fe200078e00ff */
[----:B------:R0:W-:Y:S03]  /*2150*/  STL [R1+0x100], R6 ;  /* 0x0001000601007387 */ /* 0x0001e60000100800 */
[----:B------:R-:W-:Y:S02]  /*2160*/  IMAD.MOV R13, RZ, RZ, -R13 ;  /* 0x000000ffff0d7224 */ /* 0x000fe400078e0a0d */
[----:B------:R-:W-:-:S02]  /*2170*/  IMAD.MOV R4, RZ, RZ, -R4 ;  /* 0x000000ffff047224 */ /* 0x000fc400078e0a04 */
[C---:B------:R-:W-:Y:S01]  /*2180*/  IMAD R2, R14.reuse, R13, R2 ;  /* 0x0000000d0e027224 */ /* 0x040fe200078e0202 */
[----:B------:R-:W-:Y:S01]  /*2190*/  IADD3 R13, R29, 0x1d, RZ ;  /* 0x0000001d1d0d7810 */ /* 0x000fe20007ffe0ff */
[----:B------:R-:W-:Y:S02]  /*21a0*/  IMAD R3, R14, R4, R3 ;  /* 0x000000040e037224 */ /* 0x000fe400078e0203 */
[--C-:B------:R-:W-:Y:S01]  /*21b0*/  @!P2 IMAD.IADD R20, R20, 0x1, -R14.reuse ;  /* 0x000000011414a824 */ /* 0x100fe200078e0a0e */
[C---:B------:R-:W-:Y:S01]  /*21c0*/  ISETP.GT.U32.AND P2, PT, R14.reuse, R2, PT ;  /* 0x000000020e00720c */ /* 0x040fe20003f44070 */
[--C-:B------:R-:W-:Y:S01]  /*21d0*/  @!P3 IMAD.IADD R5, R5, 0x1, -R14.reuse ;  /* 0x000000010505b824 */ /* 0x100fe200078e0a0e */
[----:B------:R-:W-:Y:S01]  /*21e0*/  ISETP.GT.U32.AND P3, PT, R14, R3, PT ;  /* 0x000000030e00720c */ /* 0x000fe20003f64070 */
[----:B------:R-:W-:Y:S01]  /*21f0*/  @!P4 IMAD.IADD R17, R17, 0x1, -R14 ;  /* 0x000000011111c824 */ /* 0x000fe200078e0a0e */
[----:B------:R-:W-:Y:S01]  /*2200*/  IABS R4, R13 ;  /* 0x0000000d00047213 */ /* 0x000fe20000000000 */
[----:B------:R-:W-:-:S03]  /*2210*/  IMAD.HI.U32 R24, R12, R23, RZ ;  /* 0x000000170c187227 */ /* 0x000fc600078e00ff */
[----:B------:R-:W-:Y:S01]  /*2220*/  ISETP.GT.U32.AND P4, PT, R14, R17, PT ;  /* 0x000000110e00720c */ /* 0x000fe20003f84070 */
[----:B------:R-:W-:Y:S02]  /*2230*/  IMAD.MOV R24, RZ, RZ, -R24 ;  /* 0x000000ffff187224 */ /* 0x000fe400078e0a18 */
[----:B------:R-:W-:Y:S02]  /*2240*/  IMAD.MOV.U32 R7, RZ, RZ, R19 ;  /* 0x000000ffff077224 */ /* 0x000fe400078e0013 */
[----:B------:R-:W-:Y:S01]  /*2250*/  @!P2 IMAD.IADD R2, R2, 0x1, -R14 ;  /* 0x000000010202a824 */ /* 0x000fe200078e0a0e */
[----:B------:R-:W-:Y:S01]  /*2260*/  ISETP.GE.AND P2, PT, R0, RZ, PT ;  /* 0x000000ff0000720c */ /* 0x000fe20003f46270 */
[----:B0-----:R-:W-:Y:S02]  /*2270*/  IMAD.MOV.U32 R6, RZ, RZ, R20 ;  /* 0x000000ffff067224 */ /* 0x001fe400078e0014 */
[----:B------:R-:W-:Y:S02]  /*2280*/  @!P3 IMAD.IADD R3, R3, 0x1, -R14 ;  /* 0x000000010303b824 */ /* 0x000fe400078e0a0e */
[----:B------:R-:W-:-:S02]  /*2290*/  IMAD R0, R14, R24, R23 ;  /* 0x000000180e007224 */ /* 0x000fc400078e0217 */
[----:B------:R-:W-:Y:S01]  /*22a0*/  @!P0 IMAD.MOV R7, RZ, RZ, -R7 ;  /* 0x000000ffff078224 */ /* 0x000fe200078e0a07 */
[C---:B------:R-:W-:Y:S01]  /*22b0*/  ISETP.GT.U32.AND P0, PT, R14.reuse, R2, PT ;  /* 0x000000020e00720c */ /* 0x040fe20003f04070 */
[----:B------:R-:W-:Y:S01]  /*22c0*/  @!P1 IMAD.MOV R6, RZ, RZ, -R6 ;  /* 0x000000ffff069224 */ /* 0x000fe200078e0a06 */
[C---:B------:R-:W-:Y:S01]  /*22d0*/  ISETP.GT.U32.AND P1, PT, R14.reuse, R3, PT ;  /* 0x000000030e00720c */ /* 0x040fe20003f24070 */
[----:B------:R-:W-:Y:S01]  /*22e0*/  @!P4 IMAD.IADD R17, R17, 0x1, -R14 ;  /* 0x000000011111c824 */ /* 0x000fe200078e0a0e */
[----:B------:R-:W-:Y:S01]  /*22f0*/  ISETP.GT.U32.AND P3, PT, R14, R0, PT ;  /* 0x000000000e00720c */ /* 0x000fe20003f64070 */
[----:B------:R-:W-:Y:S01]  /*2300*/  IMAD.HI.U32 R22, R12, R4, RZ ;  /* 0x000000040c167227 */ /* 0x000fe200078e00ff */
[----:B------:R-:W-:Y:S01]  /*2310*/  STL [R1+0xf4], R7 ;  /* 0x0000f40701007387 */ /* 0x000fe20000100800 */
[----:B------:R-:W-:Y:S02]  /*2320*/  ISETP.GE.AND P4, PT, R21, RZ, PT ;  /* 0x000000ff1500720c */ /* 0x000fe40003f86270 */
[----:B------:R-:W-:Y:S01]  /*2330*/  IMAD.MOV R22, RZ, RZ, -R22 ;  /* 0x000000ffff167224 */ /* 0x000fe200078e0a16 */
[----:B------:R0:W-:Y:S01]  /*2340*/  STL [R1+0xf0], R6 ;  /* 0x0000f00601007387 */ /* 0x0001e20000100800 */
[----:B------:R-:W-:Y:S01]  /*2350*/  @!P6 IMAD.MOV R5, RZ, RZ, -R5 ;  /* 0x000000ffff05e224 */ /* 0x000fe200078e0a05 */
[----:B------:R-:W-:Y:S01]  /*2360*/  IABS R21, R18 ;  /* 0x0000001200157213 */ /* 0x000fe20000000000 */
[----:B------:R-:W-:Y:S01]  /*2370*/  IMAD R4, R14, R22, R4 ;  /* 0x000000160e047224 */ /* 0x000fe200078e0204 */
[----:B------:R-:W-:Y:S01]  /*2380*/  ISETP.GE.AND P6, PT, R15, RZ, PT ;  /* 0x000000ff0f00720c */ /* 0x000fe20003fc6270 */
[--C-:B------:R-:W-:Y:S01]  /*2390*/  @!P0 IMAD.IADD R2, R2, 0x1, -R14.reuse ;  /* 0x0000000102028824 */ /* 0x100fe200078e0a0e */
[----:B------:R1:W-:Y:S01]  /*23a0*/  STL [R1+0xec], R5 ;  /* 0x0000ec0501007387 */ /* 0x0003e20000100800 */
[--C-:B------:R-:W-:Y:S01]  /*23b0*/  @!P1 IMAD.IADD R3, R3, 0x1, -R14.reuse ;  /* 0x0000000103039824 */ /* 0x100fe200078e0a0e */
[----:B------:R-:W-:Y:S01]  /*23c0*/  ISETP.GE.AND P1, PT, R18, RZ, PT ;  /* 0x000000ff1200720c */ /* 0x000fe20003f26270 */
[----:B------:R-:W-:Y:S01]  /*23d0*/  @!P3 IMAD.IADD R0, R0, 0x1, -R14 ;  /* 0x000000010000b824 */ /* 0x000fe200078e0a0e */
[----:B------:R-:W-:Y:S01]  /*23e0*/  ISETP.GT.U32.AND P0, PT, R14, R4, PT ;  /* 0x000000040e00720c */ /* 0x000fe20003f04070 */
[----:B0-----:R-:W-:Y:S01]  /*23f0*/  IMAD.MOV.U32 R6, RZ, RZ, R17 ;  /* 0x000000ffff067224 */ /* 0x001fe200078e0011 */
[C---:B------:R-:W-:Y:S01]  /*2400*/  IADD3 R15, R29.reuse, 0x1a, RZ ;  /* 0x0000001a1d0f7810 */ /* 0x040fe20007ffe0ff */
[----:B------:R-:W-:Y:S01]  /*2410*/  @!P2 IMAD.MOV R3, RZ, RZ, -R3 ;  /* 0x000000ffff03a224 */ /* 0x000fe200078e0a03 */
[----:B------:R-:W-:Y:S01]  /*2420*/  IADD3 R17, R29, 0x14, RZ ;  /* 0x000000141d117810 */ /* 0x000fe20007ffe0ff */
[----:B------:R-:W-:Y:S01]  /*2430*/  @!P5 IMAD.MOV R6, RZ, RZ, -R6 ;  /* 0x000000ffff06d224 */ /* 0x000fe200078e0a06 */
[----:B------:R-:W-:Y:S01]  /*2440*/  ISETP.GE.AND P5, PT, R13, RZ, PT ;  /* 0x000000ff0d00720c */ /* 0x000fe20003fa6270 */
[----:B-1----:R-:W-:Y:S01]  /*2450*/  IMAD.HI.U32 R5, R12, R21, RZ ;  /* 0x000000150c057227 */ /* 0x002fe200078e00ff */
[----:B------:R-:W-:-:S02]  /*2460*/  IADD3 R13, R29, 0x1b, RZ ;  /* 0x0000001b1d0d7810 */ /* 0x000fc40007ffe0ff */
[----:B------:R0:W-:Y:S01]  /*2470*/  STL [R1+0xe8], R6 ;  /* 0x0000e80601007387 */ /* 0x0001e20000100800 */
[----:B------:R-:W-:Y:S01]  /*2480*/  IMAD.MOV R5, RZ, RZ, -R5 ;  /* 0x000000ffff057224 */ /* 0x000fe200078e0a05 */
[----:B------:R-:W-:Y:S01]  /*2490*/  IABS R18, R13 ;  /* 0x0000000d00127213 */ /* 0x000fe20000000000 */
[----:B------:R-:W-:Y:S01]  /*24a0*/  @!P0 IMAD.IADD R4, R4, 0x1, -R14 ;  /* 0x0000000104048824 */ /* 0x000fe200078e0a0e */
[----:B------:R-:W-:Y:S01]  /*24b0*/  ISETP.GE.AND P3, PT, R13, RZ, PT ;  /* 0x000000ff0d00720c */ /* 0x000fe20003f66270 */
[C---:B------:R-:W-:Y:S01]  /*24c0*/  IMAD R23, R14.reuse, R5, R21 ;  /* 0x000000050e177224 */ /* 0x040fe200078e0215 */
[----:B------:R-:W-:Y:S02]  /*24d0*/  IADD3 R13, R29, 0x19, RZ ;  /* 0x000000191d0d7810 */ /* 0x000fe40007ffe0ff */
[C---:B------:R-:W-:Y:S01]  /*24e0*/  ISETP.GT.U32.AND P0, PT, R14.reuse, R4, PT ;  /* 0x000000040e00720c */ /* 0x040fe20003f04070 */
[----:B0-----:R-:W-:Y:S01]  /*24f0*/  IMAD.MOV.U32 R6, RZ, RZ, R2 ;  /* 0x000000ffff067224 */ /* 0x001fe200078e0002 */
[----:B------:R-:W-:Y:S01]  /*2500*/  ISETP.GT.U32.AND P2, PT, R14, R23, PT ;  /* 0x000000170e00720c */ /* 0x000fe20003f44070 */
[----:B------:R-:W-:Y:S01]  /*2510*/  IMAD.HI.U32 R2, R12, R18, RZ ;  /* 0x000000120c027227 */ /* 0x000fe200078e00ff */
[----:B------:R-:W-:-:S02]  /*2520*/  IABS R19, R15 ;  /* 0x0000000f00137213 */ /* 0x000fc40000000000 */
[----:B------:R-:W-:Y:S01]  /*2530*/  IABS R21, R13 ;  /* 0x0000000d00157213 */ /* 0x000fe20000000000 */
[----:B------:R-:W-:Y:S01]  /*2540*/  @!P4 IMAD.MOV R6, RZ, RZ, -R6 ;  /* 0x000000ffff06c224 */ /* 0x000fe200078e0a06 */
[C---:B------:R-:W-:Y:S01]  /*2550*/  ISETP.GT.U32.AND P4, PT, R14.reuse, R0, PT ;  /* 0x000000000e00720c */ /* 0x040fe20003f84070 */
[----:B------:R-:W-:Y:S01]  /*2560*/  IMAD.MOV R2, RZ, RZ, -R2 ;  /* 0x000000ffff027224 */ /* 0x000fe200078e0a02 */
[----:B------:R-:W-:Y:S02]  /*2570*/  IADD3 R5, R29, 0x18, RZ ;  /* 0x000000181d057810 */ /* 0x000fe40007ffe0ff */
[----:B------:R0:W-:Y:S01]  /*2580*/  STL [R1+0xe4], R6 ;  /* 0x0000e40601007387 */ /* 0x0001e20000100800 */
[----:B------:R-:W-:Y:S01]  /*2590*/  IMAD R18, R14, R2, R18 ;  /* 0x000000020e127224 */ /* 0x000fe200078e0212 */
[----:B------:R-:W-:Y:S01]  /*25a0*/  IABS R20, R5 ;  /* 0x0000000500147213 */ /* 0x000fe20000000000 */
[----:B------:R-:W-:Y:S01]  /*25b0*/  @!P2 IMAD.IADD R23, R23, 0x1, -R14 ;  /* 0x000000011717a824 */ /* 0x000fe200078e0a0e */
[----:B------:R1:W-:Y:S01]  /*25c0*/  STL [R1+0xe0], R3 ;  /* 0x0000e00301007387 */ /* 0x0003e20000100800 */
[----:B------:R-:W-:Y:S01]  /*25d0*/  IMAD.HI.U32 R2, R12, R19, RZ ;  /* 0x000000130c027227 */ /* 0x000fe200078e00ff */
[----:B------:R-:W-:-:S02]  /*25e0*/  ISETP.GE.AND P2, PT, R13, RZ, PT ;  /* 0x000000ff0d00720c */ /* 0x000fc40003f46270 */
[----:B------:R-:W-:Y:S01]  /*25f0*/  IADD3 R13, R29, 0x15, RZ ;  /* 0x000000151d0d7810 */ /* 0x000fe20007ffe0ff */
[--C-:B------:R-:W-:Y:S01]  /*2600*/  @!P4 IMAD.IADD R0, R0, 0x1, -R14.reuse ;  /* 0x000000010000c824 */ /* 0x100fe200078e0a0e */
[----:B------:R-:W-:Y:S01]  /*2610*/  ISETP.GT.U32.AND P4, PT, R14, R18, PT ;  /* 0x000000120e00720c */ /* 0x000fe20003f84070 */
[----:B------:R-:W-:Y:S01]  /*2620*/  @!P0 IMAD.IADD R4, R4, 0x1, -R14 ;  /* 0x0000000104048824 */ /* 0x000fe200078e0a0e */
[----:B------:R-:W-:Y:S01]  /*2630*/  ISETP.GE.AND P0, PT, R15, RZ, PT ;  /* 0x000000ff0f00720c */ /* 0x000fe20003f06270 */
[----:B0-----:R-:W-:Y:S02]  /*2640*/  IMAD.MOV.U32 R6, RZ, RZ, R0 ;  /* 0x000000ffff067224 */ /* 0x001fe400078e0000 */
[----:B-1----:R-:W-:-:S04]  /*2650*/  IMAD.HI.U32 R3, R12, R21, RZ ;  /* 0x000000150c037227 */ /* 0x002fc800078e00ff */
[----:B------:R-:W-:Y:S01]  /*2660*/  @!P6 IMAD.MOV R6, RZ, RZ, -R6 ;  /* 0x000000ffff06e224 */ /* 0x000fe200078e0a06 */
[----:B------:R-:W-:Y:S01]  /*2670*/  ISETP.GT.U32.AND P6, PT, R14, R23, PT ;  /* 0x000000170e00720c */ /* 0x000fe20003fc4070 */
[----:B------:R-:W-:Y:S02]  /*2680*/  IMAD.MOV R15, RZ, RZ, -R2 ;  /* 0x000000ffff0f7224 */ /* 0x000fe400078e0a02 */
[----:B------:R-:W-:Y:S01]  /*2690*/  @!P4 IMAD.IADD R18, R18, 0x1, -R14 ;  /* 0x000000011212c824 */ /* 0x000fe200078e0a0e */
[----:B------:R0:W-:Y:S01]  /*26a0*/  STL [R1+0xdc], R6 ;  /* 0x0000dc0601007387 */ /* 0x0001e20000100800 */
[----:B------:R-:W-:Y:S02]  /*26b0*/  IMAD.MOV R3, RZ, RZ, -R3 ;  /* 0x000000ffff037224 */ /* 0x000fe400078e0a03 */
[----:B------:R-:W-:Y:S01]  /*26c0*/  IMAD.HI.U32 R2, R12, R20, RZ ;  /* 0x000000140c027227 */ /* 0x000fe200078e00ff */
[----:B------:R-:W-:-:S03]  /*26d0*/  ISETP.GT.U32.AND P4, PT, R14, R18, PT ;  /* 0x000000120e00720c */ /* 0x000fc60003f84070 */
[C---:B------:R-:W-:Y:S01]  /*26e0*/  IMAD R19, R14.reuse, R15, R19 ;  /* 0x0000000f0e137224 */ /* 0x040fe200078e0213 */
[----:B------:R-:W-:Y:S01]  /*26f0*/  IABS R15, R13 ;  /* 0x0000000d000f7213 */ /* 0x000fe20000000000 */
[----:B------:R-:W-:Y:S01]  /*2700*/  IMAD.MOV.U32 R0, RZ, RZ, R4 ;  /* 0x000000ffff007224 */ /* 0x000fe200078e0004 */
[----:B------:R-:W-:Y:S01]  /*2710*/  IADD3 R4, R29, 0x16, RZ ;  /* 0x000000161d047810 */ /* 0x000fe20007ffe0ff */
[C---:B------:R-:W-:Y:S01]  /*2720*/  IMAD R21, R14.reuse, R3, R21 ;  /* 0x000000030e157224 */ /* 0x040fe200078e0215 */
[----:B------:R-:W-:Y:S01]  /*2730*/  IABS R3, R17 ;  /* 0x0000001100037213 */ /* 0x000fe20000000000 */
[----:B------:R-:W-:Y:S02]  /*2740*/  IMAD.MOV R2, RZ, RZ, -R2 ;  /* 0x000000ffff027224 */ /* 0x000fe400078e0a02 */
[----:B------:R-:W-:Y:S01]  /*2750*/  @!P5 IMAD.MOV R0, RZ, RZ, -R0 ;  /* 0x000000ffff00d224 */ /* 0x000fe200078e0a00 */
[C---:B------:R-:W-:Y:S01]  /*2760*/  ISETP.GT.U32.AND P5, PT, R14.reuse, R19, PT ;  /* 0x000000130e00720c */ /* 0x040fe20003fa4070 */
[----:B------:R-:W-:Y:S01]  /*2770*/  @!P6 IMAD.IADD R23, R23, 0x1, -R14 ;  /* 0x000000011717e824 */ /* 0x000fe200078e0a0e */
[C---:B------:R-:W-:Y:S01]  /*2780*/  ISETP.GT.U32.AND P6, PT, R14.reuse, R21, PT ;  /* 0x000000150e00720c */ /* 0x040fe20003fc4070 */
[----:B------:R-:W-:Y:S01]  /*2790*/  IMAD R20, R14, R2, R20 ;  /* 0x000000020e147224 */ /* 0x000fe200078e0214 */
[----:B------:R-:W-:Y:S01]  /*27a0*/  IADD3 R2, R29, 0x17, RZ ;  /* 0x000000171d027810 */ /* 0x000fe20007ffe0ff */
[----:B------:R-:W-:Y:S01]  /*27b0*/  @!P4 IMAD.IADD R18, R18, 0x1, -R14 ;  /* 0x000000011212c824 */ /* 0x000fe200078e0a0e */
[----:B------:R1:W-:Y:S01]  /*27c0*/  STL [R1+0xd8], R0 ;  /* 0x0000d80001007387 */ /* 0x0003e20000100800 */
[----:B------:R-:W-:Y:S01]  /*27d0*/  IMAD.MOV.U32 R7, RZ, RZ, R23 ;  /* 0x000000ffff077224 */ /* 0x000fe200078e0017 */
[----:B------:R-:W-:Y:S01]  /*27e0*/  ISETP.GT.U32.AND P4, PT, R14, R20, PT ;  /* 0x000000140e00720c */ /* 0x000fe20003f84070 */
[----:B0-----:R-:W-:Y:S01]  /*27f0*/  IMAD.MOV.U32 R6, RZ, RZ, R18 ;  /* 0x000000ffff067224 */ /* 0x001fe200078e0012 */
[----:B------:R-:W-:Y:S01]  /*2800*/  IABS R22, R2 ;  /* 0x0000000200167213 */ /* 0x000fe20000000000 */
[----:B------:R-:W-:-:S02]  /*2810*/  @!P1 IMAD.MOV R7, RZ, RZ, -R7 ;  /* 0x000000ffff079224 */ /* 0x000fc400078e0a07 */
[--C-:B------:R-:W-:Y:S01]  /*2820*/  @!P5 IMAD.IADD R19, R19, 0x1, -R14.reuse ;  /* 0x000000011313d824 */ /* 0x100fe200078e0a0e */
[----:B------:R-:W-:Y:S01]  /*2830*/  ISETP.GE.AND P5, PT, R5, RZ, PT ;  /* 0x000000ff0500720c */ /* 0x000fe20003fa6270 */
[----:B------:R-:W-:Y:S01]  /*2840*/  @!P6 IMAD.IADD R21, R21, 0x1, -R14 ;  /* 0x000000011515e824 */ /* 0x000fe200078e0a0e */
[----:B-1----:R-:W-:Y:S01]  /*2850*/  IABS R0, R4 ;  /* 0x0000000400007213 */ /* 0x002fe20000000000 */
[----:B------:R-:W-:Y:S01]  /*2860*/  IMAD.HI.U32 R24, R12, R22, RZ ;  /* 0x000000160c187227 */ /* 0x000fe200078e00ff */
[C---:B------:R-:W-:Y:S01]  /*2870*/  ISETP.GT.U32.AND P6, PT, R14.reuse, R19, PT ;  /* 0x000000130e00720c */ /* 0x040fe20003fc4070 */
[----:B------:R-:W-:Y:S01]  /*2880*/  STL [R1+0xd4], R7 ;  /* 0x0000d40701007387 */ /* 0x000fe20000100800 */
[----:B------:R-:W-:Y:S01]  /*2890*/  ISETP.GT.U32.AND P1, PT, R14, R21, PT ;  /* 0x000000150e00720c */ /* 0x000fe20003f24070 */
[----:B------:R-:W-:Y:S02]  /*28a0*/  IMAD.MOV.U32 R5, RZ, RZ, R15 ;  /* 0x000000ffff057224 */ /* 0x000fe400078e000f */
[----:B------:R-:W-:-:S04]  /*28b0*/  IMAD.HI.U32 R15, R12, R0, RZ ;  /* 0x000000000c0f7227 */ /* 0x000fc800078e00ff */
[----:B------:R-:W-:Y:S02]  /*28c0*/  @!P4 IMAD.IADD R20, R20, 0x1, -R14 ;  /* 0x000000011414c824 */ /* 0x000fe400078e0a0e */
[----:B------:R-:W-:Y:S02]  /*28d0*/  IMAD.MOV R24, RZ, RZ, -R24 ;  /* 0x000000ffff187224 */ /* 0x000fe400078e0a18 */
[----:B------:R-:W-:Y:S01]  /*28e0*/  IMAD.MOV R23, RZ, RZ, -R15 ;  /* 0x000000ffff177224 */ /* 0x000fe200078e0a0f */
[C---:B------:R-:W-:Y:S01]  /*28f0*/  ISETP.GT.U32.AND P4, PT, R14.reuse, R20, PT ;  /* 0x000000140e00720c */ /* 0x040fe20003f84070 */
[C---:B------:R-:W-:Y:S02]  /*2900*/  IMAD R15, R14.reuse, R24, R22 ;  /* 0x000000180e0f7224 */ /* 0x040fe400078e0216 */
[C---:B------:R-:W-:Y:S02]  /*2910*/  IMAD R0, R14.reuse, R23, R0 ;  /* 0x000000170e007224 */ /* 0x040fe400078e0200 */
[----:B------:R-:W-:Y:S01]  /*2920*/  @!P6 IMAD.IADD R19, R19, 0x1, -R14 ;  /* 0x000000011313e824 */ /* 0x000fe200078e0a0e */
[----:B------:R-:W-:Y:S01]  /*2930*/  ISETP.GT.U32.AND P6, PT, R14, R15, PT ;  /* 0x0000000f0e00720c */ /* 0x000fe20003fc4070 */
[----:B------:R-:W-:-:S04]  /*2940*/  IMAD.HI.U32 R23, R12, R5, RZ ;  /* 0x000000050c177227 */ /* 0x000fc800078e00ff */
[--C-:B------:R-:W-:Y:S01]  /*2950*/  @!P1 IMAD.IADD R21, R21, 0x1, -R14.reuse ;  /* 0x0000000115159824 */ /* 0x100fe200078e0a0e */
[----:B------:R-:W-:Y:S01]  /*2960*/  ISETP.GT.U32.AND P1, PT, R14, R0, PT ;  /* 0x000000000e00720c */ /* 0x000fe20003f24070 */
[----:B------:R-:W-:Y:S02]  /*2970*/  IMAD.MOV R23, RZ, RZ, -R23 ;  /* 0x000000ffff177224 */ /* 0x000fe400078e0a17 */
[----:B------:R-:W-:Y:S01]  /*2980*/  @!P4 IMAD.IADD R20, R20, 0x1, -R14 ;  /* 0x000000011414c824 */ /* 0x000fe200078e0a0e */
[----:B------:R-:W-:Y:S01]  /*2990*/  ISETP.GE.AND P4, PT, R4, RZ, PT ;  /* 0x000000ff0400720c */ /* 0x000fe20003f86270 */
[----:B------:R-:W-:Y:S01]  /*29a0*/  @!P3 IMAD.MOV R6, RZ, RZ, -R6 ;  /* 0x000000ffff06b224 */ /* 0x000fe200078e0a06 */
[----:B------:R-:W-:Y:S01]  /*29b0*/  ISETP.GE.AND P3, PT, R2, RZ, PT ;  /* 0x000000ff0200720c */ /* 0x000fe20003f66270 */
[----:B------:R-:W-:Y:S01]  /*29c0*/  IMAD R4, R14, R23, R5 ;  /* 0x000000170e047224 */ /* 0x000fe200078e0205 */
[C---:B------:R-:W-:Y:S01]  /*29d0*/  IADD3 R2, R29.reuse, 0x13, RZ ;  /* 0x000000131d027810 */ /* 0x040fe20007ffe0ff */
[----:B------:R-:W-:Y:S01]  /*29e0*/  IMAD.HI.U32 R22, R12, R3, RZ ;  /* 0x000000030c167227 */ /* 0x000fe200078e00ff */
[----:B------:R0:W-:Y:S01]  /*29f0*/  STL [R1+0xd0], R6 ;  /* 0x0000d00601007387 */ /* 0x0001e20000100800 */
[----:B------:R-:W-:-:S02]  /*2a00*/  IADD3 R5, R29, 0x12, RZ ;  /* 0x000000121d057810 */ /* 0x000fc40007ffe0ff */
[----:B------:R-:W-:Y:S01]  /*2a10*/  @!P6 IMAD.IADD R15, R15, 0x1, -R14 ;  /* 0x000000010f0fe824 */ /* 0x000fe200078e0a0e */
[----:B------:R-:W-:Y:S01]  /*2a20*/  ISETP.GT.U32.AND P6, PT, R14, R4, PT ;  /* 0x000000040e00720c */ /* 0x000fe20003fc4070 */
[----:B------:R-:W-:Y:S01]  /*2a30*/  IMAD.MOV R22, RZ, RZ, -R22 ;  /* 0x000000ffff167224 */ /* 0x000fe200078e0a16 */
[----:B------:R-:W-:Y:S01]  /*2a40*/  IABS R18, R2 ;  /* 0x0000000200127213 */ /* 0x000fe20000000000 */
[----:B------:R-:W-:Y:S02]  /*2a50*/  @!P1 IMAD.IADD R0, R0, 0x1, -R14 ;  /* 0x0000000100009824 */ /* 0x000fe400078e0a0e */
[C---:B------:R-:W-:Y:S02]  /*2a60*/  IMAD R3, R14.reuse, R22, R3 ;  /* 0x000000160e037224 */ /* 0x040fe400078e0203 */
[----:B0-----:R-:W-:Y:S01]  /*2a70*/  IMAD.MOV.U32 R6, RZ, RZ, R19 ;  /* 0x000000ffff067224 */ /* 0x001fe200078e0013 */
[C---:B------:R-:W-:Y:S01]  /*2a80*/  ISETP.GT.U32.AND P1, PT, R14.reuse, R0, PT ;  /* 0x000000000e00720c */ /* 0x040fe20003f24070 */
[----:B------:R-:W-:Y:S01]  /*2a90*/  IMAD.MOV.U32 R7, RZ, RZ, R21 ;  /* 0x000000ffff077224 */ /* 0x000fe200078e0015 */
[----:B------:R-:W-:Y:S01]  /*2aa0*/  IABS R19, R5 ;  /* 0x0000000500137213 */ /* 0x000fe20000000000 */
[----:B------:R-:W-:Y:S01]  /*2ab0*/  @!P0 IMAD.MOV R6, RZ, RZ, -R6 ;  /* 0x000000ffff068224 */ /* 0x000fe200078e0a06 */
[----:B------:R-:W-:Y:S01]  /*2ac0*/  ISETP.GT.U32.AND P0, PT, R14, R15, PT ;  /* 0x0000000f0e00720c */ /* 0x000fe20003f04070 */
[----:B------:R-:W-:-:S03]  /*2ad0*/  IMAD.HI.U32 R22, R12, R18, RZ ;  /* 0x000000120c167227 */ /* 0x000fc600078e00ff */
[----:B------:R0:W-:Y:S01]  /*2ae0*/  STL [R1+0x68], R6 ;  /* 0x0000680601007387 */ /* 0x0001e20000100800 */
[----:B------:R-:W-:Y:S01]  /*2af0*/  @!P2 IMAD.MOV R7, RZ, RZ, -R7 ;  /* 0x000000ffff07a224 */ /* 0x000fe200078e0a07 */
[----:B------:R-:W-:Y:S01]  /*2b00*/  ISETP.GT.U32.AND P2, PT, R14, R3, PT ;  /* 0x000000030e00720c */ /* 0x000fe20003f44070 */
[----:B------:R-:W-:Y:S01]  /*2b10*/  IMAD.MOV R21, RZ, RZ, -R22 ;  /* 0x000000ffff157224 */ /* 0x000fe200078e0a16 */
[----:B------:R-:W-:Y:S01]  /*2b20*/  IADD3 R22, R29, 0xc, RZ ;  /* 0x0000000c1d167810 */ /* 0x000fe20007ffe0ff */
[----:B------:R-:W-:Y:S01]  /*2b30*/  @!P6 IMAD.IADD R4, R4, 0x1, -R14 ;  /* 0x000000010404e824 */ /* 0x000fe200078e0a0e */
[----:B------:R-:W-:Y:S01]  /*2b40*/  ISETP.GE.AND P6, PT, R13, RZ, PT ;  /* 0x000000ff0d00720c */ /* 0x000fe20003fc6270 */
[----:B------:R-:W-:Y:S01]  /*2b50*/  IMAD R13, R14, R21, R18 ;  /* 0x000000150e0d7224 */ /* 0x000fe200078e0212 */
[----:B------:R1:W-:Y:S01]  /*2b60*/  STL [R1+0x80], R7 ;  /* 0x0000800701007387 */ /* 0x0003e20000100800 */
[----:B------:R-:W-:Y:S01]  /*2b70*/  @!P0 IMAD.IADD R15, R15, 0x1, -R14 ;  /* 0x000000010f0f8824 */ /* 0x000fe200078e0a0e */
[----:B------:R-:W-:Y:S01]  /*2b80*/  ISETP.GE.AND P0, PT, R17, RZ, PT ;  /* 0x000000ff1100720c */ /* 0x000fe20003f06270 */
[----:B0-----:R-:W-:Y:S01]  /*2b90*/  IMAD.MOV.U32 R6, RZ, RZ, R20 ;  /* 0x000000ffff067224 */ /* 0x001fe200078e0014 */
[----:B------:R-:W-:Y:S01]  /*2ba0*/  IADD3 R18, R29, 0xe, RZ ;  /* 0x0000000e1d127810 */ /* 0x000fe20007ffe0ff */
[----:B------:R-:W-:Y:S01]  /*2bb0*/  @!P1 IMAD.IADD R0, R0, 0x1, -R14 ;  /* 0x0000000100009824 */ /* 0x000fe200078e0a0e */
[C---:B------:R-:W-:Y:S01]  /*2bc0*/  ISETP.GT.U32.AND P1, PT, R14.reuse, R13, PT ;  /* 0x0000000d0e00720c */ /* 0x040fe20003f24070 */
[----:B------:R-:W-:Y:S01]  /*2bd0*/  @!P5 IMAD.MOV R6, RZ, RZ, -R6 ;  /* 0x000000ffff06d224 */ /* 0x000fe200078e0a06 */
[----:B------:R-:W-:Y:S01]  /*2be0*/  ISETP.GT.U32.AND P5, PT, R14, R4, PT ;  /* 0x000000040e00720c */ /* 0x000fe20003fa4070 */
[----:B------:R-:W-:Y:S01]  /*2bf0*/  @!P2 IMAD.IADD R3, R3, 0x1, -R14 ;  /* 0x000000010303a824 */ /* 0x000fe200078e0a0e */
[----:B------:R-:W-:Y:S01]  /*2c00*/  ISETP.GE.AND P2, PT, R2, RZ, PT ;  /* 0x000000ff0200720c */ /* 0x000fe20003f46270 */
[----:B------:R-:W-:Y:S01]  /*2c10*/  IMAD.HI.U32 R17, R12, R19, RZ ;  /* 0x000000130c117227 */ /* 0x000fe200078e00ff */
[----:B------:R0:W-:Y:S01]  /*2c20*/  STL [R1+0x88], R6 ;  /* 0x0000880601007387 */ /* 0x0001e20000100800 */
[----:B-1----:R-:W-:-:S02]  /*2c30*/  IADD3 R7, R29, 0x9, RZ ;  /* 0x000000091d077810 */ /* 0x002fc40007ffe0ff */
[----:B------:R-:W-:Y:S01]  /*2c40*/  IMAD.MOV R17, RZ, RZ, -R17 ;  /* 0x000000ffff117224 */ /* 0x000fe200078e0a11 */
[----:B------:R-:W-:Y:S02]  /*2c50*/  IABS R21, R16 ;  /* 0x0000001000157213 */ /* 0x000fe40000000000 */
[----:B------:R-:W-:Y:S01]  /*2c60*/  IABS R24, R7 ;  /* 0x0000000700187213 */ /* 0x000fe20000000000 */
[----:B------:R-:W-:Y:S01]  /*2c70*/  IMAD R2, R14, R17, R19 ;  /* 0x000000110e027224 */ /* 0x000fe200078e0213 */
[----:B------:R-:W-:Y:S01]  /*2c80*/  IADD3 R17, R29, 0xf, RZ ;  /* 0x0000000f1d117810 */ /* 0x000fe20007ffe0ff */
[--C-:B------:R-:W-:Y:S01]  /*2c90*/  @!P5 IMAD.IADD R4, R4, 0x1, -R14.reuse ;  /* 0x000000010404d824 */ /* 0x100fe200078e0a0e */
[----:B------:R-:W-:Y:S01]  /*2ca0*/  ISETP.GE.AND P5, PT, R5, RZ, PT ;  /* 0x000000ff0500720c */ /* 0x000fe20003fa6270 */
[----:B0-----:R-:W-:Y:S01]  /*2cb0*/  IMAD.MOV.U32 R6, RZ, RZ, R15 ;  /* 0x000000ffff067224 */ /* 0x001fe200078e000f */
[----:B------:R-:W-:Y:S01]  /*2cc0*/  IADD3 R5, R29, 0x11, RZ ;  /* 0x000000111d057810 */ /* 0x000fe20007ffe0ff */
[----:B------:R-:W-:Y:S01]  /*2cd0*/  @!P1 IMAD.IADD R13, R13, 0x1, -R14 ;  /* 0x000000010d0d9824 */ /* 0x000fe200078e0a0e */
[----:B------:R-:W-:Y:S01]  /*2ce0*/  IADD3 R15, R29, 0x10, RZ ;  /* 0x000000101d0f7810 */ /* 0x000fe20007ffe0ff */
[----:B------:R-:W-:Y:S01]  /*2cf0*/  @!P3 IMAD.MOV R6, RZ, RZ, -R6 ;  /* 0x000000ffff06b224 */ /* 0x000fe200078e0a06 */
[C---:B------:R-:W-:Y:S01]  /*2d00*/  ISETP.GT.U32.AND P3, PT, R14.reuse, R3, PT ;  /* 0x000000030e00720c */ /* 0x040fe20003f64070 */
[----:B------:R-:W-:Y:S01]  /*2d10*/  @!P6 IMAD.MOV R4, RZ, RZ, -R4 ;  /* 0x000000ffff04e224 */ /* 0x000fe200078e0a04 */
[----:B------:R-:W-:-:S02]  /*2d20*/  ISETP.GT.U32.AND P1, PT, R14, R13, PT ;  /* 0x0000000d0e00720c */ /* 0x000fc40003f24070 */
[----:B------:R0:W-:Y:S01]  /*2d30*/  STL [R1+0xa4], R6 ;  /* 0x0000a40601007387 */ /* 0x0001e20000100800 */
[----:B------:R-:W-:Y:S02]  /*2d40*/  ISETP.GT.U32.AND P6, PT, R14, R2, PT ;  /* 0x000000020e00720c */ /* 0x000fe40003fc4070 */
[----:B------:R-:W-:-:S06]  /*2d50*/  IADD3 R7, R29, 0x2, RZ ;  /* 0x000000021d077810 */ /* 0x000fcc0007ffe0ff */
[----:B------:R-:W-:Y:S01]  /*2d60*/  @!P3 IMAD.IADD R3, R3, 0x1, -R14 ;  /* 0x000000010303b824 */ /* 0x000fe200078e0a0e */
[----:B------:R-:W-:Y:S01]  /*2d70*/  ISETP.GE.AND P3, PT, R15, RZ, PT ;  /* 0x000000ff0f00720c */ /* 0x000fe20003f66270 */
[----:B0-----:R-:W-:Y:S01]  /*2d80*/  IMAD.MOV.U32 R6, RZ, RZ, R0 ;  /* 0x000000ffff067224 */ /* 0x001fe200078e0000 */
[----:B------:R-:W-:Y:S01]  /*2d90*/  IADD3 R0, R29, 0xd, RZ ;  /* 0x0000000d1d007810 */ /* 0x000fe20007ffe0ff */
[----:B------:R-:W-:Y:S01]  /*2da0*/  @!P1 IMAD.IADD R13, R13, 0x1, -R14 ;  /* 0x000000010d0d9824 */ /* 0x000fe200078e0a0e */
[----:B------:R-:W-:Y:S01]  /*2db0*/  IABS R15, R15 ;  /* 0x0000000f000f7213 */ /* 0x000fe20000000000 */
[----:B------:R-:W-:Y:S01]  /*2dc0*/  @!P4 IMAD.MOV R6, RZ, RZ, -R6 ;  /* 0x000000ffff06c224 */ /* 0x000fe200078e0a06 */
[----:B------:R-:W-:Y:S01]  /*2dd0*/  ISETP.GE.AND P4, PT, R5, RZ, PT ;  /* 0x000000ff0500720c */ /* 0x000fe20003f86270 */
[----:B------:R-:W-:Y:S01]  /*2de0*/  @!P6 IMAD.IADD R2, R2, 0x1, -R14 ;  /* 0x000000010202e824 */ /* 0x000fe200078e0a0e */
[----:B------:R-:W-:Y:S01]  /*2df0*/  IABS R5, R5 ;  /* 0x0000000500057213 */ /* 0x000fe20000000000 */
[----:B------:R-:W-:Y:S01]  /*2e00*/  IMAD.HI.U32 R19, R12, R15, RZ ;  /* 0x0000000f0c137227 */ /* 0x000fe200078e00ff */
[----:B------:R0:W-:Y:S01]  /*2e10*/  STL [R1+0xa8], R6 ;  /* 0x0000a80601007387 */ /* 0x0001e20000100800 */
[----:B------:R-:W-:-:S02]  /*2e20*/  IABS R26, R0 ;  /* 0x00000000001a7213 */ /* 0x000fc40000000000 */
[----:B------:R-:W-:Y:S01]  /*2e30*/  ISETP.GT.U32.AND P6, PT, R14, R2, PT ;  /* 0x000000020e00720c */ /* 0x000fe20003fc4070 */
[----:B------:R-:W-:Y:S01]  /*2e40*/  STL [R1+0xb0], R4 ;  /* 0x0000b00401007387 */ /* 0x000fe20000100800 */
[----:B------:R-:W-:Y:S01]  /*2e50*/  IMAD.MOV R19, RZ, RZ, -R19 ;  /* 0x000000ffff137224 */ /* 0x000fe200078e0a13 */
[----:B------:R-:W-:Y:S02]  /*2e60*/  ISETP.GE.AND P1, PT, R18, RZ, PT ;  /* 0x000000ff1200720c */ /* 0x000fe40003f26270 */
[----:B------:R-:W-:Y:S01]  /*2e70*/  IABS R18, R18 ;  /* 0x0000001200127213 */ /* 0x000fe20000000000 */
[----:B0-----:R-:W-:Y:S02]  /*2e80*/  IMAD.MOV.U32 R6, RZ, RZ, R3 ;  /* 0x000000ffff067224 */ /* 0x001fe400078e0003 */
[----:B------:R-:W-:-:S04]  /*2e90*/  IMAD.HI.U32 R3, R12, R5, RZ ;  /* 0x000000050c037227 */ /* 0x000fc800078e00ff */
[----:B------:R-:W-:Y:S01]  /*2ea0*/  @!P0 IMAD.MOV R6, RZ, RZ, -R6 ;  /* 0x000000ffff068224 */ /* 0x000fe200078e0a06 */
[----:B------:R-:W-:Y:S01]  /*2eb0*/  ISETP.GE.AND P0, PT, R17, RZ, PT ;  /* 0x000000ff1100720c */ /* 0x000fe20003f06270 */
[----:B------:R-:W-:Y:S01]  /*2ec0*/  IMAD.MOV R3, RZ, RZ, -R3 ;  /* 0x000000ffff037224 */ /* 0x000fe200078e0a03 */
[----:B------:R-:W-:Y:S01]  /*2ed0*/  IABS R17, R17 ;  /* 0x0000001100117213 */ /* 0x000fe20000000000 */
[----:B------:R-:W-:Y:S01]  /*2ee0*/  @!P6 IMAD.IADD R2, R2, 0x1, -R14 ;  /* 0x000000010202e824 */ /* 0x000fe200078e0a0e */
[----:B------:R0:W-:Y:S01]  /*2ef0*/  STL [R1+0xbc], R6 ;  /* 0x0000bc0601007387 */ /* 0x0001e20000100800 */
[----:B------:R-:W-:Y:S01]  /*2f00*/  IMAD R5, R14, R3, R5 ;  /* 0x000000030e057224 */ /* 0x000fe200078e0205 */
[----:B------:R-:W-:Y:S01]  /*2f10*/  ISETP.GE.AND P6, PT, R0, RZ, PT ;  /* 0x000000ff0000720c */ /* 0x000fe20003fc6270 */
[----:B------:R-:W-:Y:S02]  /*2f20*/  IMAD.MOV.U32 R10, RZ, RZ, R2 ;  /* 0x000000ffff0a7224 */ /* 0x000fe400078e0002 */
[----:B------:R-:W-:-:S04]  /*2f30*/  IMAD.HI.U32 R3, R12, R26, RZ ;  /* 0x0000001a0c037227 */ /* 0x000fc800078e00ff */
[----:B------:R-:W-:Y:S02]  /*2f40*/  @!P5 IMAD.MOV R10, RZ, RZ, -R10 ;  /* 0x000000ffff0ad224 */ /* 0x000fe400078e0a0a */
[----:B0-----:R-:W-:Y:S02]  /*2f50*/  IMAD.MOV.U32 R6, RZ, RZ, R13 ;  /* 0x000000ffff067224 */ /* 0x001fe400078e000d */
[----:B------:R-:W-:Y:S02]  /*2f60*/  IMAD.MOV R3, RZ, RZ, -R3 ;  /* 0x000000ffff037224 */ /* 0x000fe400078e0a03 */
[----:B------:R-:W-:Y:S01]  /*2f70*/  @!P2 IMAD.MOV R6, RZ, RZ, -R6 ;  /* 0x000000ffff06a224 */ /* 0x000fe200078e0a06 */
[C---:B------:R-:W-:Y:S01]  /*2f80*/  ISETP.GT.U32.AND P2, PT, R14.reuse, R5, PT ;  /* 0x000000050e00720c */ /* 0x040fe20003f44070 */
[C---:B------:R-:W-:Y:S01]  /*2f90*/  IMAD R0, R14.reuse, R19, R15 ;  /* 0x000000130e007224 */ /* 0x040fe200078e020f */
[----:B------:R-:W-:Y:S01]  /*2fa0*/  IABS R19, R9 ;  /* 0x0000000900137213 */ /* 0x000fe20000000000 */
[----:B------:R-:W-:Y:S01]  /*2fb0*/  IMAD R26, R14, R3, R26 ;  /* 0x000000030e1a7224 */ /* 0x000fe200078e021a */
[----:B------:R0:W-:Y:S01]  /*2fc0*/  STL [R1+0xac], R6 ;  /* 0x0000ac0601007387 */ /* 0x0001e20000100800 */
[----:B------:R-:W-:Y:S01]  /*2fd0*/  IMAD.HI.U32 R3, R12, R24, RZ ;  /* 0x000000180c037227 */ /* 0x000fe200078e00ff */
[----:B------:R-:W-:-:S02]  /*2fe0*/  IADD3 R9, R29, 0x4, RZ ;  /* 0x000000041d097810 */ /* 0x000fc40007ffe0ff */
[----:B------:R1:W-:Y:S01]  /*2ff0*/  STL [R1+0x90], R10 ;  /* 0x0000900a01007387 */ /* 0x0003e20000100800 */
[----:B------:R-:W-:-:S04]  /*3000*/  IMAD.HI.U32 R15, R12, R19, RZ ;  /* 0x000000130c0f7227 */ /* 0x000fc800078e00ff */
[----:B------:R-:W-:Y:S01]  /*3010*/  @!P2 IMAD.IADD R5, R5, 0x1, -R14 ;  /* 0x000000010505a824 */ /* 0x000fe200078e0a0e */
[C---:B0-----:R-:W-:Y:S01]  /*3020*/  IADD3 R6, R29.reuse, 0x8, RZ ;  /* 0x000000081d067810 */ /* 0x041fe20007ffe0ff */
[----:B------:R-:W-:Y:S01]  /*3030*/  IMAD.MOV R3, RZ, RZ, -R3 ;  /* 0x000000ffff037224 */ /* 0x000fe200078e0a03 */
[----:B------:R-:W-:Y:S01]  /*3040*/  ISETP.GE.AND P2, PT, R22, RZ, PT ;  /* 0x000000ff1600720c */ /* 0x000fe20003f46270 */
[----:B------:R-:W-:Y:S01]  /*3050*/  IMAD.HI.U32 R20, R12, R17, RZ ;  /* 0x000000110c147227 */ /* 0x000fe200078e00ff */
[C---:B------:R-:W-:Y:S02]  /*3060*/  ISETP.GT.U32.AND P5, PT, R14.reuse, R5, PT ;  /* 0x000000050e00720c */ /* 0x040fe40003fa4070 */
[----:B------:R-:W-:Y:S01]  /*3070*/  IABS R27, R6 ;  /* 0x00000006001b7213 */ /* 0x000fe20000000000 */
[----:B------:R-:W-:Y:S01]  /*3080*/  IMAD R24, R14, R3, R24 ;  /* 0x000000030e187224 */ /* 0x000fe200078e0218 */
[----:B------:R-:W-:Y:S01]  /*3090*/  IABS R22, R22 ;  /* 0x0000001600167213 */ /* 0x000fe20000000000 */
[----:B------:R-:W-:Y:S01]  /*30a0*/  IMAD.HI.U32 R3, R12, R25, RZ ;  /* 0x000000190c037227 */ /* 0x000fe200078e00ff */
[----:B-1----:R-:W-:-:S03]  /*30b0*/  IADD3 R10, R29, 0x5, RZ ;  /* 0x000000051d0a7810 */ /* 0x002fc60007ffe0ff */
[----:B------:R-:W-:Y:S01]  /*30c0*/  IMAD.HI.U32 R2, R12, R27, RZ ;  /* 0x0000001b0c027227 */ /* 0x000fe200078e00ff */
[----:B------:R-:W-:-:S03]  /*30d0*/  IABS R23, R10 ;  /* 0x0000000a00177213 */ /* 0x000fc60000000000 */
[----:B------:R-:W-:Y:S01]  /*30e0*/  @!P5 IMAD.IADD R5, R5, 0x1, -R14 ;  /* 0x000000010505d824 */ /* 0x000fe200078e0a0e */
[C---:B------:R-:W-:Y:S01]  /*30f0*/  ISETP.GT.U32.AND P5, PT, R14.reuse, R0, PT ;  /* 0x000000000e00720c */ /* 0x040fe20003fa4070 */
[----:B------:R-:W-:Y:S02]  /*3100*/  IMAD.MOV R2, RZ, RZ, -R2 ;  /* 0x000000ffff027224 */ /* 0x000fe400078e0a02 */
[----:B------:R-:W-:Y:S02]  /*3110*/  IMAD.MOV.U32 R6, RZ, RZ, R5 ;  /* 0x000000ffff067224 */ /* 0x000fe400078e0005 */
[----:B------:R-:W-:Y:S01]  /*3120*/  IMAD R27, R14, R2, R27 ;  /* 0x000000020e1b7224 */ /* 0x000fe200078e021b */
[----:B------:R-:W-:Y:S01]  /*3130*/  IABS R2, c[0x0][0x178] ;  /* 0x00005e0000027a13 */ /* 0x000fe20000000000 */
[----:B------:R-:W-:Y:S02]  /*3140*/  @!P4 IMAD.MOV R6, RZ, RZ, -R6 ;  /* 0x000000ffff06c224 */ /* 0x000fe400078e0a06 */
[----:B------:R-:W-:-:S02]  /*3150*/  IMAD.MOV R5, RZ, RZ, -R15 ;  /* 0x000000ffff057224 */ /* 0x000fc400078e0a0f */
[----:B------:R-:W-:Y:S01]  /*3160*/  IMAD.MOV R3, RZ, RZ, -R3 ;  /* 0x000000ffff037224 */ /* 0x000fe200078e0a03 */
[----:B------:R0:W-:Y:S01]  /*3170*/  STL [R1+0x84], R6 ;  /* 0x0000840601007387 */ /* 0x0001e20000100800 */
[----:B------:R-:W-:Y:S01]  /*3180*/  IMAD R19, R14, R5, R19 ;  /* 0x000000050e137224 */ /* 0x000fe200078e0213 */
[----:B------:R-:W-:Y:S01]  /*3190*/  IABS R5, R9 ;  /* 0x0000000900057213 */ /* 0x000fe20000000000 */
[----:B------:R-:W-:Y:S01]  /*31a0*/  @!P5 IMAD.IADD R0, R0, 0x1, -R14 ;  /* 0x000000010000d824 */ /* 0x000fe200078e0a0e */
[----:B------:R-:W-:Y:S01]  /*31b0*/  STL [R1+0xac0], R16 ;  /* 0x000ac01001007387 */ /* 0x000fe20000100800 */
[C---:B------:R-:W-:Y:S02]  /*31c0*/  IMAD R25, R14.reuse, R3, R25 ;  /* 0x000000030e197224 */ /* 0x040fe400078e0219 */
[----:B------:R-:W-:Y:S01]  /*31d0*/  IMAD.MOV R13, RZ, RZ, -R20 ;  /* 0x000000ffff0d7224 */ /* 0x000fe200078e0a14 */
[----:B------:R-:W-:Y:S01]  /*31e0*/  ISETP.GT.U32.AND P5, PT, R14, R0, PT ;  /* 0x000000000e00720c */ /* 0x000fe20003fa4070 */
[----:B------:R-:W-:Y:S01]  /*31f0*/  IMAD.HI.U32 R3, R12, R5, RZ ;  /* 0x000000050c037227 */ /* 0x000fe200078e00ff */
[----:B------:R-:W-:-:S02]  /*3200*/  IABS R20, R8 ;  /* 0x0000000800147213 */ /* 0x000fc40000000000 */
[----:B------:R-:W-:Y:S01]  /*3210*/  IADD3 R8, R29, 0x3, RZ ;  /* 0x000000031d087810 */ /* 0x000fe20007ffe0ff */
[----:B0-----:R-:W-:Y:S02]  /*3220*/  IMAD.MOV.U32 R6, RZ, RZ, R2 ;  /* 0x000000ffff067224 */ /* 0x001fe400078e0002 */
[----:B------:R-:W-:Y:S02]  /*3230*/  IMAD R17, R14, R13, R17 ;  /* 0x0000000d0e117224 */ /* 0x000fe400078e0211 */
[----:B------:R0:W1:Y:S01]  /*3240*/  I2F.RP R28, R6 ;  /* 0x00000006001c7306 */ /* 0x0000620000209400 */
[----:B------:R-:W-:Y:S02]  /*3250*/  IMAD.MOV R3, RZ, RZ, -R3 ;  /* 0x000000ffff037224 */ /* 0x000fe400078e0a03 */
[----:B------:R-:W-:Y:S01]  /*3260*/  IMAD.HI.U32 R13, R12, R22, RZ ;  /* 0x000000160c0d7227 */ /* 0x000fe200078e00ff */
[----:B------:R-:W-:-:S03]  /*3270*/  ISETP.GT.U32.AND P4, PT, R14, R17, PT ;  /* 0x000000110e00720c */ /* 0x000fc60003f84070 */
[----:B------:R-:W-:Y:S01]  /*3280*/  IMAD R5, R14, R3, R5 ;  /* 0x000000030e057224 */ /* 0x000fe200078e0205 */
[----:B------:R-:W-:Y:S01]  /*3290*/  IABS R3, R7 ;  /* 0x0000000700037213 */ /* 0x000fe20000000000 */
[----:B------:R-:W-:Y:S01]  /*32a0*/  IMAD.MOV R13, RZ, RZ, -R13 ;  /* 0x000000ffff0d7224 */ /* 0x000fe200078e0a0d */
[----:B0-----:R-:W-:Y:S01]  /*32b0*/  IADD3 R6, R29, 0x1, RZ ;  /* 0x000000011d067810 */ /* 0x001fe20007ffe0ff */
[----:B------:R-:W-:Y:S02]  /*32c0*/  @!P5 IMAD.IADD R0, R0, 0x1, -R14 ;  /* 0x000000010000d824 */ /* 0x000fe400078e0a0e */
[----:B------:R-:W-:Y:S02]  /*32d0*/  IMAD R22, R14, R13, R22 ;  /* 0x0000000d0e167224 */ /* 0x000fe400078e0216 */
[C---:B------:R-:W-:Y:S01]  /*32e0*/  IMAD.HI.U32 R13, R12.reuse, R3, RZ ;  /* 0x000000030c0d7227 */ /* 0x040fe200078e00ff */
[----:B-1----:R-:W0:Y:S03]  /*32f0*/  MUFU.RCP R28, R28 ;  /* 0x0000001c001c7308 */ /* 0x002e260000001000 */
[----:B------:R-:W-:-:S04]  /*3300*/  IMAD.HI.U32 R4, R12, R18, RZ ;  /* 0x000000120c047227 */ /* 0x000fc800078e00ff */
[----:B------:R-:W-:Y:S02]  /*3310*/  IMAD.MOV R13, RZ, RZ, -R13 ;  /* 0x000000ffff0d7224 */ /* 0x000fe400078e0a0d */
[----:B------:R-:W-:Y:S02]  /*3320*/  @!P3 IMAD.MOV R0, RZ, RZ, -R0 ;  /* 0x000000ffff00b224 */ /* 0x000fe400078e0a00 */
[----:B------:R-:W-:Y:S02]  /*3330*/  IMAD.MOV R4, RZ, RZ, -R4 ;  /* 0x000000ffff047224 */ /* 0x000fe400078e0a04 */
[C---:B------:R-:W-:Y:S01]  /*3340*/  IMAD R3, R14.reuse, R13, R3 ;  /* 0x0000000d0e037224 */ /* 0x040fe200078e0203 */
[----:B------:R1:W-:Y:S01]  /*3350*/  STL [R1+0x18], R0 ;  /* 0x0000180001007387 */ /* 0x0003e20000100800 */
[----:B------:R-:W-:Y:S01]  /*3360*/  IMAD R18, R14, R4, R18 ;  /* 0x000000040e127224 */ /* 0x000fe200078e0212 */
[----:B0-----:R-:W-:Y:S01]  /*3370*/  IADD3 R28, R28, 0xffffffe, RZ ;  /* 0x0ffffffe1c1c7810 */ /* 0x001fe20007ffe0ff */
[----:B------:R-:W-:-:S03]  /*3380*/  IMAD.HI.U32 R4, R12, R20, RZ ;  /* 0x000000140c047227 */ /* 0x000fc600078e00ff */
[----:B------:R0:W2:Y:S01]  /*3390*/  F2I.FTZ.U32.TRUNC.NTZ R13, R28 ;  /* 0x0000001c000d7305 */ /* 0x0000a2000021f000 */
[----:B------:R-:W-:Y:S01]  /*33a0*/  IMAD.MOV R4, RZ, RZ, -R4 ;  /* 0x000000ffff047224 */ /* 0x000fe200078e0a04 */
[----:B------:R-:W-:Y:S01]  /*33b0*/  ISETP.GT.U32.AND P5, PT, R14, R18, PT ;  /* 0x000000120e00720c */ /* 0x000fe20003fa4070 */
[----:B------:R-:W-:Y:S01]  /*33c0*/  IMAD.HI.U32 R2, R12, R23, RZ ;  /* 0x000000170c027227 */ /* 0x000fe200078e00ff */
[----:B-1----:R-:W-:-:S03]  /*33d0*/  IABS R0, R29 ;  /* 0x0000001d00007213 */ /* 0x002fc60000000000 */
[----:B------:R-:W-:Y:S01]  /*33e0*/  IMAD R20, R14, R4, R20 ;  /* 0x000000040e147224 */ /* 0x000fe200078e0214 */
[----:B0-----:R-:W3:Y:S01]  /*33f0*/  LDL R28, [R1+0x7e0] ;  /* 0x0007e000011c7983 */ /* 0x001ee20000100800 */
[----:B------:R-:W-:-:S04]  /*3400*/  IMAD.HI.U32 R4, R12, R21, RZ ;  /* 0x000000150c047227 */ /* 0x000fc800078e00ff */
[----:B------:R-:W-:Y:S02]  /*3410*/  IMAD.MOV R4, RZ, RZ, -R4 ;  /* 0x000000ffff047224 */ /* 0x000fe400078e0a04 */
[----:B------:R-:W-:Y:S02]  /*3420*/  IMAD.MOV R2, RZ, RZ, -R2 ;  /* 0x000000ffff027224 */ /* 0x000fe400078e0a02 */
[C---:B------:R-:W-:Y:S01]  /*3430*/  IMAD R21, R14.reuse, R4, R21 ;  /* 0x000000040e157224 */ /* 0x040fe200078e0215 */
[----:B------:R-:W-:Y:S01]  /*3440*/  IABS R4, R8 ;  /* 0x0000000800047213 */ /* 0x000fe20000000000 */
[----:B------:R-:W-:Y:S01]  /*3450*/  IMAD R23, R14, R2, R23 ;  /* 0x000000020e177224 */ /* 0x000fe200078e0217 */
[----:B------:R-:W-:Y:S01]  /*3460*/  IABS R2, R6 ;  /* 0x0000000600027213 */ /* 0x000fe20000000000 */
[----:B------:R-:W-:Y:S02]  /*3470*/  @!P4 IMAD.IADD R17, R17, 0x1, -R14 ;  /* 0x000000011111c824 */ /* 0x000fe400078e0a0e */
[----:B------:R-:W-:-:S03]  /*3480*/  IMAD.HI.U32 R15, R12, R4, RZ ;  /* 0x000000040c0f7227 */ /* 0x000fc600078e00ff */
[----:B------:R-:W-:Y:S01]  /*3490*/  ISETP.GT.U32.AND P4, PT, R14, R17, PT ;  /* 0x000000110e00720c */ /* 0x000fe20003f84070 */
[----:B------:R-:W-:-:S04]  /*34a0*/  IMAD.HI.U32 R16, R12, R2, RZ ;  /* 0x000000020c107227 */ /* 0x000fc800078e00ff */
[----:B------:R-:W-:Y:S02]  /*34b0*/  IMAD.MOV R15, RZ, RZ, -R15 ;  /* 0x000000ffff0f7224 */ /* 0x000fe400078e0a0f */
[----:B------:R-:W-:Y:S01]  /*34c0*/  @!P5 IMAD.IADD R18, R18, 0x1, -R14 ;  /* 0x000000011212d824 */ /* 0x000fe200078e0a0e */
[C---:B------:R-:W-:Y:S01]  /*34d0*/  ISETP.GT.U32.AND P5, PT, R14.reuse, R22, PT ;  /* 0x000000160e00720c */ /* 0x040fe20003fa4070 */
[C---:B------:R-:W-:Y:S02]  /*34e0*/  IMAD R4, R14.reuse, R15, R4 ;  /* 0x0000000f0e047224 */ /* 0x040fe400078e0204 */
[----:B------:R-:W-:Y:S02]  /*34f0*/  IMAD.MOV R15, RZ, RZ, -R16 ;  /* 0x000000ffff0f7224 */ /* 0x000fe400078e0a10 */
[----:B------:R-:W4:Y:S01]  /*3500*/  LDL.LU R16, [R1+0xac0] ;  /* 0x000ac00001107983 */ /* 0x000f220000300800 */
[----:B------:R-:W-:Y:S01]  /*3510*/  @!P4 IMAD.IADD R17, R17, 0x1, -R14 ;  /* 0x000000011111c824 */ /* 0x000fe200078e0a0e */
[----:B------:R-:W-:Y:S01]  /*3520*/  ISETP.GT.U32.AND P4, PT, R14, R26, PT ;  /* 0x0000001a0e00720c */ /* 0x000fe20003f84070 */
[----:B------:R-:W-:-:S05]  /*3530*/  IMAD.HI.U32 R12, R12, R0, RZ ;  /* 0x000000000c0c7227 */ /* 0x000fca00078e00ff */
[----:B------:R-:W-:-:S05]  /*3540*/  @!P5 IMAD.IADD R22, R22, 0x1, -R14 ;  /* 0x000000011616d824 */ /* 0x000fca00078e0a0e */
[----:B------:R-:W-:Y:S02]  /*3550*/  ISETP.GT.U32.AND P5, PT, R14, R22, PT ;  /* 0x000000160e00720c */ /* 0x000fe40003fa4070 */
[----:B------:R-:W-:Y:S01]  /*3560*/  @!P4 IMAD.IADD R26, R26, 0x1, -R14 ;  /* 0x000000011a1ac824 */ /* 0x000fe200078e0a0e */
[----:B------:R-:W-:-:S04]  /*3570*/  ISETP.GT.U32.AND P4, PT, R14, R18, PT ;  /* 0x000000120e00720c */ /* 0x000fc80003f84070 */
[----:B------:R-:W-:-:S06]  /*3580*/  ISETP.GT.U32.AND P3, PT, R14, R26, PT ;  /* 0x0000001a0e00720c */ /* 0x000fcc0003f64070 */
[--C-:B------:R-:W-:Y:S01]  /*3590*/  @!P5 IMAD.IADD R22, R22, 0x1, -R14.reuse ;  /* 0x000000011616d824 */ /* 0x100fe200078e0a0e */
[----:B------:R-:W-:Y:S02]  /*35a0*/  ISETP.GT.U32.AND P5, PT, R14, R24, PT ;  /* 0x000000180e00720c */ /* 0x000fe40003fa4070 */
[----:B------:R-:W-:Y:S01]  /*35b0*/  @!P4 IMAD.IADD R18, R18, 0x1, -R14 ;  /* 0x000000011212c824 */ /* 0x000fe200078e0a0e */
[----:B------:R-:W-:-:S03]  /*35c0*/  ISETP.GT.U32.AND P4, PT, R14, R19, PT ;  /* 0x000000130e00720c */ /* 0x000fc60003f84070 */
[----:B------:R-:W-:Y:S01]  /*35d0*/  @!P3 IMAD.IADD R26, R26, 0x1, -R14 ;  /* 0x000000011a1ab824 */ /* 0x000fe200078e0a0e */
[----:B------:R-:W-:-:S09]  /*35e0*/  ISETP.GT.U32.AND P3, PT, R14, R20, PT ;  /* 0x000000140e00720c */ /* 0x000fd20003f64070 */
[----:B------:R-:W-:Y:S01]  /*35f0*/  @!P4 IMAD.IADD R19, R19, 0x1, -R14 ;  /* 0x000000011313c824 */ /* 0x000fe200078e0a0e */
[----:B------:R-:W-:-:S03]  /*3600*/  ISETP.GT.U32.AND P4, PT, R14, R27, PT ;  /* 0x0000001b0e00720c */ /* 0x000fc60003f84070 */
[--C-:B------:R-:W-:Y:S01]  /*3610*/  @!P3 IMAD.IADD R20, R20, 0x1, -R14.reuse ;  /* 0x000000011414b824 */ /* 0x100fe200078e0a0e */
[----:B------:R-:W-:Y:S01]  /*3620*/  ISETP.GT.U32.AND P3, PT, R14, R21, PT ;  /* 0x000000150e00720c */ /* 0x000fe20003f64070 */
[----:B------:R-:W-:Y:S01]  /*3630*/  @!P5 IMAD.IADD R24, R24, 0x1, -R14 ;  /* 0x000000011818d824 */ /* 0x000fe200078e0a0e */
[----:B------:R-:W-:Y:S01]  /*3640*/  ISETP.GT.U32.AND P5, PT, R14, R19, PT ;  /* 0x000000130e00720c */ /* 0x000fe20003fa4070 */
[----:B------:R-:W-:-:S03]  /*3650*/  @!P0 IMAD.MOV R17, RZ, RZ, -R17 ;  /* 0x000000ffff118224 */ /* 0x000fc600078e0a11 */
[----:B------:R-:W-:-:S03]  /*3660*/  ISETP.GT.U32.AND P0, PT, R14, R24, PT ;  /* 0x000000180e00720c */ /* 0x000fc60003f04070 */
[----:B------:R-:W-:Y:S01]  /*3670*/  @!P4 IMAD.IADD R27, R27, 0x1, -R14 ;  /* 0x000000011b1bc824 */ /* 0x000fe200078e0a0e */
[C---:B------:R-:W-:Y:S01]  /*3680*/  ISETP.GT.U32.AND P4, PT, R14.reuse, R20, PT ;  /* 0x000000140e00720c */ /* 0x040fe20003f84070 */
[----:B------:R-:W-:Y:S02]  /*3690*/  @!P1 IMAD.MOV R18, RZ, RZ, -R18 ;  /* 0x000000ffff129224 */ /* 0x000fe400078e0a12 */
[----:B------:R-:W-:Y:S01]  /*36a0*/  @!P3 IMAD.IADD R21, R21, 0x1, -R14 ;  /* 0x000000011515b824 */ /* 0x000fe200078e0a0e */
[C---:B------:R-:W-:Y:S01]  /*36b0*/  ISETP.GT.U32.AND P1, PT, R14.reuse, R27, PT ;  /* 0x0000001b0e00720c */ /* 0x040fe20003f24070 */
[----:B------:R-:W-:Y:S02]  /*36c0*/  IMAD.MOV R12, RZ, RZ, -R12 ;  /* 0x000000ffff0c7224 */ /* 0x000fe400078e0a0c */
[----:B------:R-:W-:Y:S01]  /*36d0*/  @!P5 IMAD.IADD R19, R19, 0x1, -R14 ;  /* 0x000000011313d824 */ /* 0x000fe200078e0a0e */
[C---:B------:R-:W-:Y:S01]  /*36e0*/  ISETP.GT.U32.AND P3, PT, R14.reuse, R21, PT ;  /* 0x000000150e00720c */ /* 0x040fe20003f64070 */
[----:B------:R-:W-:Y:S01]  /*36f0*/  STL [R1+0xa80], R17 ;  /* 0x000a801101007387 */ /* 0x000fe20000100800 */
[C---:B------:R-:W-:Y:S01]  /*3700*/  ISETP.GT.U32.AND P5, PT, R14.reuse, R25, PT ;  /* 0x000000190e00720c */ /* 0x040fe20003fa4070 */
[----:B------:R-:W-:-:S02]  /*3710*/  IMAD R0, R14, R12, R0 ;  /* 0x0000000c0e007224 */ /* 0x000fc400078e0200 */
[----:B------:R0:W-:Y:S01]  /*3720*/  STL [R1+0xa84], R18 ;  /* 0x000a841201007387 */ /* 0x0001e20000100800 */
[----:B------:R-:W-:Y:S01]  /*3730*/  @!P0 IMAD.IADD R24, R24, 0x1, -R14 ;  /* 0x0000000118188824 */ /* 0x000fe200078e0a0e */
[C---:B------:R-:W-:Y:S01]  /*3740*/  ISETP.GT.U32.AND P0, PT, R14.reuse, R5, PT ;  /* 0x000000050e00720c */ /* 0x040fe20003f04070 */
[----:B--2---:R-:W-:Y:S02]  /*3750*/  IMAD.MOV R12, RZ, RZ, -R13 ;  /* 0x000000ffff0c7224 */ /* 0x004fe400078e0a0d */
[----:B------:R-:W-:Y:S01]  /*3760*/  IMAD R2, R14, R15, R2 ;  /* 0x0000000f0e027224 */ /* 0x000fe200078e0202 */
[----:B0-----:R-:W-:Y:S01]  /*3770*/  IABS R18, c[0x0][0x178] ;  /* 0x00005e0000127a13 */ /* 0x001fe20000000000 */
[--C-:B------:R-:W-:Y:S01]  /*3780*/  @!P4 IMAD.IADD R20, R20, 0x1, -R14.reuse ;  /* 0x000000011414c824 */ /* 0x100fe200078e0a0e */
[C---:B------:R-:W-:Y:S01]  /*3790*/  ISETP.GT.U32.AND P4, PT, R14.reuse, R23, PT ;  /* 0x000000170e00720c */ /* 0x040fe20003f84070 */
[----:B------:R-:W-:Y:S01]  /*37a0*/  @!P1 IMAD.IADD R27, R27, 0x1, -R14 ;  /* 0x000000011b1b9824 */ /* 0x000fe200078e0a0e */
[----:B------:R-:W-:Y:S01]  /*37b0*/  ISETP.GT.U32.AND P1, PT, R14, R4, PT ;  /* 0x000000040e00720c */ /* 0x000fe20003f24070 */
[----:B------:R-:W-:-:S02]  /*37c0*/  IMAD R15, R12, R18, RZ ;  /* 0x000000120c0f7224 */ /* 0x000fc400078e02ff */
[----:B------:R-:W-:Y:S02]  /*37d0*/  IMAD.MOV.U32 R12, RZ, RZ, RZ ;  /* 0x000000ffff0c7224 */ /* 0x000fe400078e00ff */
[--C-:B------:R-:W-:Y:S01]  /*37e0*/  @!P3 IMAD.IADD R21, R21, 0x1, -R14.reuse ;  /* 0x000000011515b824 */ /* 0x100fe200078e0a0e */
[C---:B------:R-:W-:Y:S01]  /*37f0*/  ISETP.GT.U32.AND P3, PT, R14.reuse, R3, PT ;  /* 0x000000030e00720c */ /* 0x040fe20003f64070 */
[----:B------:R-:W-:Y:S01]  /*3800*/  @!P5 IMAD.IADD R25, R25, 0x1, -R14 ;  /* 0x000000011919d824 */ /* 0x000fe200078e0a0e */
[----:B------:R-:W-:Y:S01]  /*3810*/  ISETP.GT.U32.AND P5, PT, R14, R2, PT ;  /* 0x000000020e00720c */ /* 0x000fe20003fa4070 */
[----:B------:R-:W-:Y:S01]  /*3820*/  IMAD.HI.U32 R15, R13, R15, R12 ;  /* 0x0000000f0d0f7227 */ /* 0x000fe200078e000c */
[----:B------:R-:W-:-:S03]  /*3830*/  IADD3 R13, R29, 0xb, RZ ;  /* 0x0000000b1d0d7810 */ /* 0x000fc60007ffe0ff */
[--C-:B------:R-:W-:Y:S01]  /*3840*/  @!P0 IMAD.IADD R5, R5, 0x1, -R14.reuse ;  /* 0x0000000105058824 */ /* 0x100fe200078e0a0e */
[----:B------:R-:W-:Y:S02]  /*3850*/  ISETP.GE.AND P0, PT, R13, RZ, PT ;  /* 0x000000ff0d00720c */ /* 0x000fe40003f06270 */
[----:B------:R-:W-:Y:S01]  /*3860*/  IADD3 R17, R29, 0xa, RZ ;  /* 0x0000000a1d117810 */ /* 0x000fe20007ffe0ff */
[--C-:B------:R-:W-:Y:S01]  /*3870*/  @!P4 IMAD.IADD R23, R23, 0x1, -R14.reuse ;  /* 0x000000011717c824 */ /* 0x100fe200078e0a0e */
[----:B------:R-:W-:Y:S01]  /*3880*/  ISETP.GT.U32.AND P4, PT, R14, R0, PT ;  /* 0x000000000e00720c */ /* 0x000fe20003f84070 */
[--C-:B------:R-:W-:Y:S01]  /*3890*/  @!P1 IMAD.IADD R4, R4, 0x1, -R14.reuse ;  /* 0x0000000104049824 */ /* 0x100fe200078e0a0e */
[----:B------:R-:W-:Y:S02]  /*38a0*/  ISETP.GE.AND P1, PT, R17, RZ, PT ;  /* 0x000000ff1100720c */ /* 0x000fe40003f26270 */
[----:B------:R-:W-:Y:S01]  /*38b0*/  IADD3 R17, R29, 0x8, RZ ;  /* 0x000000081d117810 */ /* 0x000fe20007ffe0ff */
[----:B------:R-:W-:-:S02]  /*38c0*/  @!P3 IMAD.IADD R3, R3, 0x1, -R14 ;  /* 0x000000010303b824 */ /* 0x000fc400078e0a0e */
[----:B------:R-:W-:Y:S01]  /*38d0*/  @!P5 IMAD.IADD R2, R2, 0x1, -R14 ;  /* 0x000000010202d824 */ /* 0x000fe200078e0a0e */
[----:B------:R-:W-:Y:S01]  /*38e0*/  ISETP.GE.AND P5, PT, R17, RZ, PT ;  /* 0x000000ff1100720c */ /* 0x000fe20003fa6270 */
[----:B------:R-:W-:Y:S01]  /*38f0*/  @!P0 IMAD.MOV R19, RZ, RZ, -R19 ;  /* 0x000000ffff138224 */ /* 0x000fe200078e0a13 */
[----:B------:R-:W-:-:S03]  /*3900*/  ISETP.GT.U32.AND P0, PT, R14, R5, PT ;  /* 0x000000050e00720c */ /* 0x000fc60003f04070 */
[----:B------:R-:W-:Y:S01]  /*3910*/  @!P4 IMAD.IADD R0, R0, 0x1, -R14 ;  /* 0x000000010000c824 */ /* 0x000fe200078e0a0e */
[C---:B------:R-:W-:Y:S01]  /*3920*/  ISETP.GT.U32.AND P4, PT, R14.reuse, R25, PT ;  /* 0x000000190e00720c */ /* 0x040fe20003f84070 */
[----:B------:R-:W-:Y:S01]  /*3930*/  @!P2 IMAD.MOV R22, RZ, RZ, -R22 ;  /* 0x000000ffff16a224 */ /* 0x000fe200078e0a16 */
[C---:B------:R-:W-:Y:S01]  /*3940*/  ISETP.GT.U32.AND P2, PT, R14.reuse, R23, PT ;  /* 0x000000170e00720c */ /* 0x040fe20003f44070 */
[----:B------:R-:W-:Y:S01]  /*3950*/  @!P1 IMAD.MOV R20, RZ, RZ, -R20 ;  /* 0x000000ffff149224 */ /* 0x000fe200078e0a14 */
[C---:B------:R-:W-:Y:S01]  /*3960*/  ISETP.GT.U32.AND P1, PT, R14.reuse, R4, PT ;  /* 0x000000040e00720c */ /* 0x040fe20003f24070 */
[----:B------:R-:W-:Y:S02]  /*3970*/  @!P6 IMAD.MOV R26, RZ, RZ, -R26 ;  /* 0x000000ffff1ae224 */ /* 0x000fe400078e0a1a */
[----:B------:R-:W-:Y:S01]  /*3980*/  @!P5 IMAD.MOV R27, RZ, RZ, -R27 ;  /* 0x000000ffff1bd224 */ /* 0x000fe200078e0a1b */
[C---:B------:R-:W-:Y:S01]  /*3990*/  ISETP.GT.U32.AND P5, PT, R14.reuse, R2, PT ;  /* 0x000000020e00720c */ /* 0x040fe20003fa4070 */
[----:B------:R-:W-:Y:S01]  /*39a0*/  @!P0 IMAD.IADD R5, R5, 0x1, -R14 ;  /* 0x0000000105058824 */ /* 0x000fe200078e0a0e */
[----:B------:R0:W-:Y:S01]  /*39b0*/  STL [R1+0xa88], R26 ;  /* 0x000a881a01007387 */ /* 0x0001e20000100800 */
[----:B------:R-:W-:-:S02]  /*39c0*/  ISETP.GT.U32.AND P6, PT, R14, R0, PT ;  /* 0x000000000e00720c */ /* 0x000fc40003fc4070 */
[--C-:B------:R-:W-:Y:S01]  /*39d0*/  @!P4 IMAD.IADD R25, R25, 0x1, -R14.reuse ;  /* 0x000000011919c824 */ /* 0x100fe200078e0a0e */
[----:B------:R-:W-:Y:S01]  /*39e0*/  STL [R1+0xa8c], R22 ;  /* 0x000a8c1601007387 */ /* 0x000fe20000100800 */
[----:B------:R-:W-:-:S03]  /*39f0*/  @!P2 IMAD.IADD R23, R23, 0x1, -R14 ;  /* 0x000000011717a824 */ /* 0x000fc600078e0a0e */
[----:B------:R-:W-:Y:S01]  /*3a00*/  STL [R1+0xa90], R19 ;  /* 0x000a901301007387 */ /* 0x000fe20000100800 */
[----:B------:R-:W-:-:S03]  /*3a10*/  ISETP.GE.AND P2, PT, R11, RZ, PT ;  /* 0x000000ff0b00720c */ /* 0x000fc60003f46270 */
[----:B------:R-:W-:Y:S01]  /*3a20*/  STL [R1+0xa94], R20 ;  /* 0x000a941401007387 */ /* 0x000fe20000100800 */
[--C-:B------:R-:W-:Y:S01]  /*3a30*/  @!P1 IMAD.IADD R4, R4, 0x1, -R14.reuse ;  /* 0x0000000104049824 */ /* 0x100fe200078e0a0e */
[----:B------:R-:W-:Y:S01]  /*3a40*/  ISETP.GE.AND P1, PT, R10, RZ, PT ;  /* 0x000000ff0a00720c */ /* 0x000fe20003f26270 */
[--C-:B------:R-:W-:Y:S01]  /*3a50*/  @!P5 IMAD.IADD R2, R2, 0x1, -R14.reuse ;  /* 0x000000010202d824 */ /* 0x100fe200078e0a0e */
[----:B------:R-:W-:Y:S01]  /*3a60*/  ISETP.GE.AND P5, PT, R8, RZ, PT ;  /* 0x000000ff0800720c */ /* 0x000fe20003fa6270 */
[----:B------:R-:W-:Y:S01]  /*3a70*/  @!P6 IMAD.IADD R0, R0, 0x1, -R14 ;  /* 0x000000010000e824 */ /* 0x000fe200078e0a0e */
[----:B------:R-:W-:Y:S01]  /*3a80*/  ISETP.GE.AND P6, PT, R7, RZ, PT ;  /* 0x000000ff0700720c */ /* 0x000fe20003fc6270 */
[----:B0-----:R-:W-:-:S08]  /*3a90*/  IMAD.MOV.U32 R26, RZ, RZ, 0x7f ;  /* 0x0000007fff1a7424 */ /* 0x001fd000078e00ff */
[----:B------:R-:W-:Y:S01]  /*3aa0*/  @!P1 IMAD.MOV R23, RZ, RZ, -R23 ;  /* 0x000000ffff179224 */ /* 0x000fe200078e0a17 */
[----:B------:R-:W-:Y:S02]  /*3ab0*/  ISETP.GE.AND P1, PT, R29, RZ, PT ;  /* 0x000000ff1d00720c */ /* 0x000fe40003f26270 */
[----:B------:R-:W-:Y:S01]  /*3ac0*/  IADD3 R26, R26, c[0x0][0x180], RZ ;  /* 0x000060001a1a7a10 */ /* 0x000fe20007ffe0ff */
[----:B------:R-:W-:Y:S01]  /*3ad0*/  @!P2 IMAD.MOV R25, RZ, RZ, -R25 ;  /* 0x000000ffff19a224 */ /* 0x000fe200078e0a19 */
[----:B---3--:R-:W-:-:S05]  /*3ae0*/  IABS R28, R28 ;  /* 0x0000001c001c7213 */ /* 0x008fca0000000000 */
[----:B------:R-:W-:Y:S01]  /*3af0*/  IMAD.MOV.U32 R12, RZ, RZ, R28 ;  /* 0x000000ffff0c7224 */ /* 0x000fe200078e001c */
[----:B------:R-:W-:-:S03]  /*3b00*/  IADD3 R28, R29, 0x9, RZ ;  /* 0x000000091d1c7810 */ /* 0x000fc60007ffe0ff */
[----:B------:R-:W-:Y:S01]  /*3b10*/  IMAD.HI.U32 R13, R15, R12, RZ ;  /* 0x0000000c0f0d7227 */ /* 0x000fe200078e00ff */
[----:B------:R-:W-:Y:S01]  /*3b20*/  ISETP.GE.AND P3, PT, R28, RZ, PT ;  /* 0x000000ff1c00720c */ /* 0x000fe20003f66270 */
[----:B------:R-:W0:Y:S02]  /*3b30*/  S2R R15, SR_TID.X ;  /* 0x00000000000f7919 */ /* 0x000e240000002100 */
[----:B------:R-:W-:-:S04]  /*3b40*/  IMAD.MOV R13, RZ, RZ, -R13 ;  /* 0x000000ffff0d7224 */ /* 0x000fc800078e0a0d */
[----:B------:R-:W-:-:S06]  /*3b50*/  IMAD R17, R18, R13, R12 ;  /* 0x0000000d12117224 */ /* 0x000fcc00078e020c */
[----:B------:R-:W-:Y:S01]  /*3b60*/  @!P3 IMAD.MOV R24, RZ, RZ, -R24 ;  /* 0x000000ffff18b224 */ /* 0x000fe200078e0a18 */
[----:B------:R-:W-:Y:S02]  /*3b70*/  ISETP.GT.U32.AND P3, PT, R14, R3, PT ;  /* 0x000000030e00720c */ /* 0x000fe40003f64070 */
[----:B------:R-:W-:Y:S02]  /*3b80*/  ISETP.GT.U32.AND P0, PT, R18, R17, PT ;  /* 0x000000111200720c */ /* 0x000fe40003f04070 */
[----:B------:R-:W-:Y:S01]  /*3b90*/  STL [R1+0xa98], R24 ;  /* 0x000a981801007387 */ /* 0x000fe20000100800 */
[----:B----4-:R-:W-:-:S03]  /*3ba0*/  ISETP.GE.AND P4, PT, R16, RZ, PT ;  /* 0x000000ff1000720c */ /* 0x010fc60003f86270 */
[----:B------:R-:W-:Y:S01]  /*3bb0*/  STL [R1+0xa9c], R27 ;  /* 0x000a9c1b01007387 */ /* 0x000fe20000100800 */
[----:B0-----:R-:W-:-:S03]  /*3bc0*/  IMAD.SHL.U32 R12, R15, 0x8, RZ ;  /* 0x000000080f0c7824 */ /* 0x001fc600078e00ff */
[----:B------:R-:W2:Y:S01]  /*3bd0*/  LDL.LU R16, [R1+0xabc] ;  /* 0x000abc0001107983 */ /* 0x000ea20000300800 */
[----:B------:R-:W-:Y:S01]  /*3be0*/  @!P3 IMAD.IADD R3, R3, 0x1, -R14 ;  /* 0x000000010303b824 */ /* 0x000fe200078e0a0e */
[----:B------:R-:W-:Y:S02]  /*3bf0*/  ISETP.GE.AND P3, PT, R9, RZ, PT ;  /* 0x000000ff0900720c */ /* 0x000fe40003f66270 */
[----:B------:R-:W3:Y:S04]  /*3c00*/  LDL.LU R11, [R1+0xab8] ;  /* 0x000ab800010b7983 */ /* 0x000ee80000300800 */
[----:B------:R-:W4:Y:S01]  /*3c10*/  LDL.LU R10, [R1+0xab4] ;  /* 0x000ab400010a7983 */ /* 0x000f220000300800 */
[----:B------:R-:W-:-:S03]  /*3c20*/  LOP3.LUT R13, R15, 0x7, RZ, 0xc0, !PT ;  /* 0x000000070f0d7812 */ /* 0x000fc600078ec0ff */
[----:B------:R-:W5:Y:S01]  /*3c30*/  LDL.LU R9, [R1+0xab0] ;  /* 0x000ab00001097983 */ /* 0x000f620000300800 */
[----:B------:R-:W-:-:S03]  /*3c40*/  @!P0 IMAD.IADD R17, R17, 0x1, -R18 ;  /* 0x0000000111118824 */ /* 0x000fc600078e0a12 */
[----:B------:R-:W2:Y:S04]  /*3c50*/  LDL.LU R8, [R1+0xaac] ;  /* 0x000aac0001087983 */ /* 0x000ea80000300800 */
[----:B------:R0:W-:Y:S01]  /*3c60*/  STL [R1+0x7dc], R12 ;  /* 0x0007dc0c01007387 */ /* 0x0001e20000100800 */
[----:B------:R-:W-:Y:S01]  /*3c70*/  @!P4 IMAD.MOV R21, RZ, RZ, -R21 ;  /* 0x000000ffff15c224 */ /* 0x000fe200078e0a15 */
[----:B------:R-:W-:Y:S01]  /*3c80*/  ISETP.GT.U32.AND P4, PT, R18, R17, PT ;  /* 0x000000111200720c */ /* 0x000fe20003f84070 */
[C---:B------:R-:W-:Y:S01]  /*3c90*/  IMAD.SHL.U32 R14, R15.reuse, 0x2, RZ ;  /* 0x000000020f0e7824 */ /* 0x040fe200078e00ff */
[----:B------:R-:W-:Y:S01]  /*3ca0*/  LOP3.LUT R28, R15, 0x20, RZ, 0xc0, !PT ;  /* 0x000000200f1c7812 */ /* 0x000fe200078ec0ff */
[----:B------:R-:W2:Y:S01]  /*3cb0*/  LDL.LU R7, [R1+0xaa8] ;  /* 0x000aa80001077983 */ /* 0x000ea20000300800 */
[----:B0-----:R-:W-:-:S05]  /*3cc0*/  LOP3.LUT R12, R12, 0x30, RZ, 0xc0, !PT ;  /* 0x000000300c0c7812 */ /* 0x001fca00078ec0ff */
[C---:B------:R-:W-:Y:S02]  /*3cd0*/  IMAD R12, R13.reuse, 0x40, R12 ;  /* 0x000000400d0c7824 */ /* 0x040fe400078e020c */
[----:B------:R-:W-:Y:S02]  /*3ce0*/  IMAD R13, R13, 0x110, RZ ;  /* 0x000001100d0d7824 */ /* 0x000fe400078e02ff */
[----:B------:R-:W-:-:S03]  /*3cf0*/  IMAD.SHL.U32 R28, R28, 0x40, RZ ;  /* 0x000000401c1c7824 */ /* 0x000fc600078e00ff */
[--C-:B------:R-:W-:Y:S02]  /*3d00*/  LOP3.LUT R13, R13, 0x30, R14.reuse, 0x78, !PT ;  /* 0x000000300d0d7812 */ /* 0x100fe400078e780e */
[----:B------:R-:W-:Y:S02]  /*3d10*/  LOP3.LUT R12, R12, 0x10, R14, 0x78, !PT ;  /* 0x000000100c0c7812 */ /* 0x000fe400078e780e */
[----:B------:R-:W-:Y:S01]  /*3d20*/  LOP3.LUT R14, R13, R28, RZ, 0xfc, !PT ;  /* 0x0000001c0d0e7212 */ /* 0x000fe200078efcff */
[----:B------:R-:W-:Y:S01]  /*3d30*/  @!P4 IMAD.IADD R17, R17, 0x1, -R18 ;  /* 0x000000011111c824 */ /* 0x000fe200078e0a12 */
[----:B------:R-:W-:Y:S02]  /*3d40*/  ISETP.GE.AND P0, PT, R6, RZ, PT ;  /* 0x000000ff0600720c */ /* 0x000fe40003f06270 */
[----:B------:R-:W2:Y:S04]  /*3d50*/  LDL.LU R6, [R1+0xaa4] ;  /* 0x000aa40001067983 */ /* 0x000ea80000300800 */
[----:B------:R0:W-:Y:S04]  /*3d60*/  STL [R1+0x7b8], R12 ;  /* 0x0007b80c01007387 */ /* 0x0001e80000100800 */
[----:B------:R1:W-:Y:S04]  /*3d70*/  STL [R1+0x144], R14 ;  /* 0x0001440e01007387 */ /* 0x0003e80000100800 */
[----:B------:R-:W2:Y:S04]  /*3d80*/  LDL.LU R27, [R1+0x10] ;  /* 0x00001000011b7983 */ /* 0x000ea80000300800 */
[----:B------:R-:W3:Y:S04]  /*3d90*/  LDL.LU R24, [R1] ;  /* 0x0000000001187983 */ /* 0x000ee80000300800 */
[----:B------:R1:W-:Y:S04]  /*3da0*/  STL [R1+0xcc], R17 ;  /* 0x0000cc1101007387 */ /* 0x0003e80000100800 */
[----:B------:R-:W4:Y:S01]  /*3db0*/  LDL.LU R29, [R1+0xaa0] ;  /* 0x000aa000011d7983 */ /* 0x000f220000300800 */
[----:B------:R-:W-:Y:S01]  /*3dc0*/  LOP3.LUT R19, R15, 0x3f, RZ, 0xc0, !PT ;  /* 0x0000003f0f137812 */ /* 0x000fe200078ec0ff */
[----:B0-----:R-:W-:Y:S01]  /*3dd0*/  IMAD.MOV.U32 R12, RZ, RZ, c[0x0][0x18c] ;  /* 0x00006300ff0c7624 */ /* 0x001fe200078e00ff */
[----:B------:R-:W-:-:S03]  /*3de0*/  SHF.R.S32.HI R15, RZ, 0x1f, R26 ;  /* 0x0000001fff0f7819 */ /* 0x000fc6000001141a */
[----:B------:R-:W-:Y:S01]  /*3df0*/  IMAD R13, R19, c[0x0][0x18c], RZ ;  /* 0x00006300130d7a24 */ /* 0x000fe200078e02ff */
[----:B------:R-:W-:Y:S01]  /*3e00*/  LEA.HI R15, R15, R26, RZ, 0x7 ;  /* 0x0000001a0f0f7211 */ /* 0x000fe200078f38ff */
[----:B------:R-:W5:Y:S02]  /*3e10*/  LDL.LU R19, [R1+0x40] ;  /* 0x0000400001137983 */ /* 0x000f640000300800 */
[----:B------:R-:W-:Y:S01]  /*3e20*/  IMAD R15, R12, 0x40, R13 ;  /* 0x000000400c0f7824 */ /* 0x000fe200078e020d */
[C---:B------:R-:W-:Y:S01]  /*3e30*/  LEA R12, P2, R13.reuse, c[0x0][0x168], 0x1 ;  /* 0x00005a000d0c7a11 */ /* 0x040fe200078408ff */
[----:B------:R-:W5:Y:S03]  /*3e40*/  LDL.LU R22, [R1+0x4c] ;  /* 0x00004c0001167983 */ /* 0x000f660000300800 */
[----:B------:R-:W-:Y:S01]  /*3e50*/  LEA.HI.X.SX32 R13, R13, c[0x0][0x16c], 0x1, P2 ;  /* 0x00005b000d0d7a11 */ /* 0x000fe200010f0eff */
[----:B------:R-:W5:Y:S01]  /*3e60*/  LDL.LU R26, [R1+0x50] ;  /* 0x00005000011a7983 */ /* 0x000f620000300800 */
[----:B-1----:R-:W-:-:S03]  /*3e70*/  LEA R14, P4, R15, c[0x0][0x168], 0x1 ;  /* 0x00005a000f0e7a11 */ /* 0x002fc600078808ff */
[----:B------:R-:W5:Y:S04]  /*3e80*/  LDL.LU R18, [R1+0x58] ;  /* 0x0000580001127983 */ /* 0x000f680000300800 */
[----:B------:R-:W5:Y:S04]  /*3e90*/  LDL.LU R17, [R1+0x60] ;  /* 0x0000600001117983 */ /* 0x000f680000300800 */
[----:B------:R-:W-:Y:S04]  /*3ea0*/  STL.64 [R1+0x9b0], R12 ;  /* 0x0009b00c01007387 */ /* 0x000fe80000100a00 */
[----:B------:R0:W-:Y:S04]  /*3eb0*/  STL [R1+0xa00], R14 ;  /* 0x000a000e01007387 */ /* 0x0001e80000100800 */
[----:B0-----:R-:W5:Y:S01]  /*3ec0*/  LDL.LU R14, [R1+0x3c] ;  /* 0x00003c00010e7983 */ /* 0x001f620000300800 */
[----:B------:R-:W-:-:S02]  /*3ed0*/  LEA.HI.X.SX32 R15, R15, c[0x0][0x16c], 0x1, P4 ;  /* 0x00005b000f0f7a11 */ /* 0x000fc400020f0eff */
[----:B------:R-:W-:Y:S02]  /*3ee0*/  ISETP.NE.AND P2, PT, RZ, c[0x0][0x17c], PT ;  /* 0x00005f00ff007a0c */ /* 0x000fe40003f45270 */
[----:B------:R-:W-:Y:S01]  /*3ef0*/  LOP3.LUT R20, RZ, c[0x0][0x17c], RZ, 0x33, !PT ;  /* 0x00005f00ff147a12 */ /* 0x000fe200078e33ff */
[----:B------:R2:W-:Y:S03]  /*3f00*/  STL [R1+0x9fc], R15 ;  /* 0x0009fc0f01007387 */ /* 0x0005e60000100800 */
[C---:B--2---:R-:W-:Y:S02]  /*3f10*/  SEL R15, R20.reuse, R27, !P2 ;  /* 0x0000001b140f7207 */ /* 0x044fe40005000000 */
[----:B---3--:R-:W-:-:S03]  /*3f20*/  SEL R12, R20, R24, !P2 ;  /* 0x00000018140c7207 */ /* 0x008fc60005000000 */
[----:B------:R-:W-:Y:S01]  /*3f30*/  STL [R1+0xc8], R15 ;  /* 0x0000c80f01007387 */ /* 0x000fe20000100800 */
[----:B----4-:R-:W-:Y:S02]  /*3f40*/  SEL R13, R20, R29, !P2 ;  /* 0x0000001d140d7207 */ /* 0x010fe40005000000 */
[----:B------:R-:W-:Y:S01]  /*3f50*/  LOP3.LUT R29, RZ, c[0x0][0x17c], RZ, 0x33, !PT ;  /* 0x00005f00ff1d7a12 */ /* 0x000fe200078e33ff */
[----:B------:R0:W-:Y:S04]  /*3f60*/  STL [R1+0xc4], R12 ;  /* 0x0000c40c01007387 */ /* 0x0001e80000100800 */
[----:B------:R1:W-:Y:S04]  /*3f70*/  STL [R1+0xb8], R13 ;  /* 0x0000b80d01007387 */ /* 0x0003e80000100800 */
[----:B------:R-:W2:Y:S01]  /*3f80*/  LDL.LU R27, [R1+0x5c] ;  /* 0x00005c00011b7983 */ /* 0x000ea20000300800 */
[----:B0-----:R-:W-:-:S02]  /*3f90*/  SEL R12, R29, R6, !P2 ;  /* 0x000000061d0c7207 */ /* 0x001fc40005000000 */
[----:B------:R-:W-:-:S03]  /*3fa0*/  SEL R6, R29, R7, !P2 ;  /* 0x000000071d067207 */ /* 0x000fc60005000000 */
[----:B------:R-:W-:Y:S04]  /*3fb0*/  STL [R1+0xb4], R12 ;  /* 0x0000b40c01007387 */ /* 0x000fe80000100800 */
[----:B------:R-:W3:Y:S04]  /*3fc0*/  LDL.LU R15, [R1+0x110] ;  /* 0x00011000010f7983 */ /* 0x000ee80000300800 */
[----:B------:R0:W-:Y:S01]  /*3fd0*/  STL [R1+0xa0], R6 ;  /* 0x0000a00601007387 */ /* 0x0001e20000100800 */
[----:B-----5:R-:W-:-:S03]  /*3fe0*/  SEL R7, R29, R9, !P2 ;  /* 0x000000091d077207 */ /* 0x020fc60005000000 */
[----:B-1----:R-:W4:Y:S01]  /*3ff0*/  LDL.LU R13, [R1+0x54] ;  /* 0x00005400010d7983 */ /* 0x002f220000300800 */
[----:B0-----:R-:W-:-:S05]  /*4000*/  SEL R6, R29, R8, !P2 ;  /* 0x000000081d067207 */ /* 0x001fca0005000000 */
[----:B------:R0:W-:Y:S04]  /*4010*/  STL [R1+0x9c], R6 ;  /* 0x00009c0601007387 */ /* 0x0001e80000100800 */
[----:B------:R-:W5:Y:S04]  /*4020*/  LDL.LU R12, [R1+0x44] ;  /* 0x00004400010c7983 */ /* 0x000f680000300800 */
[----:B------:R1:W-:Y:S01]  /*4030*/  STL [R1+0x98], R7 ;  /* 0x0000980701007387 */ /* 0x0003e20000100800 */
[----:B0-----:R-:W-:-:S03]  /*4040*/  SEL R6, R29, R10, !P2 ;  /* 0x0000000a1d067207 */ /* 0x001fc60005000000 */
[----:B------:R-:W5:Y:S04]  /*4050*/  LDL.LU R24, [R1+0x48] ;  /* 0x0000480001187983 */ /* 0x000f680000300800 */
[----:B------:R-:W5:Y:S01]  /*4060*/  LDL.LU R20, [R1+0x108] ;  /* 0x0001080001147983 */ /* 0x000f620000300800 */
[----:B-1----:R-:W-:-:S03]  /*4070*/  SEL R7, R29, R11, !P2 ;  /* 0x0000000b1d077207 */ /* 0x002fc60005000000 */
[----:B------:R0:W-:Y:S01]  /*4080*/  STL [R1+0x94], R6 ;  /* 0x0000940601007387 */ /* 0x0001e20000100800 */
[----:B------:R-:W-:-:S03]  /*4090*/  SEL R8, R29, R14, !P2 ;  /* 0x0000000e1d087207 */ /* 0x000fc60005000000 */
[----:B------:R-:W5:Y:S01]  /*40a0*/  LDL.LU R28, [R1+0x10c] ;  /* 0x00010c00011c7983 */ /* 0x000f620000300800 */
[----:B0-----:R-:W-:-:S03]  /*40b0*/  SEL R6, R29, R16, !P2 ;  /* 0x000000101d067207 */ /* 0x001fc60005000000 */
[----:B------:R-:W5:Y:S04]  /*40c0*/  LDL.LU R16, [R1+0x104] ;  /* 0x0001040001107983 */ /* 0x000f680000300800 */
[----:B------:R0:W-:Y:S04]  /*40d0*/  STL [R1+0x8c], R7 ;  /* 0x00008c0701007387 */ /* 0x0001e80000100800 */
[----:B------:R-:W5:Y:S04]  /*40e0*/  LDL.LU R11, [R1+0xf8] ;  /* 0x0000f800010b7983 */ /* 0x000f680000300800 */
[----:B------:R1:W-:Y:S01]  /*40f0*/  STL [R1+0x7c], R6 ;  /* 0x00007c0601007387 */ /* 0x0003e20000100800 */
[----:B0-----:R-:W-:-:S02]  /*4100*/  SEL R7, R29, R19, !P2 ;  /* 0x000000131d077207 */ /* 0x001fc40005000000 */
[C---:B------:R-:W-:Y:S01]  /*4110*/  SEL R9, R29.reuse, R26, !P2 ;  /* 0x0000001a1d097207 */ /* 0x040fe20005000000 */
[----:B-1----:R-:W5:Y:S04]  /*4120*/  LDL.LU R6, [R1+0xfc] ;  /* 0x0000fc0001067983 */ /* 0x002f680000300800 */
[----:B------:R0:W-:Y:S01]  /*4130*/  STL [R1+0x78], R8 ;  /* 0x0000780801007387 */ /* 0x0001e20000100800 */
[----:B------:R-:W-:-:S03]  /*4140*/  SEL R18, R29, R18, !P2 ;  /* 0x000000121d127207 */ /* 0x000fc60005000000 */
[----:B------:R-:W5:Y:S01]  /*4150*/  LDL.LU R10, [R1+0x100] ;  /* 0x00010000010a7983 */ /* 0x000f620000300800 */
[----:B0-----:R-:W-:-:S03]  /*4160*/  SEL R8, R29, R22, !P2 ;  /* 0x000000161d087207 */ /* 0x001fc60005000000 */
[----:B------:R0:W-:Y:S01]  /*4170*/  STL [R1+0x74], R7 ;  /* 0x0000740701007387 */ /* 0x0001e20000100800 */
[----:B------:R-:W-:-:S03]  /*4180*/  SEL R14, R29, R17, !P2 ;  /* 0x000000111d0e7207 */ /* 0x000fc60005000000 */
[----:B0-----:R-:W5:Y:S04]  /*4190*/  LDL.LU R7, [R1+0xf4] ;  /* 0x0000f40001077983 */ /* 0x001f680000300800 */
[----:B------:R0:W-:Y:S04]  /*41a0*/  STL [R1+0x70], R8 ;  /* 0x0000700801007387 */ /* 0x0001e80000100800 */
[----:B0-----:R-:W5:Y:S04]  /*41b0*/  LDL.LU R8, [R1+0xf0] ;  /* 0x0000f00001087983 */ /* 0x001f680000300800 */
[----:B------:R0:W-:Y:S04]  /*41c0*/  STL [R1+0x6c], R9 ;  /* 0x00006c0901007387 */ /* 0x0001e80000100800 */
[----:B0-----:R-:W5:Y:S04]  /*41d0*/  LDL.LU R9, [R1+0xec] ;  /* 0x0000ec0001097983 */ /* 0x001f680000300800 */
[----:B------:R0:W-:Y:S04]  /*41e0*/  STL [R1+0x64], R18 ;  /* 0x0000641201007387 */ /* 0x0001e80000100800 */
[----:B------:R-:W5:Y:S04]  /*41f0*/  LDL.LU R19, [R1+0xe8] ;  /* 0x0000e80001137983 */ /* 0x000f680000300800 */
[----:B------:R-:W5:Y:S04]  /*4200*/  LDL.LU R22, [R1+0xe4] ;  /* 0x0000e40001167983 */ /* 0x000f680000300800 */
[----:B------:R1:W-:Y:S04]  /*4210*/  STL [R1+0x60], R14 ;  /* 0x0000600e01007387 */ /* 0x0003e80000100800 */
[----:B------:R-:W5:Y:S04]  /*4220*/  LDL.LU R26, [R1+0xe0] ;  /* 0x0000e000011a7983 */ /* 0x000f680000300800 */
[----:B0-----:R-:W5:Y:S04]  /*4230*/  LDL.LU R18, [R1+0xdc] ;  /* 0x0000dc0001127983 */ /* 0x001f680000300800 */
[----:B------:R-:W5:Y:S04]  /*4240*/  LDL.LU R17, [R1+0xd8] ;  /* 0x0000d80001117983 */ /* 0x000f680000300800 */
[----:B-1----:R-:W5:Y:S01]  /*4250*/  LDL.LU R14, [R1+0xd4] ;  /* 0x0000d400010e7983 */ /* 0x002f620000300800 */
[----:B--2---:R-:W-:-:S05]  /*4260*/  SEL R27, R29, R27, !P2 ;  /* 0x0000001b1d1b7207 */ /* 0x004fca0005000000 */
[----:B------:R0:W-:Y:S01]  /*4270*/  STL [R1+0x5c], R27 ;  /* 0x00005c1b01007387 */ /* 0x0001e20000100800 */
[----:B---3--:R-:W-:-:S03]  /*4280*/  SEL R15, R29, R15, !P2 ;  /* 0x0000000f1d0f7207 */ /* 0x008fc60005000000 */
[----:B0-----:R-:W2:Y:S01]  /*4290*/  LDL.LU R27, [R1+0xa9c] ;  /* 0x000a9c00011b7983 */ /* 0x001ea20000300800 */
[----:B----4-:R-:W-:-:S03]  /*42a0*/  SEL R13, R29, R13, !P2 ;  /* 0x0000000d1d0d7207 */ /* 0x010fc60005000000 */
[----:B------:R0:W-:Y:S04]  /*42b0*/  STL [R1+0x58], R15 ;  /* 0x0000580f01007387 */ /* 0x0001e80000100800 */
[----:B0-----:R-:W3:Y:S01]  /*42c0*/  LDL.LU R15, [R1+0xd0] ;  /* 0x0000d000010f7983 */ /* 0x001ee20000300800 */
[----:B-----5:R-:W-:-:S03]  /*42d0*/  SEL R12, R29, R12, !P2 ;  /* 0x0000000c1d0c7207 */ /* 0x020fc60005000000 */
[----:B------:R0:W-:Y:S01]  /*42e0*/  STL [R1+0x54], R13 ;  /* 0x0000540d01007387 */ /* 0x0001e20000100800 */
[----:B------:R-:W-:-:S03]  /*42f0*/  SEL R24, R29, R24, !P2 ;  /* 0x000000181d187207 */ /* 0x000fc60005000000 */
[----:B0-----:R-:W4:Y:S01]  /*4300*/  LDL.LU R13, [R1+0x68] ;  /* 0x00006800010d7983 */ /* 0x001f220000300800 */
[----:B------:R-:W-:-:S03]  /*4310*/  SEL R20, R29, R20, !P2 ;  /* 0x000000141d147207 */ /* 0x000fc60005000000 */
[----:B------:R0:W-:Y:S01]  /*4320*/  STL [R1+0x50], R12 ;  /* 0x0000500c01007387 */ /* 0x0001e20000100800 */
[----:B------:R-:W-:-:S03]  /*4330*/  SEL R28, R29, R28, !P2 ;  /* 0x0000001c1d1c7207 */ /* 0x000fc60005000000 */
[----:B0-----:R-:W5:Y:S01]  /*4340*/  LDL.LU R12, [R1+0x80] ;  /* 0x00008000010c7983 */ /* 0x001f620000300800 */
[----:B------:R-:W-:-:S03]  /*4350*/  SEL R16, R29, R16, !P2 ;  /* 0x000000101d107207 */ /* 0x000fc60005000000 */
[----:B------:R0:W-:Y:S01]  /*4360*/  STL [R1+0x4c], R24 ;  /* 0x00004c1801007387 */ /* 0x0001e20000100800 */
[----:B------:R-:W-:-:S03]  /*4370*/  SEL R11, R29, R11, !P2 ;  /* 0x0000000b1d0b7207 */ /* 0x000fc60005000000 */
[----:B0-----:R-:W2:Y:S04]  /*4380*/  LDL.LU R24, [R1+0xa98] ;  /* 0x000a980001187983 */ /* 0x001ea80000300800 */
        /* <DEDUP_REMOVED lines=16> */
[C---:B------:R-:W-:Y:S02]  /*4490*/  SEL R19, R29.reuse, R19, !P2 ;  /* 0x000000131d137207 */ /* 0x040fe40005000000 */
[C---:B------:R-:W-:Y:S01]  /*44a0*/  SEL R22, R29.reuse, R22, !P2 ;  /* 0x000000161d167207 */ /* 0x040fe20005000000 */
[----:B0-----:R-:W2:Y:S04]  /*44b0*/  LDL.LU R10, [R1+0xac] ;  /* 0x0000ac00010a7983 */ /* 0x001ea80000300800 */
[----:B------:R0:W-:Y:S01]  /*44c0*/  STL [R1+0x30], R7 ;  /* 0x0000300701007387 */ /* 0x0001e20000100800 */
[----:B------:R-:W-:-:S02]  /*44d0*/  SEL R26, R29, R26, !P2 ;  /* 0x0000001a1d1a7207 */ /* 0x000fc40005000000 */
[C---:B------:R-:W-:Y:S01]  /*44e0*/  SEL R18, R29.reuse, R18, !P2 ;  /* 0x000000121d127207 */ /* 0x040fe20005000000 */
[----:B0-----:R-:W2:Y:S04]  /*44f0*/  LDL.LU R7, [R1+0x90] ;  /* 0x0000900001077983 */ /* 0x001ea80000300800 */
[----:B------:R0:W-:Y:S01]  /*4500*/  STL [R1+0x2c], R8 ;  /* 0x00002c0801007387 */ /* 0x0001e20000100800 */
[----:B------:R-:W-:-:S03]  /*4510*/  SEL R17, R29, R17, !P2 ;  /* 0x000000111d117207 */ /* 0x000fc60005000000 */
[----:B0-----:R-:W2:Y:S04]  /*4520*/  LDL.LU R8, [R1+0x84] ;  /* 0x0000840001087983 */ /* 0x001ea80000300800 */
[----:B------:R0:W-:Y:S01]  /*4530*/  STL [R1+0x28], R9 ;  /* 0x0000280901007387 */ /* 0x0001e20000100800 */
[----:B------:R-:W-:-:S03]  /*4540*/  SEL R14, R29, R14, !P2 ;  /* 0x0000000e1d0e7207 */ /* 0x000fc60005000000 */
[----:B0-----:R-:W2:Y:S04]  /*4550*/  LDL.LU R9, [R1+0x18] ;  /* 0x0000180001097983 */ /* 0x001ea80000300800 */
[----:B------:R0:W-:Y:S04]  /*4560*/  STL [R1+0x24], R19 ;  /* 0x0000241301007387 */ /* 0x0001e80000100800 */
        /* <DEDUP_REMOVED lines=10> */
[----:B0-----:R-:W2:Y:S01]  /*4610*/  LDL.LU R14, [R1+0x88] ;  /* 0x00008800010e7983 */ /* 0x001ea20000300800 */
[----:B---3--:R-:W-:-:S05]  /*4620*/  SEL R15, R29, R15, !P2 ;  /* 0x0000000f1d0f7207 */ /* 0x008fca0005000000 */
[----:B------:R-:W-:Y:S01]  /*4630*/  STL [R1+0xa08], R15 ;  /* 0x000a080f01007387 */ /* 0x000fe20000100800 */
[----:B----4-:R-:W-:-:S05]  /*4640*/  SEL R13, R29, R13, !P2 ;  /* 0x0000000d1d0d7207 */ /* 0x010fca0005000000 */
[----:B------:R-:W-:Y:S01]  /*4650*/  STL [R1+0xa0c], R13 ;  /* 0x000a0c0d01007387 */ /* 0x000fe20000100800 */
[----:B-----5:R-:W-:-:S05]  /*4660*/  SEL R12, R29, R12, !P2 ;  /* 0x0000000c1d0c7207 */ /* 0x020fca0005000000 */
[----:B------:R-:W-:Y:S01]  /*4670*/  STL [R1+0xa10], R12 ;  /* 0x000a100c01007387 */ /* 0x000fe20000100800 */
[----:B--2---:R-:W-:-:S05]  /*4680*/  SEL R29, R29, R14, !P2 ;  /* 0x0000000e1d1d7207 */ /* 0x004fca0005000000 */
[----:B------:R0:W-:Y:S02]  /*4690*/  STL [R1+0xa14], R29 ;  /* 0x000a141d01007387 */ /* 0x0001e40000100800 */
[----:B0-----:R-:W-:-:S04]  /*46a0*/  LOP3.LUT R29, RZ, c[0x0][0x17c], RZ, 0x33, !PT ;  /* 0x00005f00ff1d7a12 */ /* 0x001fc800078e33ff */
[C---:B------:R-:W-:Y:S02]  /*46b0*/  SEL R28, R29.reuse, R28, !P2 ;  /* 0x0000001c1d1c7207 */ /* 0x040fe40005000000 */
[C---:B------:R-:W-:Y:S02]  /*46c0*/  SEL R16, R29.reuse, R16, !P2 ;  /* 0x000000101d107207 */ /* 0x040fe40005000000 */
[C---:B------:R-:W-:Y:S02]  /*46d0*/  SEL R11, R29.reuse, R11, !P2 ;  /* 0x0000000b1d0b7207 */ /* 0x040fe40005000000 */
[C---:B------:R-:W-:Y:S01]  /*46e0*/  SEL R6, R29.reuse, R6, !P2 ;  /* 0x000000061d067207 */ /* 0x040fe20005000000 */
[----:B------:R-:W-:Y:S01]  /*46f0*/  STL [R1+0xa18], R28 ;  /* 0x000a181c01007387 */ /* 0x000fe20000100800 */
[C---:B------:R-:W-:Y:S02]  /*4700*/  SEL R10, R29.reuse, R10, !P2 ;  /* 0x0000000a1d0a7207 */ /* 0x040fe40005000000 */
[C---:B------:R-:W-:Y:S01]  /*4710*/  SEL R7, R29.reuse, R7, !P2 ;  /* 0x000000071d077207 */ /* 0x040fe20005000000 */
[----:B------:R-:W-:Y:S01]  /*4720*/  STL [R1+0xa1c], R16 ;  /* 0x000a1c1001007387 */ /* 0x000fe20000100800 */
[----:B------:R-:W-:-:S03]  /*4730*/  SEL R8, R29, R8, !P2 ;  /* 0x000000081d087207 */ /* 0x000fc60005000000 */
[----:B------:R-:W-:Y:S04]  /*4740*/  STL [R1+0xa20], R11 ;  /* 0x000a200b01007387 */ /* 0x000fe80000100800 */
[----:B------:R-:W-:Y:S04]  /*4750*/  STL [R1+0xa24], R6 ;  /* 0x000a240601007387 */ /* 0x000fe80000100800 */
[----:B------:R-:W-:Y:S04]  /*4760*/  STL [R1+0xa28], R10 ;  /* 0x000a280a01007387 */ /* 0x000fe80000100800 */
[----:B------:R-:W-:Y:S04]  /*4770*/  STL [R1+0xa2c], R7 ;  /* 0x000a2c0701007387 */ /* 0x000fe80000100800 */
[----:B------:R-:W-:Y:S04]  /*4780*/  STL [R1+0xa30], R8 ;  /* 0x000a300801007387 */ /* 0x000fe80000100800 */
[----:B------:R-:W2:Y:S04]  /*4790*/  LDL.LU R12, [R1+0xc8] ;  /* 0x0000c800010c7983 */ /* 0x000ea80000300800 */
[----:B------:R-:W3:Y:S01]  /*47a0*/  LDL.LU R13, [R1+0xc4] ;  /* 0x0000c400010d7983 */ /* 0x000ee20000300800 */
[----:B------:R-:W-:-:S02]  /*47b0*/  SEL R9, R29, R9, !P2 ;  /* 0x000000091d097207 */ /* 0x000fc40005000000 */
[C---:B------:R-:W-:Y:S01]  /*47c0*/  SEL R17, R29.reuse, R17, !P2 ;  /* 0x000000111d117207 */ /* 0x040fe20005000000 */
[----:B------:R-:W4:Y:S01]  /*47d0*/  LDL.LU R15, [R1+0xb8] ;  /* 0x0000b800010f7983 */ /* 0x000f220000300800 */
[C---:B------:R-:W-:Y:S02]  /*47e0*/  SEL R18, R29.reuse, R18, !P2 ;  /* 0x000000121d127207 */ /* 0x040fe40005000000 */
[C---:B------:R-:W-:Y:S01]  /*47f0*/  SEL R26, R29.reuse, R26, !P2 ;  /* 0x0000001a1d1a7207 */ /* 0x040fe20005000000 */
[----:B------:R-:W5:Y:S01]  /*4800*/  LDL.LU R14, [R1+0xb4] ;  /* 0x0000b400010e7983 */ /* 0x000f620000300800 */
[C---:B------:R-:W-:Y:S02]  /*4810*/  SEL R22, R29.reuse, R22, !P2 ;  /* 0x000000161d167207 */ /* 0x040fe40005000000 */
[C---:B------:R-:W-:Y:S01]  /*4820*/  SEL R19, R29.reuse, R19, !P2 ;  /* 0x000000131d137207 */ /* 0x040fe20005000000 */
[----:B------:R-:W-:Y:S01]  /*4830*/  STL [R1+0xa34], R9 ;  /* 0x000a340901007387 */ /* 0x000fe20000100800 */
[C---:B------:R-:W-:Y:S01]  /*4840*/  SEL R20, R29.reuse, R20, !P2 ;  /* 0x000000141d147207 */ /* 0x040fe20005000000 */
[----:B------:R-:W-:Y:S01]  /*4850*/  @!P3 IMAD.MOV R5, RZ, RZ, -R5 ;  /* 0x000000ffff05b224 */ /* 0x000fe200078e0a05 */
[C---:B------:R-:W-:Y:S01]  /*4860*/  SEL R24, R29.reuse, R24, !P2 ;  /* 0x000000181d187207 */ /* 0x040fe20005000000 */
[----:B------:R-:W-:Y:S01]  /*4870*/  STL [R1+0xa38], R17 ;  /* 0x000a381101007387 */ /* 0x000fe20000100800 */
[----:B------:R-:W-:Y:S01]  /*4880*/  @!P5 IMAD.MOV R4, RZ, RZ, -R4 ;  /* 0x000000ffff04d224 */ /* 0x000fe200078e0a04 */
[----:B------:R-:W-:-:S02]  /*4890*/  SEL R27, R29, R27, !P2 ;  /* 0x0000001b1d1b7207 */ /* 0x000fc40005000000 */
[----:B------:R-:W-:Y:S01]  /*48a0*/  STL [R1+0xa3c], R18 ;  /* 0x000a3c1201007387 */ /* 0x000fe20000100800 */
[----:B------:R-:W-:Y:S01]  /*48b0*/  @!P6 IMAD.MOV R3, RZ, RZ, -R3 ;  /* 0x000000ffff03e224 */ /* 0x000fe200078e0a03 */
[C---:B------:R-:W-:Y:S02]  /*48c0*/  SEL R21, R29.reuse, R21, !P2 ;  /* 0x000000151d157207 */ /* 0x040fe40005000000 */
[----:B------:R-:W-:Y:S01]  /*48d0*/  STL [R1+0xa40], R26 ;  /* 0x000a401a01007387 */ /* 0x000fe20000100800 */
[----:B------:R-:W-:Y:S01]  /*48e0*/  @!P0 IMAD.MOV R2, RZ, RZ, -R2 ;  /* 0x000000ffff028224 */ /* 0x000fe200078e0a02 */
[C---:B------:R-:W-:Y:S02]  /*48f0*/  SEL R25, R29.reuse, R25, !P2 ;  /* 0x000000191d197207 */ /* 0x040fe40005000000 */
[----:B------:R-:W-:Y:S01]  /*4900*/  STL [R1+0xa44], R22 ;  /* 0x000a441601007387 */ /* 0x000fe20000100800 */
[----:B------:R-:W-:Y:S01]  /*4910*/  @!P1 IMAD.MOV R0, RZ, RZ, -R0 ;  /* 0x000000ffff009224 */ /* 0x000fe200078e0a00 */
[----:B------:R-:W-:-:S02]  /*4920*/  SEL R23, R29, R23, !P2 ;  /* 0x000000171d177207 */ /* 0x000fc40005000000 */
[----:B------:R-:W-:Y:S01]  /*4930*/  STL [R1+0xa48], R19 ;  /* 0x000a481301007387 */ /* 0x000fe20000100800 */
[----:B------:R-:W-:-:S03]  /*4940*/  SEL R5, R29, R5, !P2 ;  /* 0x000000051d057207 */ /* 0x000fc60005000000 */
        /* <DEDUP_REMOVED lines=8> */
[----:B------:R-:W-:Y:S04]  /*49d0*/  STL [R1+0xa5c], R25 ;  /* 0x000a5c1901007387 */ /* 0x000fe80000100800 */
[----:B------:R-:W-:Y:S04]  /*49e0*/  STL [R1+0xa60], R23 ;  /* 0x000a601701007387 */ /* 0x000fe80000100800 */
[----:B------:R-:W-:Y:S04]  /*49f0*/  STL [R1+0xa64], R5 ;  /* 0x000a640501007387 */ /* 0x000fe80000100800 */
[----:B------:R-:W-:Y:S04]  /*4a00*/  STL [R1+0xa68], R4 ;  /* 0x000a680401007387 */ /* 0x000fe80000100800 */
[----:B------:R-:W-:Y:S04]  /*4a10*/  STL [R1+0xa6c], R3 ;  /* 0x000a6c0301007387 */ /* 0x000fe80000100800 */
[----:B------:R2:W-:Y:S04]  /*4a20*/  STL [R1+0xa70], R2 ;  /* 0x000a700201007387 */ /* 0x0005e80000100800 */
[----:B------:R3:W-:Y:S01]  /*4a30*/  STL [R1+0xa74], R0 ;  /* 0x000a740001007387 */ /* 0x0007e20000100800 */
[----:B--2---:R-:W-:-:S02]  /*4a40*/  IMAD R2, R12, c[0x0][0x190], RZ ;  /* 0x000064000c027a24 */ /* 0x004fc400078e02ff */
[----:B---3--:R-:W-:-:S03]  /*4a50*/  IMAD R0, R13, c[0x0][0x190], RZ ;  /* 0x000064000d007a24 */ /* 0x008fc600078e02ff */
[----:B------:R-:W-:Y:S04]  /*4a60*/  STL [R1+0x80], R2 ;  /* 0x0000800201007387 */ /* 0x000fe80000100800 */
[----:B------:R0:W-:Y:S04]  /*4a70*/  STL [R1+0x84], R0 ;  /* 0x0000840001007387 */ /* 0x0001e80000100800 */
[----:B0-----:R-:W2:Y:S01]  /*4a80*/  LDL.LU R0, [R1+0x98] ;  /* 0x0000980001007983 */ /* 0x001ea20000300800 */
[----:B----4-:R-:W-:Y:S02]  /*4a90*/  IMAD R3, R15, c[0x0][0x190], RZ ;  /* 0x000064000f037a24 */ /* 0x010fe400078e02ff */
[----:B-----5:R-:W-:-:S03]  /*4aa0*/  IMAD R2, R14, c[0x0][0x190], RZ ;  /* 0x000064000e027a24 */ /* 0x020fc600078e02ff */
[----:B------:R-:W-:Y:S04]  /*4ab0*/  STL [R1+0xa8], R3 ;  /* 0x0000a80301007387 */ /* 0x000fe80000100800 */
[----:B--2---:R0:W-:Y:S04]  /*4ac0*/  STL [R1+0xa78], R0 ;  /* 0x000a780001007387 */ /* 0x0041e80000100800 */
[----:B------:R-:W-:Y:S04]  /*4ad0*/  STL [R1+0xac], R2 ;  /* 0x0000ac0201007387 */ /* 0x000fe80000100800 */
[----:B0-----:R-:W2:Y:S04]  /*4ae0*/  LDL.LU R0, [R1+0x9c] ;  /* 0x00009c0001007983 */ /* 0x001ea80000300800 */
[----:B--2---:R0:W-:Y:S04]  /*4af0*/  STL [R1+0xa7c], R0 ;  /* 0x000a7c0001007387 */ /* 0x0041e80000100800 */
[----:B0-----:R-:W2:Y:S04]  /*4b00*/  LDL.LU R0, [R1+0xa0] ;  /* 0x0000a00001007983 */ /* 0x001ea80000300800 */
[----:B------:R-:W3:Y:S04]  /*4b10*/  LDL.LU R2, [R1+0x94] ;  /* 0x0000940001027983 */ /* 0x000ee80000300800 */
[----:B------:R-:W4:Y:S04]  /*4b20*/  LDL.LU R3, [R1+0x8c] ;  /* 0x00008c0001037983 */ /* 0x000f280000300800 */
[----:B------:R-:W5:Y:S04]  /*4b30*/  LDL.LU R4, [R1+0x7c] ;  /* 0x00007c0001047983 */ /* 0x000f680000300800 */
[----:B------:R-:W3:Y:S04]  /*4b40*/  LDL.LU R5, [R1+0x78] ;  /* 0x0000780001057983 */ /* 0x000ee80000300800 */
        /* <DEDUP_REMOVED lines=23> */
[----:B------:R-:W3:Y:S01]  /*4cc0*/  LDL.LU R14, [R1+0x10] ;  /* 0x00001000010e7983 */ /* 0x000ee20000300800 */
[----:B--2---:R-:W-:-:S05]  /*4cd0*/  IMAD R0, R0, c[0x0][0x190], RZ ;  /* 0x0000640000007a24 */ /* 0x004fca00078e02ff */
[----:B------:R0:W-:Y:S04]  /*4ce0*/  STL [R1+0xc0], R0 ;  /* 0x0000c00001007387 */ /* 0x0001e80000100800 */
[----:B0-----:R-:W2:Y:S02]  /*4cf0*/  LDL.LU R0, [R1+0xa7c] ;  /* 0x000a7c0001007983 */ /* 0x001ea40000300800 */
[----:B--2---:R-:W-:-:S05]  /*4d00*/  IMAD R0, R0, c[0x0][0x190], RZ ;  /* 0x0000640000007a24 */ /* 0x004fca00078e02ff */
[----:B------:R0:W-:Y:S04]  /*4d10*/  STL [R1+0x9c], R0 ;  /* 0x00009c0001007387 */ /* 0x0001e80000100800 */
[----:B0-----:R-:W2:Y:S01]  /*4d20*/  LDL.LU R0, [R1+0xa78] ;  /* 0x000a780001007983 */ /* 0x001ea20000300800 */
[----:B---3--:R-:W-:Y:S02]  /*4d30*/  IMAD R2, R2, c[0x0][0x190], RZ ;  /* 0x0000640002027a24 */ /* 0x008fe400078e02ff */
[----:B----4-:R-:W-:Y:S02]  /*4d40*/  IMAD R3, R3, c[0x0][0x190], RZ ;  /* 0x0000640003037a24 */ /* 0x010fe400078e02ff */
[----:B-----5:R-:W-:Y:S02]  /*4d50*/  IMAD R4, R4, c[0x0][0x190], RZ ;  /* 0x0000640004047a24 */ /* 0x020fe400078e02ff */
[----:B------:R-:W-:-:S02]  /*4d60*/  IMAD R5, R5, c[0x0][0x190], RZ ;  /* 0x0000640005057a24 */ /* 0x000fc400078e02ff */
[----:B------:R-:W-:Y:S02]  /*4d70*/  IMAD R23, R23, c[0x0][0x190], RZ ;  /* 0x0000640017177a24 */ /* 0x000fe400078e02ff */
[----:B------:R-:W-:Y:S02]  /*4d80*/  IMAD R25, R25, c[0x0][0x190], RZ ;  /* 0x0000640019197a24 */ /* 0x000fe400078e02ff */
[----:B------:R-:W-:Y:S02]  /*4d90*/  IMAD R21, R21, c[0x0][0x190], RZ ;  /* 0x0000640015157a24 */ /* 0x000fe400078e02ff */
[----:B------:R-:W-:Y:S02]  /*4da0*/  IMAD R27, R27, c[0x0][0x190], RZ ;  /* 0x000064001b1b7a24 */ /* 0x000fe400078e02ff */
[----:B------:R-:W-:Y:S02]  /*4db0*/  IMAD R24, R24, c[0x0][0x190], RZ ;  /* 0x0000640018187a24 */ /* 0x000fe400078e02ff */
        /* <DEDUP_REMOVED lines=19> */
[----:B--2---:R-:W-:-:S05]  /*4ef0*/  IMAD R0, R0, c[0x0][0x190], RZ ;  /* 0x0000640000007a24 */ /* 0x004fca00078e02ff */
[----:B------:R0:W-:Y:S04]  /*4f00*/  STL [R1+0x98], R0 ;  /* 0x0000980001007387 */ /* 0x0001e80000100800 */
[----:B0-----:R-:W2:Y:S04]  /*4f10*/  LDL.LU R0, [R1+0xa74] ;  /* 0x000a740001007983 */ /* 0x001ea80000300800 */
[----:B------:R0:W-:Y:S04]  /*4f20*/  STL [R1+0xc4], R2 ;  /* 0x0000c40201007387 */ /* 0x0001e80000100800 */
[----:B0-----:R-:W3:Y:S04]  /*4f30*/  LDL.LU R2, [R1+0xa70] ;  /* 0x000a700001027983 */ /* 0x001ee80000300800 */
[----:B------:R0:W-:Y:S04]  /*4f40*/  STL [R1+0xd8], R3 ;  /* 0x0000d80301007387 */ /* 0x0001e80000100800 */
[----:B0-----:R-:W4:Y:S04]  /*4f50*/  LDL.LU R3, [R1+0xa6c] ;  /* 0x000a6c0001037983 */ /* 0x001f280000300800 */
[----:B------:R0:W-:Y:S04]  /*4f60*/  STL [R1+0xdc], R4 ;  /* 0x0000dc0401007387 */ /* 0x0001e80000100800 */
[----:B0-----:R-:W5:Y:S04]  /*4f70*/  LDL.LU R4, [R1+0xa68] ;  /* 0x000a680001047983 */ /* 0x001f680000300800 */
        /* <DEDUP_REMOVED lines=29> */
[----:B0-----:R-:W3:Y:S04]  /*5150*/  LDL.LU R7, [R1+0xa2c] ;  /* 0x000a2c0001077983 */ /* 0x001ee80000300800 */
[----:B------:R0:W-:Y:S04]  /*5160*/  STL [R1+0x160], R10 ;  /* 0x0001600a01007387 */ /* 0x0001e80000100800 */
[----:B0-----:R-:W3:Y:S04]  /*5170*/  LDL.LU R10, [R1+0xa28] ;  /* 0x000a2800010a7983 */ /* 0x001ee80000300800 */
[----:B------:R0:W-:Y:S04]  /*5180*/  STL [R1+0x170], R6 ;  /* 0x0001700601007387 */ /* 0x0001e80000100800 */
[----:B0-----:R-:W4:Y:S04]  /*5190*/  LDL.LU R6, [R1+0xa24] ;  /* 0x000a240001067983 */ /* 0x001f280000300800 */
        /* <DEDUP_REMOVED lines=9> */
[----:B0-----:R-:W5:Y:S04]  /*5230*/  LDL.LU R12, [R1+0xa10] ;  /* 0x000a1000010c7983 */ /* 0x001f680000300800 */
[----:B------:R0:W-:Y:S04]  /*5240*/  STL [R1+0x1b0], R13 ;  /* 0x0001b00d01007387 */ /* 0x0001e80000100800 */
[----:B0-----:R-:W5:Y:S04]  /*5250*/  LDL.LU R13, [R1+0xa0c] ;  /* 0x000a0c00010d7983 */ /* 0x001f680000300800 */
[----:B------:R0:W-:Y:S04]  /*5260*/  STL [R1+0x1b4], R15 ;  /* 0x0001b40f01007387 */ /* 0x0001e80000100800 */
[----:B0-----:R-:W5:Y:S04]  /*5270*/  LDL.LU R15, [R1+0xa08] ;  /* 0x000a0800010f7983 */ /* 0x001f680000300800 */
[----:B------:R0:W-:Y:S04]  /*5280*/  STL [R1+0x1b8], R14 ;  /* 0x0001b80e01007387 */ /* 0x0001e80000100800 */
[----:B0-----:R-:W5:Y:S01]  /*5290*/  LDL.LU R14, [R1+0xa04] ;  /* 0x000a0400010e7983 */ /* 0x001f620000300800 */
[----:B--2---:R-:W-:-:S02]  /*52a0*/  IMAD R8, R8, c[0x0][0x190], RZ ;  /* 0x0000640008087a24 */ /* 0x004fc400078e02ff */
[----:B---3--:R-:W-:Y:S02]  /*52b0*/  IMAD R10, R10, c[0x0][0x190], RZ ;  /* 0x000064000a0a7a24 */ /* 0x008fe400078e02ff */
[----:B----4-:R-:W-:Y:S02]  /*52c0*/  IMAD R29, R29, c[0x0][0x190], RZ ;  /* 0x000064001d1d7a24 */ /* 0x010fe400078e02ff */
[----:B-----5:R-:W-:Y:S02]  /*52d0*/  IMAD R13, R13, c[0x0][0x190], RZ ;  /* 0x000064000d0d7a24 */ /* 0x020fe400078e02ff */
[----:B------:R-:W-:Y:S02]  /*52e0*/  IMAD R15, R15, c[0x0][0x190], RZ ;  /* 0x000064000f0f7a24 */ /* 0x000fe400078e02ff */
[----:B------:R-:W-:-:S05]  /*52f0*/  IMAD R14, R14, c[0x0][0x190], RZ ;  /* 0x000064000e0e7a24 */ /* 0x000fca00078e02ff */
[----:B------:R0:W-:Y:S04]  /*5300*/  STL [R1+0x1bc], R14 ;  /* 0x0001bc0e01007387 */ /* 0x0001e80000100800 */
[----:B0-----:R-:W2:Y:S04]  /*5310*/  LDL.LU R14, [R1+0xa00] ;  /* 0x000a0000010e7983 */ /* 0x001ea80000300800 */
[----:B------:R0:W-:Y:S04]  /*5320*/  STL [R1+0x1c0], R15 ;  /* 0x0001c00f01007387 */ /* 0x0001e80000100800 */
[----:B0-----:R-:W2:Y:S04]  /*5330*/  LDL.LU R15, [R1+0x9fc] ;  /* 0x0009fc00010f7983 */ /* 0x001ea80000300800 */
[----:B------:R0:W-:Y:S02]  /*5340*/  STL [R1+0x1c4], R13 ;  /* 0x0001c40d01007387 */ /* 0x0001e40000100800 */
[----:B0-----:R-:W-:-:S02]  /*5350*/  IMAD R13, R12, c[0x0][0x190], RZ ;  /* 0x000064000c0d7a24 */ /* 0x001fc400078e02ff */
[----:B------:R-:W-:-:S03]  /*5360*/  IMAD R12, R28, c[0x0][0x190], RZ ;  /* 0x000064001c0c7a24 */ /* 0x000fc600078e02ff */
[----:B------:R0:W-:Y:S04]  /*5370*/  STL [R1+0x1c8], R13 ;  /* 0x0001c80d01007387 */ /* 0x0001e80000100800 */
[----:B------:R-:W-:Y:S01]  /*5380*/  STL [R1+0x1cc], R29 ;  /* 0x0001cc1d01007387 */ /* 0x000fe20000100800 */
[----:B0-----:R-:W-:-:S03]  /*5390*/  IMAD R13, R16, c[0x0][0x190], RZ ;  /* 0x00006400100d7a24 */ /* 0x001fc600078e02ff */
[----:B------:R-:W3:Y:S04]  /*53a0*/  LDL.LU R16, [R1+0xa8] ;  /* 0x0000a80001107983 */ /* 0x000ee80000300800 */
[----:B------:R0:W-:Y:S04]  /*53b0*/  STL [R1+0x1d0], R12 ;  /* 0x0001d00c01007387 */ /* 0x0001e80000100800 */
[----:B------:R1:W-:Y:S01]  /*53c0*/  STL [R1+0x1d4], R13 ;  /* 0x0001d40d01007387 */ /* 0x0003e20000100800 */
[----:B0-----:R-:W-:Y:S02]  /*53d0*/  IMAD R12, R11, c[0x0][0x190], RZ ;  /* 0x000064000b0c7a24 */ /* 0x001fe400078e02ff */
[----:B------:R-:W-:-:S02]  /*53e0*/  IMAD R11, R6, c[0x0][0x190], RZ ;  /* 0x00006400060b7a24 */ /* 0x000fc400078e02ff */
[----:B------:R-:W-:Y:S01]  /*53f0*/  IMAD R6, R7, c[0x0][0x190], RZ ;  /* 0x0000640007067a24 */ /* 0x000fe200078e02ff */
[----:B------:R-:W-:Y:S01]  /*5400*/  STL [R1+0x1d8], R12 ;  /* 0x0001d80c01007387 */ /* 0x000fe20000100800 */
[----:B------:R-:W-:-:S03]  /*5410*/  IMAD R7, R9, c[0x0][0x190], RZ ;  /* 0x0000640009077a24 */ /* 0x000fc600078e02ff */
[----:B------:R-:W-:Y:S04]  /*5420*/  STL [R1+0x1e0], R11 ;  /* 0x0001e00b01007387 */ /* 0x000fe80000100800 */
[----:B------:R-:W-:Y:S04]  /*5430*/  STL [R1+0x1e4], R10 ;  /* 0x0001e40a01007387 */ /* 0x000fe80000100800 */
[----:B------:R0:W-:Y:S01]  /*5440*/  STL [R1+0x1e8], R6 ;  /* 0x0001e80601007387 */ /* 0x0001e20000100800 */
[----:B-1----:R-:W-:-:S03]  /*5450*/  IMAD R13, R18, c[0x0][0x190], RZ ;  /* 0x00006400120d7a24 */ /* 0x002fc600078e02ff */
[----:B------:R-:W-:Y:S01]  /*5460*/  STL [R1+0x1ec], R8 ;  /* 0x0001ec0801007387 */ /* 0x000fe20000100800 */
[----:B0-----:R-:W-:-:S03]  /*5470*/  IMAD R6, R17, c[0x0][0x190], RZ ;  /* 0x0000640011067a24 */ /* 0x001fc600078e02ff */
[----:B------:R-:W4:Y:S01]  /*5480*/  LDL.LU R17, [R1+0x84] ;  /* 0x0000840001117983 */ /* 0x000f220000300800 */
[----:B------:R-:W-:-:S03]  /*5490*/  IMAD R12, R26, c[0x0][0x190], RZ ;  /* 0x000064001a0c7a24 */ /* 0x000fc600078e02ff */
[----:B------:R-:W-:Y:S04]  /*54a0*/  STL [R1+0x1f0], R7 ;  /* 0x0001f00701007387 */ /* 0x000fe80000100800 */
[----:B------:R0:W-:Y:S04]  /*54b0*/  STL [R1+0x1f4], R6 ;  /* 0x0001f40601007387 */ /* 0x0001e80000100800 */
[----:B------:R-:W5:Y:S04]  /*54c0*/  LDL.LU R18, [R1+0xac] ;  /* 0x0000ac0001127983 */ /* 0x000f680000300800 */
[----:B------:R-:W2:Y:S01]  /*54d0*/  LDL.LU R26, [R1+0x80] ;  /* 0x00008000011a7983 */ /* 0x000ea20000300800 */
[----:B0-----:R-:W-:-:S03]  /*54e0*/  IMAD R6, R22, c[0x0][0x190], RZ ;  /* 0x0000640016067a24 */ /* 0x001fc600078e02ff */
[----:B------:R-:W-:Y:S04]  /*54f0*/  STL [R1+0x1dc], R13 ;  /* 0x0001dc0d01007387 */ /* 0x000fe80000100800 */
[----:B------:R-:W3:Y:S04]  /*5500*/  LDL.LU R22, [R1+0x9c] ;  /* 0x00009c0001167983 */ /* 0x000ee80000300800 */
[----:B------:R-:W-:Y:S04]  /*5510*/  STL [R1+0xc8], R12 ;  /* 0x0000c80c01007387 */ /* 0x000fe80000100800 */
[----:B------:R0:W-:Y:S01]  /*5520*/  STL [R1+0xb4], R6 ;  /* 0x0000b40601007387 */ /* 0x0001e20000100800 */
[----:B------:R-:W-:-:S03]  /*5530*/  IMAD R7, R20, c[0x0][0x190], RZ ;  /* 0x0000640014077a24 */ /* 0x000fc600078e02ff */
[----:B------:R-:W-:Y:S01]  /*5540*/  STL [R1+0x9b8], R12 ;  /* 0x0009b80c01007387 */ /* 0x000fe20000100800 */
[----:B0-----:R-:W-:-:S03]  /*5550*/  IMAD R6, R19, c[0x0][0x190], RZ ;  /* 0x0000640013067a24 */ /* 0x001fc600078e02ff */
[----:B------:R-:W-:Y:S04]  /*5560*/  STL [R1+0x9bc], R13 ;  /* 0x0009bc0d01007387 */ /* 0x000fe80000100800 */
[----:B------:R-:W3:Y:S04]  /*5570*/  LDL.LU R20, [R1+0xc0] ;  /* 0x0000c00001147983 */ /* 0x000ee80000300800 */
[----:B------:R0:W-:Y:S04]  /*5580*/  STL [R1+0xb0], R6 ;  /* 0x0000b00601007387 */ /* 0x0001e80000100800 */
[----:B------:R1:W-:Y:S01]  /*5590*/  STL [R1+0x8c], R7 ;  /* 0x00008c0701007387 */ /* 0x0003e20000100800 */
[----:B0-----:R-:W-:-:S03]  /*55a0*/  IMAD R6, R24, c[0x0][0x190], RZ ;  /* 0x0000640018067a24 */ /* 0x001fc600078e02ff */
[----:B------:R-:W3:Y:S01]  /*55b0*/  LDL.LU R24, [R1+0x98] ;  /* 0x0000980001187983 */ /* 0x000ee20000300800 */
[----:B-1----:R-:W-:-:S03]  /*55c0*/  IMAD R7, R27, c[0x0][0x190], RZ ;  /* 0x000064001b077a24 */ /* 0x002fc600078e02ff */
[----:B------:R0:W-:Y:S01]  /*55d0*/  STL [R1+0x88], R6 ;  /* 0x0000880601007387 */ /* 0x0001e20000100800 */
[----:B------:R-:W-:-:S03]  /*55e0*/  IMAD R8, R25, c[0x0][0x190], RZ ;  /* 0x0000640019087a24 */ /* 0x000fc600078e02ff */
[----:B------:R1:W-:Y:S01]  /*55f0*/  STL [R1+0x64], R7 ;  /* 0x0000640701007387 */ /* 0x0003e20000100800 */
[----:B0-----:R-:W-:Y:S02]  /*5600*/  IMAD R6, R21, c[0x0][0x190], RZ ;  /* 0x0000640015067a24 */ /* 0x001fe400078e02ff */
[----:B-1----:R-:W-:-:S03]  /*5610*/  IMAD R7, R23, c[0x0][0x190], RZ ;  /* 0x0000640017077a24 */ /* 0x002fc600078e02ff */
[----:B------:R0:W-:Y:S01]  /*5620*/  STL [R1+0x60], R6 ;  /* 0x0000600601007387 */ /* 0x0001e20000100800 */
[----:B------:R-:W-:-:S03]  /*5630*/  IMAD R3, R3, c[0x0][0x190], RZ ;  /* 0x0000640003037a24 */ /* 0x000fc600078e02ff */
[----:B------:R-:W-:Y:S01]  /*5640*/  STL [R1+0x3c], R8 ;  /* 0x00003c0801007387 */ /* 0x000fe20000100800 */
[----:B0-----:R-:W-:Y:S02]  /*5650*/  IMAD R6, R5, c[0x0][0x190], RZ ;  /* 0x0000640005067a24 */ /* 0x001fe400078e02ff */
[----:B------:R-:W-:Y:S01]  /*5660*/  IMAD R5, R4, c[0x0][0x190], RZ ;  /* 0x0000640004057a24 */ /* 0x000fe200078e02ff */
[----:B------:R-:W-:Y:S01]  /*5670*/  STL [R1+0x38], R7 ;  /* 0x0000380701007387 */ /* 0x000fe20000100800 */
[----:B------:R-:W-:-:S03]  /*5680*/  IMAD R4, R2, c[0x0][0x190], RZ ;  /* 0x0000640002047a24 */ /* 0x000fc600078e02ff */
[----:B------:R-:W-:Y:S04]  /*5690*/  STL [R1+0x14], R6 ;  /* 0x0000140601007387 */ /* 0x000fe80000100800 */
[----:B------:R-:W-:Y:S04]  /*56a0*/  STL [R1+0x10], R5 ;  /* 0x0000100501007387 */ /* 0x000fe80000100800 */
[----:B------:R2:W-:Y:S04]  /*56b0*/  STL [R1+0xc], R3 ;  /* 0x00000c0301007387 */ /* 0x0005e80000100800 */
[----:B------:R-:W-:Y:S04]  /*56c0*/  STL [R1+0x8], R4 ;  /* 0x0000080401007387 */ /* 0x000fe80000100800 */
[----:B------:R-:W3:Y:S04]  /*56d0*/  LDL R23, [R1+0x140] ;  /* 0x0001400001177983 */ /* 0x000ee80000100800 */
[----:B------:R-:W3:Y:S01]  /*56e0*/  LDL R25, [R1+0x158] ;  /* 0x0001580001197983 */ /* 0x000ee20000100800 */
[----:B--2---:R-:W-:-:S05]  /*56f0*/  IMAD.WIDE R2, R26, 0x2, R14 ;  /* 0x000000021a027825 */ /* 0x004fca00078e020e */
[----:B------:R-:W-:Y:S04]  /*5700*/  STL.64 [R1], R2 ;  /* 0x0000000201007387 */ /* 0x000fe80000100a00 */
[----:B------:R-:W2:Y:S04]  /*5710*/  LDL R13, [R1+0x188] ;  /* 0x00018800010d7983 */ /* 0x000ea80000100800 */
[----:B------:R-:W2:Y:S04]  /*5720*/  LDL R12, [R1+0x190] ;  /* 0x00019000010c7983 */ /* 0x000ea80000100800 */
[----:B------:R-:W3:Y:S04]  /*5730*/  LDL R21, [R1+0x160] ;  /* 0x0001600001157983 */ /* 0x000ee80000100800 */
[----:B------:R-:W3:Y:S04]  /*5740*/  LDL R27, [R1+0x170] ;  /* 0x00017000011b7983 */ /* 0x000ee80000100800 */
[----:B------:R-:W3:Y:S04]  /*5750*/  LDL R19, [R1+0x178] ;  /* 0x0001780001137983 */ /* 0x000ee80000100800 */
[----:B--2---:R0:W-:Y:S04]  /*5760*/  STL.64 [R1+0x9f0], R12 ;  /* 0x0009f00c01007387 */ /* 0x0041e80000100a00 */
[----:B0-----:R-:W2:Y:S04]  /*5770*/  LDL R13, [R1+0xd8] ;  /* 0x0000d800010d7983 */ /* 0x001ea80000100800 */
[----:B------:R-:W2:Y:S01]  /*5780*/  LDL R12, [R1+0xc4] ;  /* 0x0000c400010c7983 */ /* 0x000ea20000100800 */
[----:B----4-:R-:W-:-:S04]  /*5790*/  IMAD.WIDE R28, R17, 0x2, R14 ;  /* 0x00000002111c7825 */ /* 0x010fc800078e020e */
[----:B---3--:R-:W-:-:S04]  /*57a0*/  IMAD.WIDE R2, R16, 0x2, R14 ;  /* 0x0000000210027825 */ /* 0x008fc800078e020e */
[----:B-----5:R-:W-:-:S04]  /*57b0*/  IMAD.WIDE R4, R18, 0x2, R14 ;  /* 0x0000000212047825 */ /* 0x020fc800078e020e */
[----:B------:R-:W-:-:S04]  /*57c0*/  IMAD.WIDE R6, R20, 0x2, R14 ;  /* 0x0000000214067825 */ /* 0x000fc800078e020e */
[----:B------:R-:W-:-:S04]  /*57d0*/  IMAD.WIDE R8, R22, 0x2, R14 ;  /* 0x0000000216087825 */ /* 0x000fc800078e020e */
[--C-:B------:R-:W-:Y:S01]  /*57e0*/  IMAD.WIDE R10, R24, 0x2, R14.reuse ;  /* 0x00000002180a7825 */ /* 0x100fe200078e020e */
[----:B--2---:R-:W-:Y:S04]  /*57f0*/  STL [R1+0x9f8], R13 ;  /* 0x0009f80d01007387 */ /* 0x004fe80000100800 */
[----:B------:R0:W-:Y:S04]  /*5800*/  STL [R1+0x9c0], R26 ;  /* 0x0009c01a01007387 */ /* 0x0001e80000100800 */
[----:B0-----:R-:W2:Y:S04]  /*5810*/  LDL R26, [R1+0x134] ;  /* 0x00013400011a7983 */ /* 0x001ea80000100800 */
[----:B------:R0:W-:Y:S01]  /*5820*/  STL.64 [R1+0x900], R28 ;  /* 0x0009001c01007387 */ /* 0x0001e20000100a00 */
[----:B------:R-:W-:-:S03]  /*5830*/  IMAD.WIDE R12, R12, 0x2, R14 ;  /* 0x000000020c0c7825 */ /* 0x000fc600078e020e */
[----:B0-----:R-:W3:Y:S04]  /*5840*/  LDL R28, [R1+0x12c] ;  /* 0x00012c00011c7983 */ /* 0x001ee80000100800 */
[----:B------:R-:W4:Y:S04]  /*5850*/  LDL R29, [R1+0x130] ;  /* 0x00013000011d7983 */ /* 0x000f280000100800 */
[----:B------:R0:W-:Y:S04]  /*5860*/  STL.64 [R1+0x9c8], R16 ;  /* 0x0009c81001007387 */ /* 0x0001e80000100a00 */
[----:B0-----:R-:W5:Y:S04]  /*5870*/  LDL R16, [R1+0x11c] ;  /* 0x00011c0001107983 */ /* 0x001f680000100800 */
[----:B------:R-:W2:Y:S04]  /*5880*/  LDL R17, [R1+0x128] ;  /* 0x0001280001117983 */ /* 0x000ea80000100800 */
[----:B------:R0:W-:Y:S04]  /*5890*/  STL.64 [R1+0x908], R2 ;  /* 0x0009080201007387 */ /* 0x0001e80000100a00 */
[----:B0-----:R-:W2:Y:S04]  /*58a0*/  LDL R2, [R1+0x10c] ;  /* 0x00010c0001027983 */ /* 0x001ea80000100800 */
        /* <DEDUP_REMOVED lines=12> */
[----:B------:R0:W-:Y:S04]  /*5970*/  STL.64 [R1+0x18], R12 ;  /* 0x0000180c01007387 */ /* 0x0001e80000100a00 */
[----:B0-----:R-:W2:Y:S02]  /*5980*/  LDL.LU R13, [R1+0x9f8] ;  /* 0x0009f800010d7983 */ /* 0x001ea40000300800 */
[----:B--2---:R-:W-:-:S05]  /*5990*/  IMAD.WIDE R12, R13, 0x2, R14 ;  /* 0x000000020d0c7825 */ /* 0x004fca00078e020e */
[----:B------:R0:W-:Y:S04]  /*59a0*/  STL.64 [R1+0x28], R12 ;  /* 0x0000280c01007387 */ /* 0x0001e80000100a00 */
[----:B0-----:R-:W2:Y:S01]  /*59b0*/  LDL.LU.64 R12, [R1+0x9f0] ;  /* 0x0009f000010c7983 */ /* 0x001ea20000300a00 */
[----:B------:R-:W-:-:S05]  /*59c0*/  IMAD.WIDE R10, R11, 0x2, R14 ;  /* 0x000000020b0a7825 */ /* 0x000fca00078e020e */
[----:B------:R0:W-:Y:S02]  /*59d0*/  STL.64 [R1+0x40], R10 ;  /* 0x0000400a01007387 */ /* 0x0001e40000100a00 */
[----:B0-----:R-:W-:-:S04]  /*59e0*/  IMAD.WIDE R10, R8, 0x2, R14 ;  /* 0x00000002080a7825 */ /* 0x001fc800078e020e */
[--C-:B------:R-:W-:Y:S01]  /*59f0*/  IMAD.WIDE R8, R9, 0x2, R14.reuse ;  /* 0x0000000209087825 */ /* 0x100fe200078e020e */
[----:B------:R0:W-:Y:S04]  /*5a00*/  STL.64 [R1+0x50], R10 ;  /* 0x0000500a01007387 */ /* 0x0001e80000100a00 */
[----:B------:R1:W-:Y:S01]  /*5a10*/  STL.64 [R1+0x68], R8 ;  /* 0x0000680801007387 */ /* 0x0003e20000100a00 */
[----:B0-----:R-:W-:-:S04]  /*5a20*/  IMAD.WIDE R10, R6, 0x2, R14 ;  /* 0x00000002060a7825 */ /* 0x001fc800078e020e */
[--C-:B-1----:R-:W-:Y:S01]  /*5a30*/  IMAD.WIDE R8, R7, 0x2, R14.reuse ;  /* 0x0000000207087825 */ /* 0x102fe200078e020e */
[----:B------:R-:W-:Y:S03]  /*5a40*/  STL.64 [R1+0x78], R10 ;  /* 0x0000780a01007387 */ /* 0x000fe60000100a00 */
[--C-:B------:R-:W-:Y:S01]  /*5a50*/  IMAD.WIDE R6, R4, 0x2, R14.reuse ;  /* 0x0000000204067825 */ /* 0x100fe200078e020e */
[----:B------:R0:W-:Y:S03]  /*5a60*/  STL.64 [R1+0x90], R8 ;  /* 0x0000900801007387 */ /* 0x0001e60000100a00 */
[--C-:B------:R-:W-:Y:S01]  /*5a70*/  IMAD.WIDE R4, R5, 0x2, R14.reuse ;  /* 0x0000000205047825 */ /* 0x100fe200078e020e */
[----:B------:R1:W-:Y:S04]  /*5a80*/  STL.64 [R1+0xa0], R6 ;  /* 0x0000a00601007387 */ /* 0x0003e80000100a00 */
[----:B------:R5:W-:Y:S01]  /*5a90*/  STL.64 [R1+0xb8], R4 ;  /* 0x0000b80401007387 */ /* 0x000be20000100a00 */
[----:B0-----:R-:W-:-:S04]  /*5aa0*/  IMAD.WIDE R8, R2, 0x2, R14 ;  /* 0x0000000202087825 */ /* 0x001fc800078e020e */
[--C-:B-1----:R-:W-:Y:S01]  /*5ab0*/  IMAD.WIDE R6, R3, 0x2, R14.reuse ;  /* 0x0000000203067825 */ /* 0x102fe200078e020e */
[----:B------:R-:W-:Y:S03]  /*5ac0*/  STL.64 [R1+0xd0], R8 ;  /* 0x0000d00801007387 */ /* 0x000fe60000100a00 */
[--C-:B-----5:R-:W-:Y:S01]  /*5ad0*/  IMAD.WIDE R4, R16, 0x2, R14.reuse ;  /* 0x0000000210047825 */ /* 0x120fe200078e020e */
[----:B------:R3:W-:Y:S03]  /*5ae0*/  STL.64 [R1+0xe0], R6 ;  /* 0x0000e00601007387 */ /* 0x0007e60000100a00 */
[--C-:B------:R-:W-:Y:S01]  /*5af0*/  IMAD.WIDE R2, R17, 0x2, R14.reuse ;  /* 0x0000000211027825 */ /* 0x100fe200078e020e */
[----:B------:R4:W-:Y:S04]  /*5b00*/  STL.64 [R1+0xf0], R4 ;  /* 0x0000f00401007387 */ /* 0x0009e80000100a00 */
[----:B------:R0:W-:Y:S01]  /*5b10*/  STL.64 [R1+0x100], R2 ;  /* 0x0001000201007387 */ /* 0x0001e20000100a00 */
[----:B---3--:R-:W-:-:S04]  /*5b20*/  IMAD.WIDE R6, R28, 0x2, R14 ;  /* 0x000000021c067825 */ /* 0x008fc800078e020e */
[--C-:B----4-:R-:W-:Y:S01]  /*5b30*/  IMAD.WIDE R4, R29, 0x2, R14.reuse ;  /* 0x000000021d047825 */ /* 0x110fe200078e020e */
[----:B------:R1:W-:Y:S03]  /*5b40*/  STL.64 [R1+0x110], R6 ;  /* 0x0001100601007387 */ /* 0x0003e60000100a00 */
[--C-:B0-----:R-:W-:Y:S01]  /*5b50*/  IMAD.WIDE R2, R26, 0x2, R14.reuse ;  /* 0x000000021a027825 */ /* 0x101fe200078e020e */
[----:B------:R0:W-:Y:S04]  /*5b60*/  STL.64 [R1+0x120], R4 ;  /* 0x0001200401007387 */ /* 0x0001e80000100a00 */
[----:B------:R3:W-:Y:S01]  /*5b70*/  STL.64 [R1+0x138], R2 ;  /* 0x0001380201007387 */ /* 0x0007e20000100a00 */
[----:B-1----:R-:W-:-:S04]  /*5b80*/  IMAD.WIDE R6, R23, 0x2, R14 ;  /* 0x0000000217067825 */ /* 0x002fc800078e020e */
[--C-:B0-----:R-:W-:Y:S01]  /*5b90*/  IMAD.WIDE R4, R25, 0x2, R14.reuse ;  /* 0x0000000219047825 */ /* 0x101fe200078e020e */
[----:B------:R0:W-:Y:S03]  /*5ba0*/  STL.64 [R1+0x150], R6 ;  /* 0x0001500601007387 */ /* 0x0001e60000100a00 */
[--C-:B---3--:R-:W-:Y:S01]  /*5bb0*/  IMAD.WIDE R2, R21, 0x2, R14.reuse ;  /* 0x0000000215027825 */ /* 0x108fe200078e020e */
[----:B------:R-:W3:Y:S04]  /*5bc0*/  LDL R28, [R1+0x198] ;  /* 0x00019800011c7983 */ /* 0x000ee80000100800 */
[----:B------:R-:W-:Y:S04]  /*5bd0*/  STL.64 [R1+0x168], R4 ;  /* 0x0001680401007387 */ /* 0x000fe80000100a00 */
[----:B------:R-:W4:Y:S01]  /*5be0*/  LDL R29, [R1+0x1ac] ;  /* 0x0001ac00011d7983 */ /* 0x000f220000100800 */
[----:B0-----:R-:W-:-:S03]  /*5bf0*/  IMAD.WIDE R6, R19, 0x2, R14 ;  /* 0x0000000213067825 */ /* 0x001fc600078e020e */
[----:B------:R0:W-:Y:S02]  /*5c00*/  STL.64 [R1+0x180], R2 ;  /* 0x0001800201007387 */ /* 0x0001e40000100a00 */
[----:B0-----:R-:W-:-:S05]  /*5c10*/  IMAD.WIDE R2, R27, 0x2, R14 ;  /* 0x000000021b027825 */ /* 0x001fca00078e020e */
[----:B------:R0:W-:Y:S04]  /*5c20*/  STL.64 [R1+0x1a0], R2 ;  /* 0x0001a00201007387 */ /* 0x0001e80000100a00 */
[----:B------:R-:W-:Y:S04]  /*5c30*/  STL.64 [R1+0x310], R6 ;  /* 0x0003100601007387 */ /* 0x000fe80000100a00 */
[----:B------:R-:W5:Y:S01]  /*5c40*/  LDL R16, [R1+0x1cc] ;  /* 0x0001cc0001107983 */ /* 0x000f620000100800 */
[----:B--2---:R-:W-:-:S05]  /*5c50*/  IMAD.WIDE R4, R13, 0x2, R14 ;  /* 0x000000020d047825 */ /* 0x004fca00078e020e */
[----:B------:R-:W-:Y:S04]  /*5c60*/  STL.64 [R1+0x320], R4 ;  /* 0x0003200401007387 */ /* 0x000fe80000100a00 */
[----:B------:R-:W2:Y:S01]  /*5c70*/  LDL R17, [R1+0x1d0] ;  /* 0x0001d00001117983 */ /* 0x000ea20000100800 */
[----:B0-----:R-:W-:-:S05]  /*5c80*/  IMAD.WIDE R2, R12, 0x2, R14 ;  /* 0x000000020c027825 */ /* 0x001fca00078e020e */
[----:B------:R-:W-:Y:S04]  /*5c90*/  STL.64 [R1+0x330], R2 ;  /* 0x0003300201007387 */ /* 0x000fe80000100a00 */
[----:B--2---:R0:W-:Y:S04]  /*5ca0*/  STL [R1+0x9d0], R17 ;  /* 0x0009d01101007387 */ /* 0x0041e80000100800 */
[----:B0-----:R-:W2:Y:S04]  /*5cb0*/  LDL R17, [R1+0x1c8] ;  /* 0x0001c80001117983 */ /* 0x001ea80000100800 */
[----:B-----5:R0:W-:Y:S04]  /*5cc0*/  STL [R1+0x9d4], R16 ;  /* 0x0009d41001007387 */ /* 0x0201e80000100800 */
[----:B0-----:R-:W5:Y:S04]  /*5cd0*/  LDL R16, [R1+0x1c4] ;  /* 0x0001c40001107983 */ /* 0x001f680000100800 */
        /* <DEDUP_REMOVED lines=9> */
[----:B0-----:R-:W2:Y:S01]  /*5d70*/  LDL R17, [R1+0x1b0] ;  /* 0x0001b00001117983 */ /* 0x001ea20000100800 */
[----:B---3--:R-:W-:-:S03]  /*5d80*/  IMAD.WIDE R4, R28, 0x2, R14 ;  /* 0x000000021c047825 */ /* 0x008fc600078e020e */
[----:B-----5:R-:W-:Y:S01]  /*5d90*/  STL [R1+0x9ec], R16 ;  /* 0x0009ec1001007387 */ /* 0x020fe20000100800 */
[----:B----4-:R-:W-:-:S03]  /*5da0*/  IMAD.WIDE R2, R29, 0x2, R14 ;  /* 0x000000021d027825 */ /* 0x010fc600078e020e */
[----:B------:R-:W3:Y:S04]  /*5db0*/  LDL R26, [R1+0x1d4] ;  /* 0x0001d400011a7983 */ /* 0x000ee80000100800 */
[----:B------:R-:W4:Y:S04]  /*5dc0*/  LDL R23, [R1+0x1d8] ;  /* 0x0001d80001177983 */ /* 0x000f280000100800 */
[----:B------:R-:W5:Y:S04]  /*5dd0*/  LDL R25, [R1+0x1e0] ;  /* 0x0001e00001197983 */ /* 0x000f680000100800 */
[----:B------:R-:W3:Y:S04]  /*5de0*/  LDL R21, [R1+0x1e4] ;  /* 0x0001e40001157983 */ /* 0x000ee80000100800 */
[----:B------:R-:W3:Y:S04]  /*5df0*/  LDL R27, [R1+0x1e8] ;  /* 0x0001e800011b7983 */ /* 0x000ee80000100800 */
[----:B------:R-:W3:Y:S04]  /*5e00*/  LDL R19, [R1+0x1ec] ;  /* 0x0001ec0001137983 */ /* 0x000ee80000100800 */
[----:B------:R-:W3:Y:S04]  /*5e10*/  LDL R13, [R1+0x1f0] ;  /* 0x0001f000010d7983 */ /* 0x000ee80000100800 */
[----:B------:R-:W3:Y:S04]  /*5e20*/  LDL R12, [R1+0x1f4] ;  /* 0x0001f400010c7983 */ /* 0x000ee80000100800 */
[----:B------:R-:W3:Y:S04]  /*5e30*/  LDL.LU R10, [R1+0xb4] ;  /* 0x0000b400010a7983 */ /* 0x000ee80000300800 */
[----:B------:R0:W-:Y:S04]  /*5e40*/  STL.64 [R1+0x340], R4 ;  /* 0x0003400401007387 */ /* 0x0001e80000100a00 */
[----:B------:R-:W3:Y:S04]  /*5e50*/  LDL.LU R11, [R1+0xb0] ;  /* 0x0000b000010b7983 */ /* 0x000ee80000300800 */
[----:B------:R1:W-:Y:S04]  /*5e60*/  STL.64 [R1+0x350], R2 ;  /* 0x0003500201007387 */ /* 0x0003e80000100a00 */
[----:B------:R-:W3:Y:S04]  /*5e70*/  LDL.LU R8, [R1+0x8c] ;  /* 0x00008c0001087983 */ /* 0x000ee80000300800 */
[----:B------:R-:W3:Y:S04]  /*5e80*/  LDL.LU R9, [R1+0x88] ;  /* 0x0000880001097983 */ /* 0x000ee80000300800 */
[----:B------:R-:W3:Y:S04]  /*5e90*/  LDL.LU R6, [R1+0x64] ;  /* 0x0000640001067983 */ /* 0x000ee80000300800 */
[----:B------:R-:W3:Y:S04]  /*5ea0*/  LDL.LU R7, [R1+0x60] ;  /* 0x0000600001077983 */ /* 0x000ee80000300800 */
[----:B0-----:R-:W3:Y:S04]  /*5eb0*/  LDL.LU R4, [R1+0x3c] ;  /* 0x00003c0001047983 */ /* 0x001ee80000300800 */
[----:B------:R-:W3:Y:S04]  /*5ec0*/  LDL.LU R5, [R1+0x38] ;  /* 0x0000380001057983 */ /* 0x000ee80000300800 */
[----:B-1----:R-:W3:Y:S04]  /*5ed0*/  LDL.LU R2, [R1+0x14] ;  /* 0x0000140001027983 */ /* 0x002ee80000300800 */
[----:B------:R-:W3:Y:S04]  /*5ee0*/  LDL.LU R3, [R1+0x10] ;  /* 0x0000100001037983 */ /* 0x000ee80000300800 */
[----:B------:R-:W3:Y:S04]  /*5ef0*/  LDL.LU R28, [R1+0xc] ;  /* 0x00000c00011c7983 */ /* 0x000ee80000300800 */
[----:B------:R-:W3:Y:S01]  /*5f00*/  LDL.LU R29, [R1+0x8] ;  /* 0x00000800011d7983 */ /* 0x000ee20000300800 */
[----:B--2---:R-:W-:-:S05]  /*5f10*/  IMAD.WIDE R16, R17, 0x2, R14 ;  /* 0x0000000211107825 */ /* 0x004fca00078e020e */
[----:B------:R0:W-:Y:S04]  /*5f20*/  STL.64 [R1+0x360], R16 ;  /* 0x0003601001007387 */ /* 0x0001e80000100a00 */
[----:B0-----:R-:W2:Y:S02]  /*5f30*/  LDL.LU R16, [R1+0x9ec] ;  /* 0x0009ec0001107983 */ /* 0x001ea40000300800 */
        /* <DEDUP_REMOVED lines=22> */
[----:B------:R3:W-:Y:S02]  /*60a0*/  STL.64 [R1+0x3e0], R16 ;  /* 0x0003e01001007387 */ /* 0x0007e40000100a00 */
[----:B---3--:R-:W-:-:S05]  /*60b0*/  IMAD.WIDE R16, R26, 0x2, R14 ;  /* 0x000000021a107825 */ /* 0x008fca00078e020e */
[----:B------:R4:W-:Y:S02]  /*60c0*/  STL.64 [R1+0x3f0], R16 ;  /* 0x0003f01001007387 */ /* 0x0009e40000100a00 */
[----:B----4-:R-:W-:-:S05]  /*60d0*/  IMAD.WIDE R16, R23, 0x2, R14 ;  /* 0x0000000217107825 */ /* 0x010fca00078e020e */
[----:B------:R5:W-:Y:S01]  /*60e0*/  STL.64 [R1+0x400], R16 ;  /* 0x0004001001007387 */ /* 0x000be20000100a00 */
[----:B------:R-:W-:-:S04]  /*60f0*/  IMAD.WIDE R26, R27, 0x2, R14 ;  /* 0x000000021b1a7825 */ /* 0x000fc800078e020e */
[----:B-----5:R-:W-:-:S05]  /*6100*/  IMAD.WIDE R16, R25, 0x2, R14 ;  /* 0x0000000219107825 */ /* 0x020fca00078e020e */
[----:B------:R0:W-:Y:S02]  /*6110*/  STL.64 [R1+0x410], R16 ;  /* 0x0004101001007387 */ /* 0x0001e40000100a00 */
[----:B0-----:R-:W-:-:S05]  /*6120*/  IMAD.WIDE R16, R21, 0x2, R14 ;  /* 0x0000000215107825 */ /* 0x001fca00078e020e */
[----:B------:R0:W-:Y:S04]  /*6130*/  STL.64 [R1+0x420], R16 ;  /* 0x0004201001007387 */ /* 0x0001e80000100a00 */
[----:B0-----:R-:W2:Y:S04]  /*6140*/  LDL.LU.64 R16, [R1+0x9c8] ;  /* 0x0009c80001107983 */ /* 0x001ea80000300a00 */
[----:B------:R0:W-:Y:S02]  /*6150*/  STL.64 [R1+0x430], R26 ;  /* 0x0004301a01007387 */ /* 0x0001e40000100a00 */
[----:B0-----:R-:W-:-:S05]  /*6160*/  IMAD.WIDE R26, R19, 0x2, R14 ;  /* 0x00000002131a7825 */ /* 0x001fca00078e020e */
[----:B------:R0:W-:Y:S02]  /*6170*/  STL.64 [R1+0x440], R26 ;  /* 0x0004401a01007387 */ /* 0x0001e40000100a00 */
[----:B0-----:R-:W-:-:S04]  /*6180*/  IMAD.WIDE R26, R13, 0x2, R14 ;  /* 0x000000020d1a7825 */ /* 0x001fc800078e020e */
[--C-:B------:R-:W-:Y:S01]  /*6190*/  IMAD.WIDE R12, R12, 0x2, R14.reuse ;  /* 0x000000020c0c7825 */ /* 0x100fe200078e020e */
[----:B------:R0:W-:Y:S04]  /*61a0*/  STL.64 [R1+0x450], R26 ;  /* 0x0004501a01007387 */ /* 0x0001e80000100a00 */
[----:B0-----:R-:W3:Y:S04]  /*61b0*/  LDL.LU R26, [R1+0x9c0] ;  /* 0x0009c000011a7983 */ /* 0x001ee80000300800 */
[----:B------:R0:W-:Y:S04]  /*61c0*/  STL.64 [R1+0x460], R12 ;  /* 0x0004600c01007387 */ /* 0x0001e80000100a00 */
[----:B0-----:R-:W4:Y:S02]  /*61d0*/  LDL.LU R13, [R1+0x9bc] ;  /* 0x0009bc00010d7983 */ /* 0x001f240000300800 */
[----:B----4-:R-:W-:-:S05]  /*61e0*/  IMAD.WIDE R12, R13, 0x2, R14 ;  /* 0x000000020d0c7825 */ /* 0x010fca00078e020e */
[----:B------:R0:W-:Y:S04]  /*61f0*/  STL.64 [R1+0x470], R12 ;  /* 0x0004700c01007387 */ /* 0x0001e80000100a00 */
[----:B0-----:R-:W4:Y:S02]  /*6200*/  LDL.LU R12, [R1+0x9b8] ;  /* 0x0009b800010c7983 */ /* 0x001f240000300800 */
[----:B----4-:R-:W-:-:S05]  /*6210*/  IMAD.WIDE R12, R12, 0x2, R14 ;  /* 0x000000020c0c7825 */ /* 0x010fca00078e020e */
[----:B------:R0:W-:Y:S02]  /*6220*/  STL.64 [R1+0x480], R12 ;  /* 0x0004800c01007387 */ /* 0x0001e40000100a00 */
[----:B0-----:R-:W-:-:S05]  /*6230*/  IMAD.WIDE R12, R10, 0x2, R14 ;  /* 0x000000020a0c7825 */ /* 0x001fca00078e020e */
[----:B------:R0:W-:Y:S04]  /*6240*/  STL.64 [R1+0x490], R12 ;  /* 0x0004900c01007387 */ /* 0x0001e80000100a00 */
[----:B------:R-:W-:Y:S04]  /*6250*/  STL [R1+0x930], R11 ;  /* 0x0009300b01007387 */ /* 0x000fe80000100800 */
[----:B------:R1:W-:Y:S01]  /*6260*/  STL [R1+0x934], R10 ;  /* 0x0009340a01007387 */ /* 0x0003e20000100800 */
[----:B0-----:R-:W-:-:S05]  /*6270*/  IMAD.WIDE R12, R11, 0x2, R14 ;  /* 0x000000020b0c7825 */ /* 0x001fca00078e020e */
[----:B------:R0:W-:Y:S01]  /*6280*/  STL.64 [R1+0x4a0], R12 ;  /* 0x0004a00c01007387 */ /* 0x0001e20000100a00 */
[----:B-1----:R-:W-:-:S03]  /*6290*/  IMAD.WIDE R10, R9, 0x2, R14 ;  /* 0x00000002090a7825 */ /* 0x002fc600078e020e */
[----:B------:R1:W-:Y:S01]  /*62a0*/  STL.64 [R1+0x938], R8 ;  /* 0x0009380801007387 */ /* 0x0003e20000100a00 */
[----:B0-----:R-:W-:-:S04]  /*62b0*/  IMAD.WIDE R12, R8, 0x2, R14 ;  /* 0x00000002080c7825 */ /* 0x001fc800078e020e */
[--C-:B-1----:R-:W-:Y:S01]  /*62c0*/  IMAD.WIDE R8, R6, 0x2, R14.reuse ;  /* 0x0000000206087825 */ /* 0x102fe200078e020e */
[----:B------:R-:W-:Y:S04]  /*62d0*/  STL.64 [R1+0x4b0], R12 ;  /* 0x0004b00c01007387 */ /* 0x000fe80000100a00 */
[----:B------:R0:W-:Y:S04]  /*62e0*/  STL.64 [R1+0x4c0], R10 ;  /* 0x0004c00a01007387 */ /* 0x0001e80000100a00 */
[----:B------:R1:W-:Y:S04]  /*62f0*/  STL.64 [R1+0x940], R6 ;  /* 0x0009400601007387 */ /* 0x0003e80000100a00 */
[----:B------:R4:W-:Y:S01]  /*6300*/  STL.64 [R1+0x4d0], R8 ;  /* 0x0004d00801007387 */ /* 0x0009e20000100a00 */
[----:B0-----:R-:W-:-:S04]  /*6310*/  IMAD.WIDE R10, R7, 0x2, R14 ;  /* 0x00000002070a7825 */ /* 0x001fc800078e020e */
[--C-:B-1----:R-:W-:Y:S01]  /*6320*/  IMAD.WIDE R6, R5, 0x2, R14.reuse ;  /* 0x0000000205067825 */ /* 0x102fe200078e020e */
[----:B------:R-:W-:Y:S03]  /*6330*/  STL.64 [R1+0x4e0], R10 ;  /* 0x0004e00a01007387 */ /* 0x000fe60000100a00 */
[--C-:B----4-:R-:W-:Y:S01]  /*6340*/  IMAD.WIDE R8, R4, 0x2, R14.reuse ;  /* 0x0000000204087825 */ /* 0x110fe200078e020e */
[----:B------:R0:W-:Y:S04]  /*6350*/  STL.64 [R1+0x948], R4 ;  /* 0x0009480401007387 */ /* 0x0001e80000100a00 */
[----:B------:R1:W-:Y:S04]  /*6360*/  STL.64 [R1+0x4f0], R8 ;  /* 0x0004f00801007387 */ /* 0x0003e80000100a00 */
[----:B------:R4:W-:Y:S04]  /*6370*/  STL.64 [R1+0x500], R6 ;  /* 0x0005000601007387 */ /* 0x0009e80000100a00 */
[----:B0-----:R-:W5:Y:S01]  /*6380*/  LDL.LU R4, [R1+0xec] ;  /* 0x0000ec0001047983 */ /* 0x001f620000300800 */
[----:B-1----:R-:W-:-:S04]  /*6390*/  IMAD.WIDE R8, R2, 0x2, R14 ;  /* 0x0000000202087825 */ /* 0x002fc800078e020e */
[--C-:B----4-:R-:W-:Y:S01]  /*63a0*/  IMAD.WIDE R6, R3, 0x2, R14.reuse ;  /* 0x0000000203067825 */ /* 0x110fe200078e020e */
[----:B------:R-:W-:Y:S04]  /*63b0*/  STL.64 [R1+0x510], R8 ;  /* 0x0005100801007387 */ /* 0x000fe80000100a00 */
[----:B------:R-:W4:Y:S04]  /*63c0*/  LDL.LU R5, [R1+0xf8] ;  /* 0x0000f80001057983 */ /* 0x000f280000300800 */
[----:B------:R0:W-:Y:S01]  /*63d0*/  STL.64 [R1+0x520], R6 ;  /* 0x0005200601007387 */ /* 0x0001e20000100a00 */
[----:B------:R-:W-:-:S03]  /*63e0*/  IMAD.WIDE R12, R28, 0x2, R14 ;  /* 0x000000021c0c7825 */ /* 0x000fc600078e020e */
[----:B0-----:R-:W2:Y:S04]  /*63f0*/  LDL.LU R6, [R1+0xfc] ;  /* 0x0000fc0001067983 */ /* 0x001ea80000300800 */
[----:B------:R-:W2:Y:S04]  /*6400*/  LDL.LU R7, [R1+0x108] ;  /* 0x0001080001077983 */ /* 0x000ea80000300800 */
[----:B------:R-:W2:Y:S04]  /*6410*/  LDL.LU R8, [R1+0x10c] ;  /* 0x00010c0001087983 */ /* 0x000ea80000300800 */
[----:B------:R-:W2:Y:S04]  /*6420*/  LDL.LU R9, [R1+0x118] ;  /* 0x0001180001097983 */ /* 0x000ea80000300800 */
[----:B------:R-:W2:Y:S04]  /*6430*/  LDL.LU R10, [R1+0x11c] ;  /* 0x00011c00010a7983 */ /* 0x000ea80000300800 */
[----:B------:R-:W2:Y:S04]  /*6440*/  LDL.LU R11, [R1+0x128] ;  /* 0x00012800010b7983 */ /* 0x000ea80000300800 */
[----:B------:R0:W-:Y:S04]  /*6450*/  STL.64 [R1+0x950], R2 ;  /* 0x0009500201007387 */ /* 0x0001e80000100a00 */
[----:B0-----:R-:W2:Y:S04]  /*6460*/  LDL.LU R2, [R1+0xe8] ;  /* 0x0000e80001027983 */ /* 0x001ea80000300800 */
[----:B------:R-:W2:Y:S04]  /*6470*/  LDL.LU R3, [R1+0x74] ;  /* 0x0000740001037983 */ /* 0x000ea80000300800 */
[----:B------:R0:W-:Y:S02]  /*6480*/  STL.64 [R1+0x530], R12 ;  /* 0x0005300c01007387 */ /* 0x0001e40000100a00 */
[----:B0-----:R-:W-:-:S05]  /*6490*/  IMAD.WIDE R12, R29, 0x2, R14 ;  /* 0x000000021d0c7825 */ /* 0x001fca00078e020e */
[----:B------:R0:W-:Y:S04]  /*64a0*/  STL.64 [R1+0x540], R12 ;  /* 0x0005400c01007387 */ /* 0x0001e80000100a00 */
[----:B0-----:R-:W3:Y:S01]  /*64b0*/  LDL.LU.64 R12, [R1+0x9b0] ;  /* 0x0009b000010c7983 */ /* 0x001ee20000300a00 */
[----:B------:R-:W-:-:S03]  /*64c0*/  IMAD R0, R0, c[0x0][0x190], RZ ;  /* 0x0000640000007a24 */ /* 0x000fc600078e02ff */
[----:B------:R0:W-:Y:S01]  /*64d0*/  STL.64 [R1+0x958], R28 ;  /* 0x0009581c01007387 */ /* 0x0001e20000100a00 */
[----:B------:R-:W-:-:S03]  /*64e0*/  IMAD.WIDE R14, R0, 0x2, R14 ;  /* 0x00000002000e7825 */ /* 0x000fc600078e020e */
[----:B0-----:R-:W2:Y:S04]  /*64f0*/  LDL.LU R28, [R1+0xd8] ;  /* 0x0000d800011c7983 */ /* 0x001ea80000300800 */
[----:B------:R-:W2:Y:S01]  /*6500*/  LDL.LU R29, [R1+0xdc] ;  /* 0x0000dc00011d7983 */ /* 0x000ea20000300800 */
[----:B---3--:R-:W-:-:S05]  /*6510*/  IMAD.WIDE R26, R26, 0x2, R12 ;  /* 0x000000021a1a7825 */ /* 0x008fca00078e020c */
[----:B------:R0:W-:Y:S04]  /*6520*/  STL.64 [R1+0x960], R26 ;  /* 0x0009601a01007387 */ /* 0x0001e80000100a00 */
[----:B------:R2:W-:Y:S04]  /*6530*/  STL.64 [R1+0x550], R14 ;  /* 0x0005500e01007387 */ /* 0x0005e80000100a00 */
[----:B0-----:R-:W3:Y:S01]  /*6540*/  LDL.LU R27, [R1+0xc4] ;  /* 0x0000c400011b7983 */ /* 0x001ee20000300800 */
[----:B------:R-:W-:-:S04]  /*6550*/  IMAD.WIDE R18, R18, 0x2, R12 ;  /* 0x0000000212127825 */ /* 0x000fc800078e020c */
[----:B--2---:R-:W-:-:S04]  /*6560*/  IMAD.WIDE R14, R17, 0x2, R12 ;  /* 0x00000002110e7825 */ /* 0x004fc800078e020c */
[--C-:B------:R-:W-:Y:S01]  /*6570*/  IMAD.WIDE R16, R16, 0x2, R12.reuse ;  /* 0x0000000210107825 */ /* 0x100fe200078e020c */
[----:B------:R0:W-:Y:S03]  /*6580*/  STL.64 [R1+0x968], R14 ;  /* 0x0009680e01007387 */ /* 0x0001e60000100a00 */
[--C-:B------:R-:W-:Y:S01]  /*6590*/  IMAD.WIDE R20, R20, 0x2, R12.reuse ;  /* 0x0000000214147825 */ /* 0x100fe200078e020c */
[----:B------:R1:W-:Y:S03]  /*65a0*/  STL.64 [R1+0x970], R16 ;  /* 0x0009701001007387 */ /* 0x0003e60000100a00 */
[--C-:B------:R-:W-:Y:S01]  /*65b0*/  IMAD.WIDE R22, R22, 0x2, R12.reuse ;  /* 0x0000000216167825 */ /* 0x100fe200078e020c */
[----:B------:R3:W-:Y:S03]  /*65c0*/  STL.64 [R1+0x978], R18 ;  /* 0x0009781201007387 */ /* 0x0007e60000100a00 */
[--C-:B------:R-:W-:Y:S01]  /*65d0*/  IMAD.WIDE R24, R24, 0x2, R12.reuse ;  /* 0x0000000218187825 */ /* 0x100fe200078e020c */
[----:B------:R-:W-:Y:S03]  /*65e0*/  STL.64 [R1+0x980], R20 ;  /* 0x0009801401007387 */ /* 0x000fe60000100a00 */
[--C-:B0-----:R-:W-:Y:S01]  /*65f0*/  IMAD.WIDE R14, R28, 0x2, R12.reuse ;  /* 0x000000021c0e7825 */ /* 0x101fe200078e020c */
[----:B------:R-:W-:Y:S03]  /*6600*/  STL.64 [R1+0x988], R22 ;  /* 0x0009881601007387 */ /* 0x000fe60000100a00 */
[--C-:B-1----:R-:W-:Y:S01]  /*6610*/  IMAD.WIDE R16, R29, 0x2, R12.reuse ;  /* 0x000000021d107825 */ /* 0x102fe200078e020c */
[----:B------:R-:W-:Y:S03]  /*6620*/  STL.64 [R1+0x990], R24 ;  /* 0x0009901801007387 */ /* 0x000fe60000100a00 */
[----:B---3--:R-:W-:-:S05]  /*6630*/  IMAD.WIDE R18, R27, 0x2, R12 ;  /* 0x000000021b127825 */ /* 0x008fca00078e020c */
[----:B------:R0:W-:Y:S04]  /*6640*/  STL.64 [R1+0x20], R18 ;  /* 0x0000201201007387 */ /* 0x0001e80000100a00 */
[----:B------:R1:W-:Y:S04]  /*6650*/  STL.64 [R1+0x30], R14 ;  /* 0x0000300e01007387 */ /* 0x0003e80000100a00 */
[----:B------:R5:W-:Y:S01]  /*6660*/  STL.64 [R1+0x48], R16 ;  /* 0x0000481001007387 */ /* 0x000be20000100a00 */
[----:B0-----:R-:W-:-:S04]  /*6670*/  IMAD.WIDE R18, R2, 0x2, R12 ;  /* 0x0000000202127825 */ /* 0x001fc800078e020c */
[--C-:B-1----:R-:W-:Y:S01]  /*6680*/  IMAD.WIDE R14, R3, 0x2, R12.reuse ;  /* 0x00000002030e7825 */ /* 0x102fe200078e020c */
[----:B------:R-:W-:Y:S03]  /*6690*/  STL.64 [R1+0x58], R18 ;  /* 0x0000581201007387 */ /* 0x000fe60000100a00 */
[--C-:B-----5:R-:W-:Y:S01]  /*66a0*/  IMAD.WIDE R16, R4, 0x2, R12.reuse ;  /* 0x0000000204107825 */ /* 0x120fe200078e020c */
[----:B------:R0:W-:Y:S03]  /*66b0*/  STL.64 [R1+0x70], R14 ;  /* 0x0000700e01007387 */ /* 0x0001e60000100a00 */
[--C-:B----4-:R-:W-:Y:S01]  /*66c0*/  IMAD.WIDE R2, R5, 0x2, R12.reuse ;  /* 0x0000000205027825 */ /* 0x110fe200078e020c */
[----:B------:R-:W-:Y:S03]  /*66d0*/  STL.64 [R1+0x80], R16 ;  /* 0x0000801001007387 */ /* 0x000fe60000100a00 */
[--C-:B------:R-:W-:Y:S01]  /*66e0*/  IMAD.WIDE R4, R7, 0x2, R12.reuse ;  /* 0x0000000207047825 */ /* 0x100fe200078e020c */
[----:B------:R1:W-:Y:S03]  /*66f0*/  STL.64 [R1+0x98], R2 ;  /* 0x0000980201007387 */ /* 0x0003e60000100a00 */
[----:B0-----:R-:W-:-:S04]  /*6700*/  IMAD.WIDE R14, R6, 0x2, R12 ;  /* 0x00000002060e7825 */ /* 0x001fc800078e020c */
[--C-:B------:R-:W-:Y:S01]  /*6710*/  IMAD.WIDE R6, R9, 0x2, R12.reuse ;  /* 0x0000000209067825 */ /* 0x100fe200078e020c */
[----:B------:R-:W-:Y:S03]  /*6720*/  STL.64 [R1+0xa8], R14 ;  /* 0x0000a80e01007387 */ /* 0x000fe60000100a00 */
[--C-:B-1----:R-:W-:Y:S01]  /*6730*/  IMAD.WIDE R2, R8, 0x2, R12.reuse ;  /* 0x0000000208027825 */ /* 0x102fe200078e020c */
[----:B------:R0:W-:Y:S04]  /*6740*/  STL.64 [R1+0xc0], R4 ;  /* 0x0000c00401007387 */ /* 0x0001e80000100a00 */
[----:B------:R1:W-:Y:S04]  /*6750*/  STL.64 [R1+0xd8], R2 ;  /* 0x0000d80201007387 */ /* 0x0003e80000100a00 */
[----:B------:R-:W-:Y:S01]  /*6760*/  STL.64 [R1+0xe8], R6 ;  /* 0x0000e80601007387 */ /* 0x000fe20000100a00 */
[----:B0-----:R-:W-:-:S03]  /*6770*/  IMAD.WIDE R4, R10, 0x2, R12 ;  /* 0x000000020a047825 */ /* 0x001fc600078e020c */
[----:B------:R-:W2:Y:S04]  /*6780*/  LDL.LU R24, [R1+0x160] ;  /* 0x0001600001187983 */ /* 0x000ea80000300800 */
[----:B------:R-:W-:Y:S04]  /*6790*/  STL.64 [R1+0xf8], R4 ;  /* 0x0000f80401007387 */ /* 0x000fe80000100a00 */
[----:B------:R-:W3:Y:S01]  /*67a0*/  LDL.LU R25, [R1+0x170] ;  /* 0x0001700001197983 */ /* 0x000ee20000300800 */
[----:B-1----:R-:W-:-:S05]  /*67b0*/  IMAD.WIDE R2, R11, 0x2, R12 ;  /* 0x000000020b027825 */ /* 0x002fca00078e020c */
[----:B------:R-:W-:Y:S04]  /*67c0*/  STL.64 [R1+0x108], R2 ;  /* 0x0001080201007387 */ /* 0x000fe80000100a00 */
[----:B---3--:R0:W-:Y:S04]  /*67d0*/  STL [R1+0x998], R25 ;  /* 0x0009981901007387 */ /* 0x0081e80000100800 */
[----:B0-----:R-:W3:Y:S04]  /*67e0*/  LDL.LU R25, [R1+0x158] ;  /* 0x0001580001197983 */ /* 0x001ee80000300800 */
[----:B--2---:R0:W-:Y:S04]  /*67f0*/  STL [R1+0x99c], R24 ;  /* 0x00099c1801007387 */ /* 0x0041e80000100800 */
[----:B0-----:R-:W2:Y:S04]  /*6800*/  LDL.LU R24, [R1+0x140] ;  /* 0x0001400001187983 */ /* 0x001ea80000300800 */
[----:B---3--:R0:W-:Y:S04]  /*6810*/  STL [R1+0x9a0], R25 ;  /* 0x0009a01901007387 */ /* 0x0081e80000100800 */
[----:B0-----:R-:W3:Y:S04]  /*6820*/  LDL.LU R25, [R1+0x134] ;  /* 0x0001340001197983 */ /* 0x001ee80000300800 */
[----:B--2---:R0:W-:Y:S04]  /*6830*/  STL [R1+0x9a4], R24 ;  /* 0x0009a41801007387 */ /* 0x0041e80000100800 */
[----:B0-----:R-:W2:Y:S04]  /*6840*/  LDL.LU R24, [R1+0x130] ;  /* 0x0001300001187983 */ /* 0x001ea80000300800 */
[----:B---3--:R0:W-:Y:S04]  /*6850*/  STL [R1+0x9a8], R25 ;  /* 0x0009a81901007387 */ /* 0x0081e80000100800 */
[----:B0-----:R-:W3:Y:S04]  /*6860*/  LDL.LU R25, [R1+0x12c] ;  /* 0x00012c0001197983 */ /* 0x001ee80000300800 */
[----:B--2---:R3:W-:Y:S04]  /*6870*/  STL [R1+0x9ac], R24 ;  /* 0x0009ac1801007387 */ /* 0x0047e80000100800 */
[----:B------:R-:W2:Y:S04]  /*6880*/  LDL.LU R22, [R1+0x178] ;  /* 0x0001780001167983 */ /* 0x000ea80000300800 */
[----:B------:R-:W4:Y:S04]  /*6890*/  LDL.LU R23, [R1+0x188] ;  /* 0x0001880001177983 */ /* 0x000f280000300800 */
[----:B------:R-:W5:Y:S04]  /*68a0*/  LDL.LU R20, [R1+0x190] ;  /* 0x0001900001147983 */ /* 0x000f680000300800 */
[----:B------:R-:W2:Y:S04]  /*68b0*/  LDL.LU R21, [R1+0x198] ;  /* 0x0001980001157983 */ /* 0x000ea80000300800 */
        /* <DEDUP_REMOVED lines=19> */
[----:B------:R-:W2:Y:S01]  /*69f0*/  LDL.LU R11, [R1+0xc8] ;  /* 0x0000c800010b7983 */ /* 0x000ea20000300800 */
[----:B---3--:R-:W-:-:S05]  /*6a00*/  IMAD.WIDE R24, R25, 0x2, R12 ;  /* 0x0000000219187825 */ /* 0x008fca00078e020c */
[----:B------:R0:W-:Y:S04]  /*6a10*/  STL.64 [R1+0x118], R24 ;  /* 0x0001181801007387 */ /* 0x0001e80000100a00 */
[----:B0-----:R-:W3:Y:S02]  /*6a20*/  LDL.LU R24, [R1+0x9ac] ;  /* 0x0009ac0001187983 */ /* 0x001ee40000300800 */
        /* <DEDUP_REMOVED lines=16> */
[----:B------:R2:W-:Y:S02]  /*6b30*/  STL.64 [R1+0x170], R24 ;  /* 0x0001701801007387 */ /* 0x0005e40000100a00 */
[----:B--2---:R-:W-:-:S04]  /*6b40*/  IMAD.WIDE R24, R22, 0x2, R12 ;  /* 0x0000000216187825 */ /* 0x004fc800078e020c */
[--C-:B----4-:R-:W-:Y:S01]  /*6b50*/  IMAD.WIDE R22, R23, 0x2, R12.reuse ;  /* 0x0000000217167825 */ /* 0x110fe200078e020c */
[----:B------:R0:W-:Y:S04]  /*6b60*/  STL.64 [R1+0x178], R24 ;  /* 0x0001781801007387 */ /* 0x0001e80000100a00 */
[----:B0-----:R-:W2:Y:S04]  /*6b70*/  LDL.LU.64 R24, [R1+0x990] ;  /* 0x0009900001187983 */ /* 0x001ea80000300a00 */
[----:B------:R5:W-:Y:S02]  /*6b80*/  STL.64 [R1+0x188], R22 ;  /* 0x0001881601007387 */ /* 0x000be40000100a00 */
[----:B-----5:R-:W-:-:S04]  /*6b90*/  IMAD.WIDE R22, R20, 0x2, R12 ;  /* 0x0000000214167825 */ /* 0x020fc800078e020c */
[--C-:B------:R-:W-:Y:S01]  /*6ba0*/  IMAD.WIDE R20, R21, 0x2, R12.reuse ;  /* 0x0000000215147825 */ /* 0x100fe200078e020c */
[----:B------:R0:W-:Y:S04]  /*6bb0*/  STL.64 [R1+0x190], R22 ;  /* 0x0001901601007387 */ /* 0x0001e80000100a00 */
[----:B0-----:R-:W3:Y:S04]  /*6bc0*/  LDL.LU.64 R22, [R1+0x988] ;  /* 0x0009880001167983 */ /* 0x001ee80000300a00 */
[----:B------:R0:W-:Y:S02]  /*6bd0*/  STL.64 [R1+0x218], R20 ;  /* 0x0002181401007387 */ /* 0x0001e40000100a00 */
[----:B0-----:R-:W-:-:S04]  /*6be0*/  IMAD.WIDE R20, R18, 0x2, R12 ;  /* 0x0000000212147825 */ /* 0x001fc800078e020c */
[--C-:B------:R-:W-:Y:S01]  /*6bf0*/  IMAD.WIDE R18, R19, 0x2, R12.reuse ;  /* 0x0000000213127825 */ /* 0x100fe200078e020c */
[----:B------:R0:W-:Y:S04]  /*6c00*/  STL.64 [R1+0x220], R20 ;  /* 0x0002201401007387 */ /* 0x0001e80000100a00 */
[----:B0-----:R-:W4:Y:S04]  /*6c10*/  LDL.LU.64 R20, [R1+0x980] ;  /* 0x0009800001147983 */ /* 0x001f280000300a00 */
[----:B------:R0:W-:Y:S02]  /*6c20*/  STL.64 [R1+0x368], R18 ;  /* 0x0003681201007387 */ /* 0x0001e40000100a00 */
[----:B0-----:R-:W-:-:S04]  /*6c30*/  IMAD.WIDE R18, R16, 0x2, R12 ;  /* 0x0000000210127825 */ /* 0x001fc800078e020c */
[--C-:B------:R-:W-:Y:S01]  /*6c40*/  IMAD.WIDE R16, R17, 0x2, R12.reuse ;  /* 0x0000000211107825 */ /* 0x100fe200078e020c */
[----:B------:R0:W-:Y:S04]  /*6c50*/  STL.64 [R1+0x378], R18 ;  /* 0x0003781201007387 */ /* 0x0001e80000100a00 */
[----:B0-----:R-:W5:Y:S04]  /*6c60*/  LDL.LU.64 R18, [R1+0x978] ;  /* 0x0009780001127983 */ /* 0x001f680000300a00 */
[----:B------:R0:W-:Y:S02]  /*6c70*/  STL.64 [R1+0x388], R16 ;  /* 0x0003881001007387 */ /* 0x0001e40000100a00 */
[----:B0-----:R-:W-:-:S04]  /*6c80*/  IMAD.WIDE R16, R14, 0x2, R12 ;  /* 0x000000020e107825 */ /* 0x001fc800078e020c */
[--C-:B------:R-:W-:Y:S01]  /*6c90*/  IMAD.WIDE R14, R15, 0x2, R12.reuse ;  /* 0x000000020f0e7825 */ /* 0x100fe200078e020c */
[----:B------:R0:W-:Y:S04]  /*6ca0*/  STL.64 [R1+0x398], R16 ;  /* 0x0003981001007387 */ /* 0x0001e80000100a00 */
[----:B0-----:R-:W2:Y:S04]  /*6cb0*/  LDL.LU.64 R16, [R1+0x970] ;  /* 0x0009700001107983 */ /* 0x001ea80000300a00 */
        /* <DEDUP_REMOVED lines=35> */
[----:B------:R0:W-:Y:S04]  /*6ef0*/  STL.64 [R1+0x488], R10 ;  /* 0x0004880a01007387 */ /* 0x0001e80000100a00 */
[----:B0-----:R-:W2:Y:S02]  /*6f00*/  LDL.LU R10, [R1+0x934] ;  /* 0x00093400010a7983 */ /* 0x001ea40000300800 */
[----:B--2---:R-:W-:-:S05]  /*6f10*/  IMAD.WIDE R10, R10, 0x2, R12 ;  /* 0x000000020a0a7825 */ /* 0x004fca00078e020c */
[----:B------:R0:W-:Y:S04]  /*6f20*/  STL.64 [R1+0x498], R10 ;  /* 0x0004980a01007387 */ /* 0x0001e80000100a00 */
[----:B0-----:R-:W2:Y:S02]  /*6f30*/  LDL.LU R11, [R1+0x930] ;  /* 0x00093000010b7983 */ /* 0x001ea40000300800 */
[----:B--2---:R-:W-:-:S05]  /*6f40*/  IMAD.WIDE R10, R11, 0x2, R12 ;  /* 0x000000020b0a7825 */ /* 0x004fca00078e020c */
        /* <DEDUP_REMOVED lines=23> */
[----:B------:R0:W-:Y:S03]  /*70c0*/  STL.64 [R1+0x538], R2 ;  /* 0x0005380201007387 */ /* 0x0001e60000100a00 */
[----:B------:R-:W-:Y:S01]  /*70d0*/  IMAD.WIDE R12, R0, 0x2, R12 ;  /* 0x00000002000c7825 */ /* 0x000fe200078e020c */
[----:B0-----:R-:W2:Y:S04]  /*70e0*/  LDL.LU.64 R2, [R1+0x908] ;  /* 0x0009080001027983 */ /* 0x001ea80000300a00 */
[----:B------:R0:W-:Y:S04]  /*70f0*/  STL.64 [R1+0x8], R28 ;  /* 0x0000081c01007387 */ /* 0x0001e80000100a00 */
[----:B0-----:R-:W2:Y:S04]  /*7100*/  LDL.LU.64 R28, [R1+0x900] ;  /* 0x00090000011c7983 */ /* 0x001ea80000300a00 */
[----:B------:R0:W-:Y:S04]  /*7110*/  STL.64 [R1+0x558], R12 ;  /* 0x0005580c01007387 */ /* 0x0001e80000100a00 */
[----:B0-----:R-:W2:Y:S02]  /*7120*/  LDL.LU.64 R12, [R1] ;  /* 0x00000000010c7983 */ /* 0x001ea40000300a00 */
[----:B--2---:R-:W-:-:S02]  /*7130*/  IMAD.MOV.U32 R0, RZ, RZ, R13 ;  /* 0x000000ffff007224 */ /* 0x004fc400078e000d */
[----:B------:R0:W-:Y:S04]  /*7140*/  STL [R1+0x7b0], R12 ;  /* 0x0007b00c01007387 */ /* 0x0001e80000100800 */
[----:B------:R-:W-:Y:S04]  /*7150*/  STL [R1+0x7ac], R26 ;  /* 0x0007ac1a01007387 */ /* 0x000fe80000100800 */
[----:B------:R-:W-:Y:S04]  /*7160*/  STL [R1+0x7a8], R0 ;  /* 0x0007a80001007387 */ /* 0x000fe80000100800 */
[----:B------:R-:W-:Y:S04]  /*7170*/  STL [R1+0x7a0], R27 ;  /* 0x0007a01b01007387 */ /* 0x000fe80000100800 */
[----:B------:R-:W-:Y:S04]  /*7180*/  STL [R1+0x7a4], R28 ;  /* 0x0007a41c01007387 */ /* 0x000fe80000100800 */
[----:B------:R-:W-:Y:S04]  /*7190*/  STL [R1+0x798], R29 ;  /* 0x0007981d01007387 */ /* 0x000fe80000100800 */
[----:B------:R-:W-:Y:S04]  /*71a0*/  STL [R1+0x79c], R14 ;  /* 0x00079c0e01007387 */ /* 0x000fe80000100800 */
[----:B------:R1:W-:Y:S04]  /*71b0*/  STL [R1+0x790], R15 ;  /* 0x0007900f01007387 */ /* 0x0003e80000100800 */
[----:B0-----:R-:W2:Y:S04]  /*71c0*/  LDL.LU.64 R12, [R1+0x18] ;  /* 0x00001800010c7983 */ /* 0x001ea80000300a00 */
[----:B------:R-:W-:Y:S04]  /*71d0*/  STL [R1+0x794], R2 ;  /* 0x0007940201007387 */ /* 0x000fe80000100800 */
[----:B------:R-:W-:Y:S04]  /*71e0*/  STL [R1+0x788], R3 ;  /* 0x0007880301007387 */ /* 0x000fe80000100800 */
[----:B-1----:R-:W2:Y:S04]  /*71f0*/  LDL.LU.64 R14, [R1+0x20] ;  /* 0x00002000010e7983 */ /* 0x002ea80000300a00 */
[----:B------:R-:W-:Y:S04]  /*7200*/  STL [R1+0x78c], R16 ;  /* 0x00078c1001007387 */ /* 0x000fe80000100800 */
[----:B------:R0:W-:Y:S04]  /*7210*/  STL [R1+0x780], R17 ;  /* 0x0007801101007387 */ /* 0x0001e80000100800 */
[----:B------:R-:W-:Y:S04]  /*7220*/  STL [R1+0x784], R4 ;  /* 0x0007840401007387 */ /* 0x000fe80000100800 */
[----:B------:R-:W-:Y:S04]  /*7230*/  STL [R1+0x778], R5 ;  /* 0x0007780501007387 */ /* 0x000fe80000100800 */
[----:B0-----:R-:W2:Y:S04]  /*7240*/  LDL.LU.64 R16, [R1+0x30] ;  /* 0x0000300001107983 */ /* 0x001ea80000300a00 */
[----:B-----5:R-:W-:Y:S04]  /*7250*/  STL [R1+0x77c], R18 ;  /* 0x00077c1201007387 */ /* 0x020fe80000100800 */
[----:B------:R0:W-:Y:S04]  /*7260*/  STL [R1+0x770], R19 ;  /* 0x0007701301007387 */ /* 0x0001e80000100800 */
[----:B0-----:R-:W5:Y:S04]  /*7270*/  LDL.LU.64 R18, [R1+0x28] ;  /* 0x0000280001127983 */ /* 0x001f680000300a00 */
[----:B------:R-:W5:Y:S04]  /*7280*/  LDL.LU.64 R28, [R1+0x40] ;  /* 0x00004000011c7983 */ /* 0x000f680000300a00 */
[----:B------:R-:W-:Y:S04]  /*7290*/  STL [R1+0x774], R6 ;  /* 0x0007740601007387 */ /* 0x000fe80000100800 */
[----:B------:R-:W-:Y:S04]  /*72a0*/  STL [R1+0x768], R7 ;  /* 0x0007680701007387 */ /* 0x000fe80000100800 */
[----:B------:R-:W5:Y:S04]  /*72b0*/  LDL.LU.64 R4, [R1+0x48] ;  /* 0x0000480001047983 */ /* 0x000f680000300a00 */
[----:B----4-:R-:W-:Y:S04]  /*72c0*/  STL [R1+0x76c], R20 ;  /* 0x00076c1401007387 */ /* 0x010fe80000100800 */
[----:B------:R-:W-:Y:S04]  /*72d0*/  STL [R1+0x760], R21 ;  /* 0x0007601501007387 */ /* 0x000fe80000100800 */
[----:B------:R-:W-:Y:S04]  /*72e0*/  STL [R1+0x764], R8 ;  /* 0x0007640801007387 */ /* 0x000fe80000100800 */
[----:B------:R0:W-:Y:S04]  /*72f0*/  STL [R1+0x758], R9 ;  /* 0x0007580901007387 */ /* 0x0001e80000100800 */
[----:B0-----:R-:W4:Y:S04]  /*7300*/  LDL.LU.64 R8, [R1+0x50] ;  /* 0x0000500001087983 */ /* 0x001f280000300a00 */
[----:B------:R-:W4:Y:S04]  /*7310*/  LDL.LU.64 R20, [R1+0x58] ;  /* 0x0000580001147983 */ /* 0x000f280000300a00 */
[----:B---3--:R-:W-:Y:S04]  /*7320*/  STL [R1+0x75c], R22 ;  /* 0x00075c1601007387 */ /* 0x008fe80000100800 */
[----:B------:R-:W-:Y:S04]  /*7330*/  STL [R1+0x750], R23 ;  /* 0x0007501701007387 */ /* 0x000fe80000100800 */
[----:B------:R-:W3:Y:S04]  /*7340*/  LDL.LU.64 R2, [R1+0x68] ;  /* 0x0000680001027983 */ /* 0x000ee80000300a00 */
[----:B------:R-:W-:Y:S04]  /*7350*/  STL [R1+0x754], R10 ;  /* 0x0007540a01007387 */ /* 0x000fe80000100800 */
[----:B------:R-:W-:Y:S04]  /*7360*/  STL [R1+0x748], R11 ;  /* 0x0007480b01007387 */ /* 0x000fe80000100800 */
[----:B------:R-:W3:Y:S04]  /*7370*/  LDL.LU.64 R6, [R1+0x70] ;  /* 0x0000700001067983 */ /* 0x000ee80000300a00 */
[----:B------:R-:W-:Y:S04]  /*7380*/  STL [R1+0x74c], R24 ;  /* 0x00074c1801007387 */ /* 0x000fe80000100800 */
[----:B------:R-:W-:Y:S04]  /*7390*/  STL [R1+0x1b4], R25 ;  /* 0x0001b41901007387 */ /* 0x000fe80000100800 */
[----:B------:R-:W3:Y:S04]  /*73a0*/  LDL.LU.64 R26, [R1+0x78] ;  /* 0x00007800011a7983 */ /* 0x000ee80000300a00 */
[----:B--2---:R0:W-:Y:S01]  /*73b0*/  STL [R1+0x1bc], R12 ;  /* 0x0001bc0c01007387 */ /* 0x0041e20000100800 */
[----:B------:R-:W-:-:S03]  /*73c0*/  IMAD.MOV.U32 R0, RZ, RZ, R13 ;  /* 0x000000ffff007224 */ /* 0x000fc600078e000d */
[----:B0-----:R-:W2:Y:S04]  /*73d0*/  LDL.LU.64 R12, [R1+0x80] ;  /* 0x00008000010c7983 */ /* 0x001ea80000300a00 */
[----:B------:R0:W-:Y:S04]  /*73e0*/  STL [R1+0x1b8], R0 ;  /* 0x0001b80001007387 */ /* 0x0001e80000100800 */
[----:B------:R1:W-:Y:S01]  /*73f0*/  STL [R1+0x1c4], R14 ;  /* 0x0001c40e01007387 */ /* 0x0003e20000100800 */
[----:B0-----:R-:W-:-:S03]  /*7400*/  IMAD.MOV.U32 R0, RZ, RZ, R15 ;  /* 0x000000ffff007224 */ /* 0x001fc600078e000f */
[----:B-1----:R-:W2:Y:S04]  /*7410*/  LDL.LU.64 R14, [R1+0x90] ;  /* 0x00009000010e7983 */ /* 0x002ea80000300a00 */
[----:B------:R0:W-:Y:S04]  /*7420*/  STL [R1+0x1c0], R0 ;  /* 0x0001c00001007387 */ /* 0x0001e80000100800 */
[----:B-----5:R1:W-:Y:S01]  /*7430*/  STL [R1+0x1cc], R18 ;  /* 0x0001cc1201007387 */ /* 0x0203e20000100800 */
[----:B0-----:R-:W-:-:S03]  /*7440*/  IMAD.MOV.U32 R0, RZ, RZ, R19 ;  /* 0x000000ffff007224 */ /* 0x001fc600078e0013 */
[----:B-1----:R-:W5:Y:S04]  /*7450*/  LDL.LU.64 R18, [R1+0x98] ;  /* 0x0000980001127983 */ /* 0x002f680000300a00 */
[----:B------:R0:W-:Y:S04]  /*7460*/  STL [R1+0x1c8], R0 ;  /* 0x0001c80001007387 */ /* 0x0001e80000100800 */
[----:B------:R1:W-:Y:S01]  /*7470*/  STL [R1+0x1d4], R16 ;  /* 0x0001d41001007387 */ /* 0x0003e20000100800 */
        /* <DEDUP_REMOVED lines=11> */
[----:B----4-:R1:W-:Y:S01]  /*7530*/  STL [R1+0x1ec], R8 ;  /* 0x0001ec0801007387 */ /* 0x0103e20000100800 */
[----:B0-----:R-:W-:-:S03]  /*7540*/  IMAD.MOV.U32 R0, RZ, RZ, R9 ;  /* 0x000000ffff007224 */ /* 0x001fc600078e0009 */
[----:B-1----:R-:W4:Y:S04]  /*7550*/  LDL.LU.64 R8, [R1+0xc0] ;  /* 0x0000c00001087983 */ /* 0x002f280000300a00 */
[----:B------:R0:W-:Y:S04]  /*7560*/  STL [R1+0x1e8], R0 ;  /* 0x0001e80001007387 */ /* 0x0001e80000100800 */
[----:B------:R1:W-:Y:S01]  /*7570*/  STL [R1+0x1f4], R20 ;  /* 0x0001f41401007387 */ /* 0x0003e20000100800 */
[----:B0-----:R-:W-:-:S03]  /*7580*/  IMAD.MOV.U32 R0, RZ, RZ, R21 ;  /* 0x000000ffff007224 */ /* 0x001fc600078e0015 */
[----:B-1----:R-:W4:Y:S04]  /*7590*/  LDL.LU.64 R20, [R1+0xd0] ;  /* 0x0000d00001147983 */ /* 0x002f280000300a00 */
[----:B------:R0:W-:Y:S04]  /*75a0*/  STL [R1+0x1f0], R0 ;  /* 0x0001f00001007387 */ /* 0x0001e80000100800 */
[----:B---3--:R1:W-:Y:S01]  /*75b0*/  STL [R1+0x1fc], R2 ;  /* 0x0001fc0201007387 */ /* 0x0083e20000100800 */
[----:B0-----:R-:W-:-:S03]  /*75c0*/  IMAD.MOV.U32 R0, RZ, RZ, R3 ;  /* 0x000000ffff007224 */ /* 0x001fc600078e0003 */
[----:B-1----:R-:W3:Y:S04]  /*75d0*/  LDL.LU.64 R2, [R1+0xd8] ;  /* 0x0000d80001027983 */ /* 0x002ee80000300a00 */
[----:B------:R0:W-:Y:S04]  /*75e0*/  STL [R1+0x1f8], R0 ;  /* 0x0001f80001007387 */ /* 0x0001e80000100800 */
[----:B------:R1:W-:Y:S01]  /*75f0*/  STL [R1+0x204], R6 ;  /* 0x0002040601007387 */ /* 0x0003e20000100800 */
[----:B0-----:R-:W-:-:S03]  /*7600*/  IMAD.MOV.U32 R0, RZ, RZ, R7 ;  /* 0x000000ffff007224 */ /* 0x001fc600078e0007 */
[----:B-1----:R-:W3:Y:S04]  /*7610*/  LDL.LU.64 R6, [R1+0xe0] ;  /* 0x0000e00001067983 */ /* 0x002ee80000300a00 */
[----:B------:R0:W-:Y:S04]  /*7620*/  STL [R1+0x200], R0 ;  /* 0x0002000001007387 */ /* 0x0001e80000100800 */
[----:B------:R1:W-:Y:S01]  /*7630*/  STL [R1+0x20c], R26 ;  /* 0x00020c1a01007387 */ /* 0x0003e20000100800 */
[----:B0-----:R-:W-:-:S03]  /*7640*/  IMAD.MOV.U32 R0, RZ, RZ, R27 ;  /* 0x000000ffff007224 */ /* 0x001fc600078e001b */
[----:B-1----:R-:W3:Y:S04]  /*7650*/  LDL.LU.64 R26, [R1+0xe8] ;  /* 0x0000e800011a7983 */ /* 0x002ee80000300a00 */
[----:B------:R0:W-:Y:S04]  /*7660*/  STL [R1+0x208], R0 ;  /* 0x0002080001007387 */ /* 0x0001e80000100800 */
[----:B--2---:R1:W-:Y:S01]  /*7670*/  STL [R1+0x228], R12 ;  /* 0x0002280c01007387 */ /* 0x0043e20000100800 */
[----:B0-----:R-:W-:-:S03]  /*7680*/  IMAD.MOV.U32 R0, RZ, RZ, R13 ;  /* 0x000000ffff007224 */ /* 0x001fc600078e000d */
[----:B-1----:R-:W2:Y:S04]  /*7690*/  LDL.LU.64 R12, [R1+0xf0] ;  /* 0x0000f000010c7983 */ /* 0x002ea80000300a00 */
        /* <DEDUP_REMOVED lines=48> */
[----:B------:R5:W-:Y:S02]  /*79a0*/  STL [R1+0x284], R0 ;  /* 0x0002840001007387 */ /* 0x000be40000100800 */
[----:B-----5:R-:W-:Y:S02]  /*79b0*/  IMAD.MOV.U32 R0, RZ, RZ, R19 ;  /* 0x000000ffff007224 */ /* 0x020fe400078e0013 */
[----:B------:R0:W-:Y:S04]  /*79c0*/  STL [R1+0x290], R18 ;  /* 0x0002901201007387 */ /* 0x0001e80000100800 */
[----:B0-----:R-:W5:Y:S04]  /*79d0*/  LDL.LU.64 R18, [R1+0x158] ;  /* 0x0001580001127983 */ /* 0x001f680000300a00 */
        /* <DEDUP_REMOVED lines=25> */
[----:B------:R-:W-:Y:S04]  /*7b70*/  STL [R1+0x2c8], R6 ;  /* 0x0002c80601007387 */ /* 0x000fe80000100800 */
[----:B------:R-:W3:Y:S01]  /*7b80*/  LDL.LU.64 R22, [R1+0x320] ;  /* 0x0003200001167983 */ /* 0x000ee20000300a00 */
[----:B0-----:R-:W-:-:S05]  /*7b90*/  IMAD.MOV.U32 R0, RZ, RZ, R7 ;  /* 0x000000ffff007224 */ /* 0x001fca00078e0007 */
        /* <DEDUP_REMOVED lines=14> */
[----:B------:R-:W-:Y:S04]  /*7c80*/  STL [R1+0x2e8], R18 ;  /* 0x0002e81201007387 */ /* 0x000fe80000100800 */
[----:B------:R-:W5:Y:S04]  /*7c90*/  LDL.LU.64 R6, [R1+0x340] ;  /* 0x0003400001067983 */ /* 0x000f680000300a00 */
[----:B------:R0:W-:Y:S02]  /*7ca0*/  STL [R1+0x2e4], R0 ;  /* 0x0002e40001007387 */ /* 0x0001e40000100800 */
[----:B0-----:R-:W-:-:S02]  /*7cb0*/  IMAD.MOV.U32 R0, RZ, RZ, R17 ;  /* 0x000000ffff007224 */ /* 0x001fc400078e0011 */
[----:B------:R-:W-:Y:S04]  /*7cc0*/  STL [R1+0x2f0], R16 ;  /* 0x0002f01001007387 */ /* 0x000fe80000100800 */
[----:B------:R-:W5:Y:S04]  /*7cd0*/  LDL.LU.64 R18, [R1+0x218] ;  /* 0x0002180001127983 */ /* 0x000f680000300a00 */
[----:B------:R0:W-:Y:S04]  /*7ce0*/  STL [R1+0x2ec], R0 ;  /* 0x0002ec0001007387 */ /* 0x0001e80000100800 */
[----:B------:R1:W-:Y:S01]  /*7cf0*/  STL [R1+0x2f8], R28 ;  /* 0x0002f81c01007387 */ /* 0x0003e20000100800 */
[----:B0-----:R-:W-:-:S03]  /*7d00*/  IMAD.MOV.U32 R0, RZ, RZ, R29 ;  /* 0x000000ffff007224 */ /* 0x001fc600078e001d */
[----:B------:R-:W5:Y:S04]  /*7d10*/  LDL.LU.64 R16, [R1+0x350] ;  /* 0x0003500001107983 */ /* 0x000f680000300a00 */
[----:B------:R-:W-:Y:S04]  /*7d20*/  STL [R1+0x300], R4 ;  /* 0x0003000401007387 */ /* 0x000fe80000100800 */
[----:B------:R0:W-:Y:S04]  /*7d30*/  STL [R1+0x2f4], R0 ;  /* 0x0002f40001007387 */ /* 0x0001e80000100800 */
[----:B-1----:R-:W5:Y:S01]  /*7d40*/  LDL.LU.64 R28, [R1+0x220] ;  /* 0x00022000011c7983 */ /* 0x002f620000300a00 */
[----:B0-----:R-:W-:-:S03]  /*7d50*/  IMAD.MOV.U32 R0, RZ, RZ, R5 ;  /* 0x000000ffff007224 */ /* 0x001fc600078e0005 */
[----:B----4-:R-:W-:Y:S04]  /*7d60*/  STL [R1+0x308], R8 ;  /* 0x0003080801007387 */ /* 0x010fe80000100800 */
[----:B------:R0:W-:Y:S04]  /*7d70*/  STL [R1+0x2fc], R0 ;  /* 0x0002fc0001007387 */ /* 0x0001e80000100800 */
[----:B------:R-:W4:Y:S01]  /*7d80*/  LDL.LU.64 R4, [R1+0x360] ;  /* 0x0003600001047983 */ /* 0x000f220000300a00 */
[----:B0-----:R-:W-:-:S03]  /*7d90*/  IMAD.MOV.U32 R0, RZ, RZ, R9 ;  /* 0x000000ffff007224 */ /* 0x001fc600078e0009 */
[----:B------:R-:W-:Y:S04]  /*7da0*/  STL [R1+0x310], R20 ;  /* 0x0003101401007387 */ /* 0x000fe80000100800 */
[----:B------:R0:W-:Y:S04]  /*7db0*/  STL [R1+0x304], R0 ;  /* 0x0003040001007387 */ /* 0x0001e80000100800 */
[----:B------:R-:W4:Y:S01]  /*7dc0*/  LDL.LU.64 R8, [R1+0x368] ;  /* 0x0003680001087983 */ /* 0x000f220000300a00 */
[----:B0-----:R-:W-:-:S03]  /*7dd0*/  IMAD.MOV.U32 R0, RZ, RZ, R21 ;  /* 0x000000ffff007224 */ /* 0x001fc600078e0015 */
[----:B---3--:R-:W-:Y:S04]  /*7de0*/  STL [R1+0x318], R2 ;  /* 0x0003180201007387 */ /* 0x008fe80000100800 */
[----:B------:R0:W-:Y:S04]  /*7df0*/  STL [R1+0x30c], R0 ;  /* 0x00030c0001007387 */ /* 0x0001e80000100800 */
[----:B------:R-:W3:Y:S01]  /*7e00*/  LDL.LU.64 R20, [R1+0x370] ;  /* 0x0003700001147983 */ /* 0x000ee20000300a00 */
[----:B0-----:R-:W-:-:S03]  /*7e10*/  IMAD.MOV.U32 R0, RZ, RZ, R3 ;  /* 0x000000ffff007224 */ /* 0x001fc600078e0003 */
[----:B------:R-:W-:Y:S04]  /*7e20*/  STL [R1+0x320], R22 ;  /* 0x0003201601007387 */ /* 0x000fe80000100800 */
[----:B------:R0:W-:Y:S04]  /*7e30*/  STL [R1+0x314], R0 ;  /* 0x0003140001007387 */ /* 0x0001e80000100800 */
[----:B------:R-:W3:Y:S01]  /*7e40*/  LDL.LU.64 R2, [R1+0x378] ;  /* 0x0003780001027983 */ /* 0x000ee20000300a00 */
[----:B0-----:R-:W-:-:S03]  /*7e50*/  IMAD.MOV.U32 R0, RZ, RZ, R23 ;  /* 0x000000ffff007224 */ /* 0x001fc600078e0017 */
[----:B------:R-:W-:Y:S04]  /*7e60*/  STL [R1+0x328], R26 ;  /* 0x0003281a01007387 */ /* 0x000fe80000100800 */
[----:B------:R0:W-:Y:S02]  /*7e70*/  STL [R1+0x31c], R0 ;  /* 0x00031c0001007387 */ /* 0x0001e40000100800 */
[----:B0-----:R-:W-:Y:S02]  /*7e80*/  IMAD.MOV.U32 R0, RZ, RZ, R27 ;  /* 0x000000ffff007224 */ /* 0x001fe400078e001b */
[----:B------:R-:W3:Y:S04]  /*7e90*/  LDL.LU.64 R26, [R1+0x380] ;  /* 0x00038000011a7983 */ /* 0x000ee80000300a00 */
        /* <DEDUP_REMOVED lines=15> */
[----:B------:R-:W-:Y:S04]  /*7f90*/  STL [R1+0x350], R16 ;  /* 0x0003501001007387 */ /* 0x000fe80000100800 */
[----:B------:R0:W-:Y:S04]  /*7fa0*/  STL [R1+0x344], R0 ;  /* 0x0003440001007387 */ /* 0x0001e80000100800 */
[----:B-1----:R-:W5:Y:S01]  /*7fb0*/  LDL.LU.64 R18, [R1+0x3a0] ;  /* 0x0003a00001127983 */ /* 0x002f620000300a00 */
[----:B0-----:R-:W-:-:S03]  /*7fc0*/  IMAD.MOV.U32 R0, RZ, RZ, R17 ;  /* 0x000000ffff007224 */ /* 0x001fc600078e0011 */
[----:B------:R-:W-:Y:S04]  /*7fd0*/  STL [R1+0x358], R28 ;  /* 0x0003581c01007387 */ /* 0x000fe80000100800 */
[----:B------:R0:W-:Y:S04]  /*7fe0*/  STL [R1+0x34c], R0 ;  /* 0x00034c0001007387 */ /* 0x0001e80000100800 */
[----:B------:R-:W5:Y:S01]  /*7ff0*/  LDL.LU.64 R16, [R1+0x3a8] ;  /* 0x0003a80001107983 */ /* 0x000f620000300a00 */
        /* <DEDUP_REMOVED lines=17> */
[----:B------:R-:W3:Y:S04]  /*8110*/  LDL.LU.64 R2, [R1+0x3d0] ;  /* 0x0003d00001027983 */ /* 0x000ee80000300a00 */
[----:B------:R0:W-:Y:S02]  /*8120*/  STL [R1+0x374], R0 ;  /* 0x0003740001007387 */ /* 0x0001e40000100800 */
[----:B0-----:R-:W-:Y:S02]  /*8130*/  IMAD.MOV.U32 R0, RZ, RZ, R27 ;  /* 0x000000ffff007224 */ /* 0x001fe400078e001b */
[----:B------:R0:W-:Y:S04]  /*8140*/  STL [R1+0x380], R26 ;  /* 0x0003801a01007387 */ /* 0x0001e80000100800 */
[----:B0-----:R-:W3:Y:S04]  /*8150*/  LDL.LU.64 R26, [R1+0x3d8] ;  /* 0x0003d800011a7983 */ /* 0x001ee80000300a00 */
[----:B------:R0:W-:Y:S04]  /*8160*/  STL [R1+0x37c], R0 ;  /* 0x00037c0001007387 */ /* 0x0001e80000100800 */
[----:B--2---:R1:W-:Y:S04]  /*8170*/  STL [R1+0x388], R12 ;  /* 0x0003880c01007387 */ /* 0x0043e80000100800 */
[----:B------:R-:W2:Y:S01]  /*8180*/  LDL.LU.64 R8, [R1+0x3e0] ;  /* 0x0003e00001087983 */ /* 0x000ea20000300a00 */
[----:B0-----:R-:W-:-:S03]  /*8190*/  IMAD.MOV.U32 R0, RZ, RZ, R13 ;  /* 0x000000ffff007224 */ /* 0x001fc600078e000d */
[----:B------:R-:W-:Y:S04]  /*81a0*/  STL [R1+0x390], R14 ;  /* 0x0003900e01007387 */ /* 0x000fe80000100800 */
[----:B------:R0:W-:Y:S04]  /*81b0*/  STL [R1+0x384], R0 ;  /* 0x0003840001007387 */ /* 0x0001e80000100800 */
[----:B-1----:R-:W2:Y:S01]  /*81c0*/  LDL.LU.64 R12, [R1+0x3e8] ;  /* 0x0003e800010c7983 */ /* 0x002ea20000300a00 */
[----:B0-----:R-:W-:-:S03]  /*81d0*/  IMAD.MOV.U32 R0, RZ, RZ, R15 ;  /* 0x000000ffff007224 */ /* 0x001fc600078e000f */
[----:B-----5:R-:W-:Y:S04]  /*81e0*/  STL [R1+0x398], R6 ;  /* 0x0003980601007387 */ /* 0x020fe80000100800 */
[----:B------:R0:W-:Y:S04]  /*81f0*/  STL [R1+0x38c], R0 ;  /* 0x00038c0001007387 */ /* 0x0001e80000100800 */
[----:B------:R-:W5:Y:S04]  /*8200*/  LDL.LU.64 R14, [R1+0x3f0] ;  /* 0x0003f000010e7983 */ /* 0x000f680000300a00 */
[----:B------:R-:W5:Y:S01]  /*8210*/  LDL.LU.64 R20, [R1+0x3f8] ;  /* 0x0003f80001147983 */ /* 0x000f620000300a00 */
[----:B0-----:R-:W-:-:S05]  /*8220*/  IMAD.MOV.U32 R0, RZ, RZ, R7 ;  /* 0x000000ffff007224 */ /* 0x001fca00078e0007 */
[----:B------:R0:W-:Y:S04]  /*8230*/  STL [R1+0x394], R0 ;  /* 0x0003940001007387 */ /* 0x0001e80000100800 */
[----:B------:R-:W-:Y:S01]  /*8240*/  STL [R1+0x3a0], R18 ;  /* 0x0003a01201007387 */ /* 0x000fe20000100800 */
[----:B0-----:R-:W-:-:S03]  /*8250*/  IMAD.MOV.U32 R0, RZ, RZ, R19 ;  /* 0x000000ffff007224 */ /* 0x001fc600078e0013 */
[----:B------:R-:W5:Y:S04]  /*8260*/  LDL.LU.64 R6, [R1+0x400] ;  /* 0x0004000001067983 */ /* 0x000f680000300a00 */
[----:B------:R0:W-:Y:S04]  /*8270*/  STL [R1+0x39c], R0 ;  /* 0x00039c0001007387 */ /* 0x0001e80000100800 */
[----:B------:R1:W-:Y:S01]  /*8280*/  STL [R1+0x3a8], R16 ;  /* 0x0003a81001007387 */ /* 0x0003e20000100800 */
[----:B0-----:R-:W-:-:S03]  /*8290*/  IMAD.MOV.U32 R0, RZ, RZ, R17 ;  /* 0x000000ffff007224 */ /* 0x001fc600078e0011 */
[----:B-1----:R-:W5:Y:S04]  /*82a0*/  LDL.LU.64 R16, [R1+0x408] ;  /* 0x0004080001107983 */ /* 0x002f680000300a00 */
[----:B------:R0:W-:Y:S04]  /*82b0*/  STL [R1+0x3a4], R0 ;  /* 0x0003a40001007387 */ /* 0x0001e80000100800 */
[----:B----4-:R1:W-:Y:S04]  /*82c0*/  STL [R1+0x3b0], R28 ;  /* 0x0003b01c01007387 */ /* 0x0103e80000100800 */
[----:B------:R-:W4:Y:S01]  /*82d0*/  LDL.LU.64 R18, [R1+0x410] ;  /* 0x0004100001127983 */ /* 0x000f220000300a00 */
[----:B0-----:R-:W-:-:S03]  /*82e0*/  IMAD.MOV.U32 R0, RZ, RZ, R29 ;  /* 0x000000ffff007224 */ /* 0x001fc600078e001d */
[----:B------:R-:W-:Y:S04]  /*82f0*/  STL [R1+0x3b8], R4 ;  /* 0x0003b80401007387 */ /* 0x000fe80000100800 */
[----:B------:R0:W-:Y:S04]  /*8300*/  STL [R1+0x3ac], R0 ;  /* 0x0003ac0001007387 */ /* 0x0001e80000100800 */
[----:B-1----:R-:W4:Y:S01]  /*8310*/  LDL.LU.64 R28, [R1+0x418] ;  /* 0x00041800011c7983 */ /* 0x002f220000300a00 */
[----:B0-----:R-:W-:-:S03]  /*8320*/  IMAD.MOV.U32 R0, RZ, RZ, R5 ;  /* 0x000000ffff007224 */ /* 0x001fc600078e0005 */
[----:B---3--:R-:W-:Y:S04]  /*8330*/  STL [R1+0x3c0], R10 ;  /* 0x0003c00a01007387 */ /* 0x008fe80000100800 */
[----:B------:R0:W-:Y:S04]  /*8340*/  STL [R1+0x3b4], R0 ;  /* 0x0003b40001007387 */ /* 0x0001e80000100800 */
[----:B------:R-:W3:Y:S01]  /*8350*/  LDL.LU.64 R4, [R1+0x420] ;  /* 0x0004200001047983 */ /* 0x000ee20000300a00 */
[----:B0-----:R-:W-:-:S03]  /*8360*/  IMAD.MOV.U32 R0, RZ, RZ, R11 ;  /* 0x000000ffff007224 */ /* 0x001fc600078e000b */
[----:B------:R-:W-:Y:S04]  /*8370*/  STL [R1+0x3c8], R22 ;  /* 0x0003c81601007387 */ /* 0x000fe80000100800 */
[----:B------:R0:W-:Y:S04]  /*8380*/  STL [R1+0x3bc], R0 ;  /* 0x0003bc0001007387 */ /* 0x0001e80000100800 */
[----:B------:R-:W-:Y:S01]  /*8390*/  STL [R1+0x3d0], R2 ;  /* 0x0003d00201007387 */ /* 0x000fe20000100800 */
[----:B0-----:R-:W-:-:S05]  /*83a0*/  IMAD.MOV.U32 R0, RZ, RZ, R23 ;  /* 0x000000ffff007224 */ /* 0x001fca00078e0017 */
[----:B------:R0:W-:Y:S02]  /*83b0*/  STL [R1+0x3c4], R0 ;  /* 0x0003c40001007387 */ /* 0x0001e40000100800 */
[----:B0-----:R-:W-:Y:S02]  /*83c0*/  IMAD.MOV.U32 R0, RZ, RZ, R3 ;  /* 0x000000ffff007224 */ /* 0x001fe400078e0003 */
[----:B------:R-:W3:Y:S04]  /*83d0*/  LDL.LU.64 R2, [R1+0x428] ;  /* 0x0004280001027983 */ /* 0x000ee80000300a00 */
[----:B------:R0:W-:Y:S04]  /*83e0*/  STL [R1+0x3cc], R0 ;  /* 0x0003cc0001007387 */ /* 0x0001e80000100800 */
[----:B------:R1:W-:Y:S01]  /*83f0*/  STL [R1+0x3d8], R26 ;  /* 0x0003d81a01007387 */ /* 0x0003e20000100800 */
[----:B0-----:R-:W-:-:S03]  /*8400*/  IMAD.MOV.U32 R0, RZ, RZ, R27 ;  /* 0x000000ffff007224 */ /* 0x001fc600078e001b */
[----:B--2---:R-:W-:Y:S04]  /*8410*/  STL [R1+0x3e0], R8 ;  /* 0x0003e00801007387 */ /* 0x004fe80000100800 */
[----:B------:R0:W-:Y:S04]  /*8420*/  STL [R1+0x3d4], R0 ;  /* 0x0003d40001007387 */ /* 0x0001e80000100800 */
[----:B-1----:R-:W2:Y:S01]  /*8430*/  LDL.LU.64 R26, [R1+0x430] ;  /* 0x00043000011a7983 */ /* 0x002ea20000300a00 */
[----:B0-----:R-:W-:-:S03]  /*8440*/  IMAD.MOV.U32 R0, RZ, RZ, R9 ;  /* 0x000000ffff007224 */ /* 0x001fc600078e0009 */
[----:B------:R-:W-:Y:S04]  /*8450*/  STL [R1+0x3e8], R12 ;  /* 0x0003e80c01007387 */ /* 0x000fe80000100800 */
[----:B------:R0:W-:Y:S02]  /*8460*/  STL [R1+0x3dc], R0 ;  /* 0x0003dc0001007387 */ /* 0x0001e40000100800 */
[----:B0-----:R-:W-:Y:S02]  /*8470*/  IMAD.MOV.U32 R0, RZ, RZ, R13 ;  /* 0x000000ffff007224 */ /* 0x001fe400078e000d */
[----:B------:R-:W2:Y:S04]  /*8480*/  LDL.LU.64 R12, [R1+0x438] ;  /* 0x00043800010c7983 */ /* 0x000ea80000300a00 */
[----:B------:R0:W-:Y:S04]  /*8490*/  STL [R1+0x3e4], R0 ;  /* 0x0003e40001007387 */ /* 0x0001e80000100800 */
[----:B-----5:R1:W-:Y:S01]  /*84a0*/  STL [R1+0x3f0], R14 ;  /* 0x0003f00e01007387 */ /* 0x0203e20000100800 */
        /* <DEDUP_REMOVED lines=9> */
[----:B------:R-:W-:Y:S04]  /*8540*/  STL [R1+0x408], R16 ;  /* 0x0004081001007387 */ /* 0x000fe80000100800 */
[----:B------:R0:W-:Y:S02]  /*8550*/  STL [R1+0x3fc], R0 ;  /* 0x0003fc0001007387 */ /* 0x0001e40000100800 */
[----:B0-----:R-:W-:Y:S02]  /*8560*/  IMAD.MOV.U32 R0, RZ, RZ, R17 ;  /* 0x000000ffff007224 */ /* 0x001fe400078e0011 */
[----:B----4-:R-:W-:Y:S04]  /*8570*/  STL [R1+0x410], R18 ;  /* 0x0004101201007387 */ /* 0x010fe80000100800 */
[----:B------:R0:W-:Y:S04]  /*8580*/  STL [R1+0x404], R0 ;  /* 0x0004040001007387 */ /* 0x0001e80000100800 */
[----:B------:R-:W4:Y:S01]  /*8590*/  LDL.LU.64 R16, [R1+0x450] ;  /* 0x0004500001107983 */ /* 0x000f220000300a00 */
[----:B0-----:R-:W-:-:S03]  /*85a0*/  IMAD.MOV.U32 R0, RZ, RZ, R19 ;  /* 0x000000ffff007224 */ /* 0x001fc600078e0013 */
[----:B------:R-:W-:Y:S04]  /*85b0*/  STL [R1+0x418], R28 ;  /* 0x0004181c01007387 */ /* 0x000fe80000100800 */
[----:B------:R0:W-:Y:S01]  /*85c0*/  STL [R1+0x40c], R0 ;  /* 0x00040c0001007387 */ /* 0x0001e20000100800 */
[----:B------:R-:W-:-:S03]  /*85d0*/  IMAD.MOV.U32 R8, RZ, RZ, R29 ;  /* 0x000000ffff087224 */ /* 0x000fc600078e001d */
[----:B------:R-:W4:Y:S04]  /*85e0*/  LDL.LU.64 R6, [R1+0x458] ;  /* 0x0004580001067983 */ /* 0x000f280000300a00 */
[----:B0-----:R-:W0:Y:S04]  /*85f0*/  S2R R0, SR_TID.X ;  /* 0x0000000000007919 */ /* 0x001e280000002100 */
[----:B---3--:R-:W-:Y:S04]  /*8600*/  STL [R1+0x420], R4 ;  /* 0x0004200401007387 */ /* 0x008fe80000100800 */
[----:B------:R1:W-:Y:S04]  /*8610*/  STL [R1+0x414], R8 ;  /* 0x0004140801007387 */ /* 0x0003e80000100800 */
[----:B------:R-:W3:Y:S04]  /*8620*/  LDL.LU.64 R18, [R1+0x460] ;  /* 0x0004600001127983 */ /* 0x000ee80000300a00 */
[----:B-1----:R-:W3:Y:S01]  /*8630*/  LDL.LU.64 R8, [R1+0x468] ;  /* 0x0004680001087983 */ /* 0x002ee20000300a00 */
[----:B0-----:R-:W-:Y:S01]  /*8640*/  SHF.R.U32.HI R29, RZ, 0x5, R0 ;  /* 0x00000005ff1d7819 */ /* 0x001fe20000011600 */
[----:B------:R-:W-:-:S05]  /*8650*/  IMAD.MOV.U32 R0, RZ, RZ, R5 ;  /* 0x000000ffff007224 */ /* 0x000fca00078e0005 */
[----:B------:R-:W-:Y:S04]  /*8660*/  STL [R1+0x41c], R0 ;  /* 0x00041c0001007387 */ /* 0x000fe80000100800 */
[----:B------:R0:W-:Y:S04]  /*8670*/  STL [R1+0x428], R2 ;  /* 0x0004280201007387 */ /* 0x0001e80000100800 */
[----:B------:R-:W3:Y:S01]  /*8680*/  LDL.LU.64 R20, [R1+0x470] ;  /* 0x0004700001147983 */ /* 0x000ee20000300a00 */
[----:B0-----:R-:W-:-:S05]  /*8690*/  IMAD.MOV.U32 R2, RZ, RZ, R3 ;  /* 0x000000ffff027224 */ /* 0x001fca00078e0003 */
[----:B------:R0:W-:Y:S04]  /*86a0*/  STL [R1+0x424], R2 ;  /* 0x0004240201007387 */ /* 0x0001e80000100800 */
[----:B--2---:R-:W-:Y:S04]  /*86b0*/  STL [R1+0x430], R26 ;  /* 0x0004301a01007387 */ /* 0x004fe80000100800 */
[----:B------:R-:W2:Y:S01]  /*86c0*/  LDL.LU.64 R4, [R1+0x478] ;  /* 0x0004780001047983 */ /* 0x000ea20000300a00 */
[----:B0-----:R-:W-:Y:S01]  /*86d0*/  IMAD.MOV.U32 R2, RZ, RZ, R27 ;  /* 0x000000ffff027224 */ /* 0x001fe200078e001b */
[----:B------:R-:W-:-:S04]  /*86e0*/  SGXT.U32 R29, R29, 0x1 ;  /* 0x000000011d1d781a */ /* 0x000fc80000000000 */
[----:B------:R0:W-:Y:S01]  /*86f0*/  STL [R1+0x42c], R2 ;  /* 0x00042c0201007387 */ /* 0x0001e20000100800 */
[----:B------:R-:W-:-:S05]  /*8700*/  LOP3.LUT R0, R29, 0x7e, RZ, 0xfc, !PT ;  /* 0x0000007e1d007812 */ /* 0x000fca00078efcff */
[----:B------:R-:W-:Y:S01]  /*8710*/  IMAD R3, R0, c[0x0][0x188], RZ ;  /* 0x0000620000037a24 */ /* 0x000fe200078e02ff */
[----:B------:R1:W-:Y:S01]  /*8720*/  STL [R1+0x438], R12 ;  /* 0x0004380c01007387 */ /* 0x0003e20000100800 */
[----:B0-----:R-:W-:-:S03]  /*8730*/  IMAD.MOV.U32 R2, RZ, RZ, R13 ;  /* 0x000000ffff027224 */ /* 0x001fc600078e000d */
[----:B-1----:R-:W2:Y:S04]  /*8740*/  LDL.LU.64 R12, [R1+0x480] ;  /* 0x00048000010c7983 */ /* 0x002ea80000300a00 */
[----:B------:R-:W-:Y:S01]  /*8750*/  STL [R1+0x434], R2 ;  /* 0x0004340201007387 */ /* 0x000fe20000100800 */
[----:B-----5:R-:W-:-:S03]  /*8760*/  IMAD.MOV.U32 R0, RZ, RZ, R15 ;  /* 0x000000ffff007224 */ /* 0x020fc600078e000f */
[----:B------:R0:W-:Y:S04]  /*8770*/  STL [R1+0x440], R14 ;  /* 0x0004400e01007387 */ /* 0x0001e80000100800 */
[----:B0-----:R-:W5:Y:S04]  /*8780*/  LDL.LU.64 R14, [R1+0x488] ;  /* 0x00048800010e7983 */ /* 0x001f680000300a00 */
[----:B------:R0:W-:Y:S04]  /*8790*/  STL [R1+0x43c], R0 ;  /* 0x00043c0001007387 */ /* 0x0001e80000100800 */
[----:B------:R-:W-:Y:S01]  /*87a0*/  STL [R1+0x448], R22 ;  /* 0x0004481601007387 */ /* 0x000fe20000100800 */
[----:B0-----:R-:W-:-:S03]  /*87b0*/  IMAD.MOV.U32 R0, RZ, RZ, R23 ;  /* 0x000000ffff007224 */ /* 0x001fc600078e0017 */
[----:B------:R-:W5:Y:S04]  /*87c0*/  LDL.LU.64 R10, [R1+0x490] ;  /* 0x00049000010a7983 */ /* 0x000f680000300a00 */
[----:B------:R0:W-:Y:S04]  /*87d0*/  STL [R1+0x444], R0 ;  /* 0x0004440001007387 */ /* 0x0001e80000100800 */
[----:B------:R-:W-:Y:S04]  /*87e0*/  STL [R1+0x8e4], R3 ;  /* 0x0008e40301007387 */ /* 0x000fe80000100800 */
        /* <DEDUP_REMOVED lines=12> */
[----:B------:R-:W-:Y:S01]  /*88b0*/  STL [R1+0x468], R8 ;  /* 0x0004680801007387 */ /* 0x000fe20000100800 */
[----:B0-----:R-:W-:-:S05]  /*88c0*/  IMAD.MOV.U32 R0, RZ, RZ, R9 ;  /* 0x000000ffff007224 */ /* 0x001fca00078e0009 */
[----:B------:R0:W-:Y:S04]  /*88d0*/  STL [R1+0x464], R0 ;  /* 0x0004640001007387 */ /* 0x0001e80000100800 */
[----:B------:R1:W-:Y:S04]  /*88e0*/  STL [R1+0x470], R20 ;  /* 0x0004701401007387 */ /* 0x0003e80000100800 */
[----:B------:R-:W3:Y:S01]  /*88f0*/  LDL.LU.64 R22, [R1+0x4b0] ;  /* 0x0004b00001167983 */ /* 0x000ee20000300a00 */
[----:B0-----:R-:W-:-:S05]  /*8900*/  IMAD.MOV.U32 R0, RZ, RZ, R21 ;  /* 0x000000ffff007224 */ /* 0x001fca00078e0015 */
[----:B------:R0:W-:Y:S04]  /*8910*/  STL [R1+0x46c], R0 ;  /* 0x00046c0001007387 */ /* 0x0001e80000100800 */
[----:B--2---:R-:W-:Y:S04]  /*8920*/  STL [R1+0x478], R4 ;  /* 0x0004780401007387 */ /* 0x004fe80000100800 */
[----:B-1----:R-:W2:Y:S01]  /*8930*/  LDL.LU.64 R20, [R1+0x4b8] ;  /* 0x0004b80001147983 */ /* 0x002ea20000300a00 */
[----:B------:R-:W-:-:S04]  /*8940*/  IMAD.MOV R26, RZ, RZ, -c[0x0][0x188] ;  /* 0x80006200ff1a7624 */ /* 0x000fc800078e02ff */
[----:B------:R-:W-:-:S04]  /*8950*/  IMAD R27, R26, 0x2, R3 ;  /* 0x000000021a1b7824 */ /* 0x000fc800078e0203 */
[C---:B------:R-:W-:Y:S02]  /*8960*/  IMAD R24, R26.reuse, 0x2, R27 ;  /* 0x000000021a187824 */ /* 0x040fe400078e021b */
[----:B0-----:R-:W-:Y:S02]  /*8970*/  IMAD.MOV.U32 R0, RZ, RZ, R5 ;  /* 0x000000ffff007224 */ /* 0x001fe400078e0005 */
[----:B------:R-:W-:-:S05]  /*8980*/  IMAD R25, R26, 0x2, R24 ;  /* 0x000000021a197824 */ /* 0x000fca00078e0218 */
[----:B------:R-:W-:Y:S04]  /*8990*/  STL.64 [R1+0x8e8], R24 ;  /* 0x0008e81801007387 */ /* 0x000fe80000100a00 */
[----:B------:R0:W-:Y:S01]  /*89a0*/  STL [R1+0x474], R0 ;  /* 0x0004740001007387 */ /* 0x0001e20000100800 */
[----:B------:R-:W-:-:S03]  /*89b0*/  IMAD R28, R26, 0x2, R25 ;  /* 0x000000021a1c7824 */ /* 0x000fc600078e0219 */
[----:B------:R1:W-:Y:S01]  /*89c0*/  STL [R1+0x480], R12 ;  /* 0x0004800c01007387 */ /* 0x0003e20000100800 */
[----:B0-----:R-:W-:-:S03]  /*89d0*/  IMAD.MOV.U32 R0, RZ, RZ, R13 ;  /* 0x000000ffff007224 */ /* 0x001fc600078e000d */
[----:B------:R-:W2:Y:S04]  /*89e0*/  LDL.LU.64 R8, [R1+0x4c0] ;  /* 0x0004c00001087983 */ /* 0x000ea80000300a00 */
[----:B-1----:R-:W2:Y:S04]  /*89f0*/  LDL.LU.64 R12, [R1+0x88] ;  /* 0x00008800010c7983 */ /* 0x002ea80000300a00 */
[----:B------:R5:W-:Y:S01]  /*8a00*/  STL [R1+0x47c], R0 ;  /* 0x00047c0001007387 */ /* 0x000be20000100800 */
[----:B------:R-:W-:Y:S02]  /*8a10*/  IMAD R4, R26, 0x2, R28 ;  /* 0x000000021a047824 */ /* 0x000fe400078e021c */
[----:B-----5:R-:W-:Y:S01]  /*8a20*/  IMAD.MOV.U32 R0, RZ, RZ, R15 ;  /* 0x000000ffff007224 */ /* 0x020fe200078e000f */
[----:B------:R0:W-:Y:S04]  /*8a30*/  STL [R1+0x488], R14 ;  /* 0x0004880e01007387 */ /* 0x0001e80000100800 */
[----:B0-----:R-:W5:Y:S04]  /*8a40*/  LDL.LU.64 R14, [R1+0x4d0] ;  /* 0x0004d000010e7983 */ /* 0x001f680000300a00 */
[----:B------:R0:W-:Y:S04]  /*8a50*/  STL [R1+0x484], R0 ;  /* 0x0004840001007387 */ /* 0x0001e80000100800 */
[----:B------:R1:W-:Y:S04]  /*8a60*/  STL.64 [R1+0x8f0], R28 ;  /* 0x0008f01c01007387 */ /* 0x0003e80000100a00 */
[----:B------:R-:W-:Y:S01]  /*8a70*/  STL [R1+0x490], R10 ;  /* 0x0004900a01007387 */ /* 0x000fe20000100800 */
[----:B0-----:R-:W-:-:S03]  /*8a80*/  IMAD.MOV.U32 R0, RZ, RZ, R11 ;  /* 0x000000ffff007224 */ /* 0x001fc600078e000b */
[----:B-1----:R-:W5:Y:S01]  /*8a90*/  LDL.LU.64 R28, [R1+0x4d8] ;  /* 0x0004d800011c7983 */ /* 0x002f620000300a00 */
[----:B------:R-:W-:-:S03]  /*8aa0*/  IMAD R5, R26, 0x2, R4 ;  /* 0x000000021a057824 */ /* 0x000fc600078e0204 */
[----:B----4-:R-:W-:Y:S04]  /*8ab0*/  STL [R1+0x498], R16 ;  /* 0x0004981001007387 */ /* 0x010fe80000100800 */
[----:B------:R0:W-:Y:S02]  /*8ac0*/  STL [R1+0x48c], R0 ;  /* 0x00048c0001007387 */ /* 0x0001e40000100800 */
[----:B0-----:R-:W-:Y:S02]  /*8ad0*/  IMAD.MOV.U32 R0, RZ, RZ, R17 ;  /* 0x000000ffff007224 */ /* 0x001fe400078e0011 */
[----:B------:R-:W4:Y:S04]  /*8ae0*/  LDL.LU.64 R16, [R1+0x4e0] ;  /* 0x0004e00001107983 */ /* 0x000f280000300a00 */
[----:B------:R0:W-:Y:S04]  /*8af0*/  STL [R1+0x494], R0 ;  /* 0x0004940001007387 */ /* 0x0001e80000100800 */
[----:B------:R-:W-:Y:S04]  /*8b00*/  STL [R1+0x4a0], R6 ;  /* 0x0004a00601007387 */ /* 0x000fe80000100800 */
[----:B------:R-:W4:Y:S01]  /*8b10*/  LDL.LU.64 R10, [R1+0x60] ;  /* 0x00006000010a7983 */ /* 0x000f220000300a00 */
[----:B0-----:R-:W-:-:S03]  /*8b20*/  IMAD.MOV.U32 R0, RZ, RZ, R7 ;  /* 0x000000ffff007224 */ /* 0x001fc600078e0007 */
[----:B---3--:R-:W-:Y:S04]  /*8b30*/  STL [R1+0x4a8], R18 ;  /* 0x0004a81201007387 */ /* 0x008fe80000100800 */
[----:B------:R0:W-:Y:S04]  /*8b40*/  STL [R1+0x49c], R0 ;  /* 0x00049c0001007387 */ /* 0x0001e80000100800 */
[----:B------:R-:W3:Y:S01]  /*8b50*/  LDL.LU.64 R24, [R1+0x4f0] ;  /* 0x0004f00001187983 */ /* 0x000ee20000300a00 */
[----:B0-----:R-:W-:-:S03]  /*8b60*/  IMAD.MOV.U32 R0, RZ, RZ, R19 ;  /* 0x000000ffff007224 */ /* 0x001fc600078e0013 */
[----:B------:R-:W3:Y:S04]  /*8b70*/  LDL.LU.64 R18, [R1+0x4f8] ;  /* 0x0004f80001127983 */ /* 0x000ee80000300a00 */
[----:B------:R0:W-:Y:S04]  /*8b80*/  STL [R1+0x4a4], R0 ;  /* 0x0004a40001007387 */ /* 0x0001e80000100800 */
[----:B------:R-:W-:Y:S01]  /*8b90*/  STL.64 [R1+0x8f8], R4 ;  /* 0x0008f80401007387 */ /* 0x000fe20000100a00 */
[----:B0-----:R-:W-:-:S03]  /*8ba0*/  IMAD.MOV.U32 R0, RZ, RZ, R23 ;  /* 0x000000ffff007224 */ /* 0x001fc600078e0017 */
[----:B------:R-:W-:Y:S04]  /*8bb0*/  STL [R1+0x4b0], R22 ;  /* 0x0004b01601007387 */ /* 0x000fe80000100800 */
[----:B--2---:R-:W-:Y:S04]  /*8bc0*/  STL [R1+0x4b8], R20 ;  /* 0x0004b81401007387 */ /* 0x004fe80000100800 */
[----:B------:R0:W-:Y:S04]  /*8bd0*/  STL [R1+0x4ac], R0 ;  /* 0x0004ac0001007387 */ /* 0x0001e80000100800 */
[----:B------:R-:W2:Y:S01]  /*8be0*/  LDL.LU.64 R2, [R1+0x500] ;  /* 0x0005000001027983 */ /* 0x000ea20000300a00 */
[----:B0-----:R-:W-:-:S03]  /*8bf0*/  IMAD.MOV.U32 R0, RZ, RZ, R21 ;  /* 0x000000ffff007224 */ /* 0x001fc600078e0015 */
[----:B------:R-:W2:Y:S04]  /*8c00*/  LDL.LU.64 R20, [R1+0x38] ;  /* 0x0000380001147983 */ /* 0x000ea80000300a00 */
[----:B------:R0:W-:Y:S02]  /*8c10*/  STL [R1+0x4b4], R0 ;  /* 0x0004b40001007387 */ /* 0x0001e40000100800 */
[----:B0-----:R-:W-:Y:S02]  /*8c20*/  IMAD.MOV.U32 R0, RZ, RZ, R9 ;  /* 0x000000ffff007224 */ /* 0x001fe400078e0009 */
[----:B------:R-:W-:Y:S04]  /*8c30*/  STL [R1+0x4c0], R8 ;  /* 0x0004c00801007387 */ /* 0x000fe80000100800 */
[----:B------:R-:W-:Y:S04]  /*8c40*/  STL [R1+0x4c8], R12 ;  /* 0x0004c80c01007387 */ /* 0x000fe80000100800 */
[----:B------:R0:W-:Y:S02]  /*8c50*/  STL [R1+0x4bc], R0 ;  /* 0x0004bc0001007387 */ /* 0x0001e40000100800 */
[----:B0-----:R-:W-:-:S02]  /*8c60*/  IMAD.MOV.U32 R0, RZ, RZ, R13 ;  /* 0x000000ffff007224 */ /* 0x001fc400078e000d */
[----:B------:R-:W2:Y:S04]  /*8c70*/  LDL R13, [R1+0x7e0] ;  /* 0x0007e000010d7983 */ /* 0x000ea80000100800 */
[----:B------:R-:W2:Y:S04]  /*8c80*/  LDL.LU.64 R22, [R1+0x510] ;  /* 0x0005100001167983 */ /* 0x000ea80000300a00 */
[----:B------:R0:W-:Y:S04]  /*8c90*/  STL [R1+0x4c4], R0 ;  /* 0x0004c40001007387 */ /* 0x0001e80000100800 */
[----:B-----5:R1:W-:Y:S01]  /*8ca0*/  STL [R1+0x4d0], R14 ;  /* 0x0004d00e01007387 */ /* 0x0203e20000100800 */
[----:B0-----:R-:W-:-:S02]  /*8cb0*/  IMAD.MOV.U32 R0, RZ, RZ, R15 ;  /* 0x000000ffff007224 */ /* 0x001fc400078e000f */
[----:B------:R-:W-:Y:S01]  /*8cc0*/  IMAD R6, R26, 0x2, R5 ;  /* 0x000000021a067824 */ /* 0x000fe200078e0205 */
[----:B------:R-:W-:Y:S04]  /*8cd0*/  STL [R1+0x4d8], R28 ;  /* 0x0004d81c01007387 */ /* 0x000fe80000100800 */
[----:B------:R0:W-:Y:S04]  /*8ce0*/  STL [R1+0x4cc], R0 ;  /* 0x0004cc0001007387 */ /* 0x0001e80000100800 */
[----:B-1----:R-:W5:Y:S04]  /*8cf0*/  LDL.LU.64 R14, [R1+0x518] ;  /* 0x00051800010e7983 */ /* 0x002f680000300a00 */
[----:B------:R-:W5:Y:S01]  /*8d00*/  LDL.LU.64 R4, [R1+0x520] ;  /* 0x0005200001047983 */ /* 0x000f620000300a00 */
[----:B0-----:R-:W-:-:S05]  /*8d10*/  IMAD.MOV.U32 R0, RZ, RZ, R29 ;  /* 0x000000ffff007224 */ /* 0x001fca00078e001d */
[----:B------:R4:W-:Y:S02]  /*8d20*/  STL [R1+0x4d4], R0 ;  /* 0x0004d40001007387 */ /* 0x0009e40000100800 */
[----:B----4-:R-:W-:Y:S02]  /*8d30*/  IMAD.MOV.U32 R0, RZ, RZ, R17 ;  /* 0x000000ffff007224 */ /* 0x010fe400078e0011 */
[----:B------:R0:W-:Y:S04]  /*8d40*/  STL [R1+0x4e0], R16 ;  /* 0x0004e01001007387 */ /* 0x0001e80000100800 */
[----:B------:R-:W-:Y:S04]  /*8d50*/  STL [R1+0x4e8], R10 ;  /* 0x0004e80a01007387 */ /* 0x000fe80000100800 */
[----:B------:R1:W-:Y:S04]  /*8d60*/  STL [R1+0x4dc], R0 ;  /* 0x0004dc0001007387 */ /* 0x0003e80000100800 */
[----:B0-----:R-:W4:Y:S01]  /*8d70*/  LDL.LU.64 R16, [R1+0x10] ;  /* 0x0000100001107983 */ /* 0x001f220000300a00 */
[----:B-1----:R-:W-:-:S05]  /*8d80*/  IMAD.MOV.U32 R0, RZ, RZ, R11 ;  /* 0x000000ffff007224 */ /* 0x002fca00078e000b */
[----:B------:R0:W-:Y:S04]  /*8d90*/  STL [R1+0x4e4], R0 ;  /* 0x0004e40001007387 */ /* 0x0001e80000100800 */
[----:B---3--:R1:W-:Y:S04]  /*8da0*/  STL [R1+0x4f0], R24 ;  /* 0x0004f01801007387 */ /* 0x0083e80000100800 */
[----:B------:R-:W3:Y:S01]  /*8db0*/  LDL.LU.64 R28, [R1+0x530] ;  /* 0x00053000011c7983 */ /* 0x000ee20000300a00 */
[----:B0-----:R-:W-:-:S03]  /*8dc0*/  IMAD.MOV.U32 R0, RZ, RZ, R25 ;  /* 0x000000ffff007224 */ /* 0x001fc600078e0019 */
[----:B------:R-:W-:Y:S04]  /*8dd0*/  STL [R1+0x4f8], R18 ;  /* 0x0004f81201007387 */ /* 0x000fe80000100800 */
[----:B------:R0:W-:Y:S04]  /*8de0*/  STL [R1+0x4ec], R0 ;  /* 0x0004ec0001007387 */ /* 0x0001e80000100800 */
[----:B-1----:R-:W3:Y:S01]  /*8df0*/  LDL.LU.64 R24, [R1+0x538] ;  /* 0x0005380001187983 */ /* 0x002ee20000300a00 */
[----:B0-----:R-:W-:-:S03]  /*8e00*/  IMAD.MOV.U32 R0, RZ, RZ, R19 ;  /* 0x000000ffff007224 */ /* 0x001fc600078e0013 */
[----:B------:R-:W3:Y:S04]  /*8e10*/  LDL.LU.64 R18, [R1+0x540] ;  /* 0x0005400001127983 */ /* 0x000ee80000300a00 */
[----:B------:R2:W-:Y:S02]  /*8e20*/  STL [R1+0x4f4], R0 ;  /* 0x0004f40001007387 */ /* 0x0005e40000100800 */
[----:B--2---:R-:W-:Y:S02]  /*8e30*/  IMAD.MOV.U32 R0, RZ, RZ, R3 ;  /* 0x000000ffff007224 */ /* 0x004fe400078e0003 */
[----:B------:R0:W-:Y:S04]  /*8e40*/  STL [R1+0x500], R2 ;  /* 0x0005000201007387 */ /* 0x0001e80000100800 */
[----:B------:R-:W-:Y:S04]  /*8e50*/  STL [R1+0x508], R20 ;  /* 0x0005081401007387 */ /* 0x000fe80000100800 */
[----:B------:R1:W-:Y:S04]  /*8e60*/  STL [R1+0x4fc], R0 ;  /* 0x0004fc0001007387 */ /* 0x0003e80000100800 */
[----:B0-----:R-:W2:Y:S01]  /*8e70*/  LDL.LU.64 R2, [R1+0x8] ;  /* 0x0000080001027983 */ /* 0x001ea20000300a00 */
[----:B------:R-:W-:-:S04]  /*8e80*/  IMAD R7, R26, 0x2, R6 ;  /* 0x000000021a077824 */ /* 0x000fc800078e0206 */
[C---:B------:R-:W-:Y:S02]  /*8e90*/  IMAD R8, R26.reuse, 0x2, R7 ;  /* 0x000000021a087824 */ /* 0x040fe400078e0207 */
[----:B-1----:R-:W-:Y:S02]  /*8ea0*/  IMAD.MOV.U32 R0, RZ, RZ, R21 ;  /* 0x000000ffff007224 */ /* 0x002fe400078e0015 */
[C---:B------:R-:W-:Y:S01]  /*8eb0*/  IMAD R9, R26.reuse, 0x2, R8 ;  /* 0x000000021a097824 */ /* 0x040fe200078e0208 */
[----:B------:R-:W2:Y:S03]  /*8ec0*/  LDL.LU.64 R20, [R1+0x550] ;  /* 0x0005500001147983 */ /* 0x000ea60000300a00 */
[C---:B------:R-:W-:Y:S01]  /*8ed0*/  IMAD R10, R26.reuse, 0x2, R9 ;  /* 0x000000021a0a7824 */ /* 0x040fe200078e0209 */
[----:B------:R0:W-:Y:S03]  /*8ee0*/  STL [R1+0x504], R0 ;  /* 0x0005040001007387 */ /* 0x0001e60000100800 */
[----:B------:R-:W-:-:S04]  /*8ef0*/  IMAD R11, R26, 0x2, R10 ;  /* 0x000000021a0b7824 */ /* 0x000fc800078e020a */
[C---:B------:R-:W-:Y:S02]  /*8f00*/  IMAD R12, R26.reuse, 0x2, R11 ;  /* 0x000000021a0c7824 */ /* 0x040fe400078e020b */
[----:B0-----:R-:W-:Y:S01]  /*8f10*/  IMAD.MOV.U32 R0, RZ, RZ, R23 ;  /* 0x000000ffff007224 */ /* 0x001fe200078e0017 */
[----:B------:R0:W-:Y:S01]  /*8f20*/  STL [R1+0x510], R22 ;  /* 0x0005101601007387 */ /* 0x0001e20000100800 */
[----:B------:R-:W-:Y:S01]  /*8f30*/  ISETP.GE.AND P1, PT, R13, RZ, PT ;  /* 0x000000ff0d00720c */ /* 0x000fe20003f26270 */
[----:B------:R-:W-:Y:S02]  /*8f40*/  IMAD R13, R26, 0x2, R12 ;  /* 0x000000021a0d7824 */ /* 0x000fe400078e020c */
[----:B0-----:R-:W2:Y:S04]  /*8f50*/  LDL.LU.64 R22, [R1+0x558] ;  /* 0x0005580001167983 */ /* 0x001ea80000300a00 */
[----:B------:R5:W-:Y:S02]  /*8f60*/  STL [R1+0x50c], R0 ;  /* 0x00050c0001007387 */ /* 0x000be40000100800 */
[----:B-----5:R-:W-:-:S02]  /*8f70*/  IMAD.MOV.U32 R0, RZ, RZ, R15 ;  /* 0x000000ffff007224 */ /* 0x020fc400078e000f */
[----:B------:R0:W-:Y:S04]  /*8f80*/  STL [R1+0x518], R14 ;  /* 0x0005180e01007387 */ /* 0x0001e80000100800 */
[----:B------:R-:W-:Y:S04]  /*8f90*/  STL [R1+0x514], R0 ;  /* 0x0005140001007387 */ /* 0x000fe80000100800 */
[----:B------:R1:W-:Y:S01]  /*8fa0*/  STL [R1+0x520], R4 ;  /* 0x0005200401007387 */ /* 0x0003e20000100800 */
[----:B0-----:R-:W-:Y:S02]  /*8fb0*/  IMAD.MOV.U32 R14, RZ, RZ, R5 ;  /* 0x000000ffff0e7224 */ /* 0x001fe400078e0005 */
[C---:B------:R-:W-:Y:S01]  /*8fc0*/  IMAD R15, R26.reuse, 0x2, R13 ;  /* 0x000000021a0f7824 */ /* 0x040fe200078e020d */
[----:B-1----:R-:W5:Y:S04]  /*8fd0*/  LDL.LU.64 R4, [R1+0x8f8] ;  /* 0x0008f80001047983 */ /* 0x002f680000300a00 */
[----:B------:R-:W5:Y:S04]  /*8fe0*/  LDL.LU R0, [R1+0xcc] ;  /* 0x0000cc0001007983 */ /* 0x000f680000300800 */
[----:B------:R0:W-:Y:S02]  /*8ff0*/  STL [R1+0x51c], R14 ;  /* 0x00051c0e01007387 */ /* 0x0001e40000100800 */
[----:B0-----:R-:W-:-:S02]  /*9000*/  IMAD R14, R26, 0x2, R15 ;  /* 0x000000021a0e7824 */ /* 0x001fc400078e020f */
[----:B----4-:R0:W-:Y:S04]  /*9010*/  STL [R1+0x528], R16 ;  /* 0x0005281001007387 */ /* 0x0101e80000100800 */
[----:B------:R3:W-:Y:S01]  /*9020*/  STL [R1+0x524], R17 ;  /* 0x0005241101007387 */ /* 0x0007e20000100800 */
[C---:B0-----:R-:W-:Y:S02]  /*9030*/  IMAD R16, R26.reuse, 0x2, R14 ;  /* 0x000000021a107824 */ /* 0x041fe400078e020e */
[----:B---3--:R-:W-:Y:S01]  /*9040*/  IMAD.MOV.U32 R17, RZ, RZ, R29 ;  /* 0x000000ffff117224 */ /* 0x008fe200078e001d */
[----:B------:R0:W-:Y:S04]  /*9050*/  STL [R1+0x530], R28 ;  /* 0x0005301c01007387 */ /* 0x0001e80000100800 */
[----:B0-----:R-:W3:Y:S04]  /*9060*/  LDL.LU.64 R28, [R1+0x8f0] ;  /* 0x0008f000011c7983 */ /* 0x001ee80000300a00 */
[----:B------:R0:W-:Y:S04]  /*9070*/  STL [R1+0x52c], R17 ;  /* 0x00052c1101007387 */ /* 0x0001e80000100800 */
[----:B------:R1:W-:Y:S01]  /*9080*/  STL [R1+0x538], R24 ;  /* 0x0005381801007387 */ /* 0x0003e20000100800 */
[----:B0-----:R-:W-:-:S02]  /*9090*/  IMAD R17, R26, 0x2, R16 ;  /* 0x000000021a117824 */ /* 0x001fc400078e0210 */
[----:B------:R-:W-:Y:S02]  /*90a0*/  IMAD.MOV.U32 R26, RZ, RZ, R25 ;  /* 0x000000ffff1a7224 */ /* 0x000fe400078e0019 */
[----:B-1----:R-:W4:Y:S04]  /*90b0*/  LDL.LU.64 R24, [R1+0x8e8] ;  /* 0x0008e80001187983 */ /* 0x002f280000300a00 */
[----:B------:R-:W-:Y:S04]  /*90c0*/  STL [R1+0x534], R26 ;  /* 0x0005341a01007387 */ /* 0x000fe80000100800 */
[----:B------:R0:W-:Y:S02]  /*90d0*/  STL [R1+0x540], R18 ;  /* 0x0005401201007387 */ /* 0x0001e40000100800 */
[----:B0-----:R-:W-:-:S05]  /*90e0*/  IMAD.MOV.U32 R18, RZ, RZ, R19 ;  /* 0x000000ffff127224 */ /* 0x001fca00078e0013 */
[----:B------:R-:W-:Y:S04]  /*90f0*/  STL [R1+0x53c], R18 ;  /* 0x00053c1201007387 */ /* 0x000fe80000100800 */
[----:B--2---:R0:W-:Y:S02]  /*9100*/  STL [R1+0x548], R2 ;  /* 0x0005480201007387 */ /* 0x0041e40000100800 */
[----:B0-----:R-:W-:Y:S02]  /*9110*/  IMAD.MOV.U32 R2, RZ, RZ, R3 ;  /* 0x000000ffff027224 */ /* 0x001fe400078e0003 */
[----:B------:R-:W2:Y:S01]  /*9120*/  LDL.LU R3, [R1+0x8e4] ;  /* 0x0008e40001037983 */ /* 0x000ea20000300800 */
[----:B------:R-:W-:-:S03]  /*9130*/  ISETP.NE.AND P0, PT, RZ, c[0x0][0x178], PT ;  /* 0x00005e00ff007a0c */ /* 0x000fc60003f05270 */
[----:B------:R-:W-:Y:S04]  /*9140*/  STL [R1+0x544], R2 ;  /* 0x0005440201007387 */ /* 0x000fe80000100800 */
[----:B------:R-:W-:Y:S04]  /*9150*/  STL [R1+0x550], R20 ;  /* 0x0005501401007387 */ /* 0x000fe80000100800 */
[----:B------:R0:W-:Y:S01]  /*9160*/  STL [R1+0x54c], R21 ;  /* 0x00054c1501007387 */ /* 0x0001e20000100800 */
[----:B------:R-:W-:-:S04]  /*9170*/  IMAD.MOV R26, RZ, RZ, -c[0x0][0x188] ;  /* 0x80006200ff1a7624 */ /* 0x000fc800078e02ff */
[----:B------:R-:W-:-:S04]  /*9180*/  IMAD R19, R26, 0x2, R17 ;  /* 0x000000021a137824 */ /* 0x000fc800078e0211 */
[----:B------:R-:W-:Y:S01]  /*9190*/  IMAD R18, R26, 0x2, R19 ;  /* 0x000000021a127824 */ /* 0x000fe200078e0213 */
[----:B------:R1:W-:Y:S01]  /*91a0*/  STL [R1+0x558], R22 ;  /* 0x0005581601007387 */ /* 0x0003e20000100800 */
[----:B0-----:R-:W-:-:S05]  /*91b0*/  IMAD.MOV.U32 R21, RZ, RZ, R23 ;  /* 0x000000ffff157224 */ /* 0x001fca00078e0017 */
[----:B------:R0:W-:Y:S01]  /*91c0*/  STL [R1+0x554], R21 ;  /* 0x0005541501007387 */ /* 0x0001e20000100800 */
[----:B------:R-:W-:Y:S02]  /*91d0*/  IMAD R20, R26, 0x2, R18 ;  /* 0x000000021a147824 */ /* 0x000fe400078e0212 */
[----:B-----5:R-:W-:Y:S01]  /*91e0*/  @!P1 IMAD.MOV R0, RZ, RZ, -R0 ;  /* 0x000000ffff009224 */ /* 0x020fe200078e0a00 */
[----:B------:R-:W-:-:S05]  /*91f0*/  @!P0 LOP3.LUT R0, RZ, c[0x0][0x178], RZ, 0x33, !PT ;  /* 0x00005e00ff008a12 */ /* 0x000fca00078e33ff */
[----:B------:R-:W-:-:S05]  /*9200*/  IMAD R0, R0, c[0x0][0x184], RZ ;  /* 0x0000610000007a24 */ /* 0x000fca00078e02ff */
[----:B------:R-:W-:-:S04]  /*9210*/  LEA R2, P0, R0, c[0x0][0x160], 0x1 ;  /* 0x0000580000027a11 */ /* 0x000fc800078008ff */
[----:B------:R-:W-:Y:S02]  /*9220*/  LEA.HI.X.SX32 R0, R0, c[0x0][0x164], 0x1, P0 ;  /* 0x0000590000007a11 */ /* 0x000fe400000f0eff */
[----:B-1----:R-:W-:Y:S01]  /*9230*/  LEA R22, P0, R27, R2, 0x1 ;  /* 0x000000021b167211 */ /* 0x002fe200078008ff */
[----:B0-----:R-:W-:-:S03]  /*9240*/  IMAD R21, R26, 0x2, R20 ;  /* 0x000000021a157824 */ /* 0x001fc600078e0214 */
[----:B------:R-:W-:Y:S01]  /*9250*/  LEA.HI.X.SX32 R27, R27, R0, 0x1, P0 ;  /* 0x000000001b1b7211 */ /* 0x000fe200000f0eff */
[----:B---3--:R-:W-:Y:S01]  /*9260*/  IMAD R29, R29, c[0x0][0x188], RZ ;  /* 0x000062001d1d7a24 */ /* 0x008fe200078e02ff */
[----:B--2---:R-:W-:-:S05]  /*9270*/  LEA R23, P6, R3, R2, 0x1 ;  /* 0x0000000203177211 */ /* 0x004fca00078c08ff */
[----:B------:R4:W-:Y:S04]  /*9280*/  STL [R1+0x560], R23 ;  /* 0x0005601701007387 */ /* 0x0009e80000100800 */
[----:B------:R-:W-:Y:S01]  /*9290*/  STL [R1+0x568], R22 ;  /* 0x0005681601007387 */ /* 0x000fe20000100800 */
[----:B----4-:R-:W-:-:S05]  /*92a0*/  LEA R23, P1, R24, R2, 0x1 ;  /* 0x0000000218177211 */ /* 0x010fca00078208ff */
[----:B------:R0:W-:Y:S02]  /*92b0*/  STL [R1+0x570], R23 ;  /* 0x0005701701007387 */ /* 0x0001e40000100800 */
[----:B0-----:R-:W-:-:S05]  /*92c0*/  LEA R23, P2, R25, R2, 0x1 ;  /* 0x0000000219177211 */ /* 0x001fca00078408ff */
[----:B------:R0:W-:Y:S01]  /*92d0*/  STL [R1+0x578], R23 ;  /* 0x0005781701007387 */ /* 0x0001e20000100800 */
[----:B------:R-:W-:Y:S01]  /*92e0*/  IMAD R22, R26, 0x2, R21 ;  /* 0x000000021a167824 */ /* 0x000fe200078e0215 */
[----:B0-----:R-:W-:-:S05]  /*92f0*/  LEA R23, P3, R28, R2, 0x1 ;  /* 0x000000021c177211 */ /* 0x001fca00078608ff */
[----:B------:R0:W-:Y:S01]  /*9300*/  STL [R1+0x580], R23 ;  /* 0x0005801701007387 */ /* 0x0001e20000100800 */
[----:B------:R-:W-:Y:S02]  /*9310*/  LEA.HI.X.SX32 R3, R3, R0, 0x1, P6 ;  /* 0x0000000003037211 */ /* 0x000fe400030f0eff */
[----:B0-----:R-:W-:-:S05]  /*9320*/  LEA R23, P4, R4, R2, 0x1 ;  /* 0x0000000204177211 */ /* 0x001fca00078808ff */
[----:B------:R0:W-:Y:S02]  /*9330*/  STL [R1+0x588], R23 ;  /* 0x0005881701007387 */ /* 0x0001e40000100800 */
[----:B0-----:R-:W-:Y:S01]  /*9340*/  IMAD R23, R26, 0x2, R22 ;  /* 0x000000021a177824 */ /* 0x001fe200078e0216 */
[----:B------:R-:W-:-:S05]  /*9350*/  LEA R26, P5, R5, R2, 0x1 ;  /* 0x00000002051a7211 */ /* 0x000fca00078a08ff */
[----:B------:R-:W-:Y:S04]  /*9360*/  STL [R1+0x590], R26 ;  /* 0x0005901a01007387 */ /* 0x000fe80000100800 */
[----:B------:R0:W-:Y:S02]  /*9370*/  STL [R1+0x55c], R3 ;  /* 0x00055c0301007387 */ /* 0x0001e40000100800 */
[----:B0-----:R-:W-:-:S05]  /*9380*/  LEA R3, P6, R6, R2, 0x1 ;  /* 0x0000000206037211 */ /* 0x001fca00078c08ff */
[----:B------:R-:W-:Y:S04]  /*9390*/  STL [R1+0x598], R3 ;  /* 0x0005980301007387 */ /* 0x000fe80000100800 */
[----:B------:R0:W-:Y:S02]  /*93a0*/  STL [R1+0x564], R27 ;  /* 0x0005641b01007387 */ /* 0x0001e40000100800 */
[----:B0-----:R-:W-:-:S05]  /*93b0*/  LEA R27, P0, R7, R2, 0x1 ;  /* 0x00000002071b7211 */ /* 0x001fca00078008ff */
[----:B------:R0:W-:Y:S02]  /*93c0*/  STL [R1+0x5a0], R27 ;  /* 0x0005a01b01007387 */ /* 0x0001e40000100800 */
[----:B0-----:R-:W-:-:S05]  /*93d0*/  LEA.HI.X.SX32 R27, R24, R0, 0x1, P1 ;  /* 0x00000000181b7211 */ /* 0x001fca00008f0eff */
[----:B------:R0:W-:Y:S01]  /*93e0*/  STL [R1+0x56c], R27 ;  /* 0x00056c1b01007387 */ /* 0x0001e20000100800 */
[-C--:B------:R-:W-:Y:S02]  /*93f0*/  LEA.HI.X.SX32 R25, R25, R0.reuse, 0x1, P2 ;  /* 0x0000000019197211 */ /* 0x080fe400010f0eff */
[----:B------:R-:W-:Y:S02]  /*9400*/  LEA.HI.X.SX32 R28, R28, R0, 0x1, P3 ;  /* 0x000000001c1c7211 */ /* 0x000fe400018f0eff */
[----:B0-----:R-:W-:-:S05]  /*9410*/  LEA R27, P1, R8, R2, 0x1 ;  /* 0x00000002081b7211 */ /* 0x001fca00078208ff */
[----:B------:R0:W-:Y:S04]  /*9420*/  STL [R1+0x5a8], R27 ;  /* 0x0005a81b01007387 */ /* 0x0001e80000100800 */
[----:B------:R-:W-:Y:S01]  /*9430*/  STL [R1+0x574], R25 ;  /* 0x0005741901007387 */ /* 0x000fe20000100800 */
[----:B0-----:R-:W-:-:S05]  /*9440*/  LEA R27, P2, R9, R2, 0x1 ;  /* 0x00000002091b7211 */ /* 0x001fca00078408ff */
[----:B------:R0:W-:Y:S04]  /*9450*/  STL [R1+0x5b0], R27 ;  /* 0x0005b01b01007387 */ /* 0x0001e80000100800 */
[----:B------:R1:W-:Y:S01]  /*9460*/  STL [R1+0x57c], R28 ;  /* 0x00057c1c01007387 */ /* 0x0003e20000100800 */
[----:B0-----:R-:W-:Y:S02]  /*9470*/  LEA R27, P3, R10, R2, 0x1 ;  /* 0x000000020a1b7211 */ /* 0x001fe400078608ff */
[----:B-1----:R-:W-:-:S03]  /*9480*/  LEA.HI.X.SX32 R28, R4, R0, 0x1, P4 ;  /* 0x00000000041c7211 */ /* 0x002fc600020f0eff */
[----:B------:R0:W-:Y:S04]  /*9490*/  STL [R1+0x5b8], R27 ;  /* 0x0005b81b01007387 */ /* 0x0001e80000100800 */
[----:B------:R1:W-:Y:S01]  /*94a0*/  STL [R1+0x584], R28 ;  /* 0x0005841c01007387 */ /* 0x0003e20000100800 */
[----:B0-----:R-:W-:Y:S02]  /*94b0*/  LEA R27, P4, R11, R2, 0x1 ;  /* 0x000000020b1b7211 */ /* 0x001fe400078808ff */
[----:B-1----:R-:W-:Y:S02]  /*94c0*/  LEA.HI.X.SX32 R28, R5, R0, 0x1, P5 ;  /* 0x00000000051c7211 */ /* 0x002fe400028f0eff */
[----:B------:R-:W-:Y:S01]  /*94d0*/  LEA R5, P5, R12, R2, 0x1 ;  /* 0x000000020c057211 */ /* 0x000fe200078a08ff */
[----:B------:R-:W-:Y:S01]  /*94e0*/  STL [R1+0x5c0], R27 ;  /* 0x0005c01b01007387 */ /* 0x000fe20000100800 */
[----:B------:R-:W-:-:S03]  /*94f0*/  LEA.HI.X.SX32 R6, R6, R0, 0x1, P6 ;  /* 0x0000000006067211 */ /* 0x000fc600030f0eff */
[----:B------:R-:W-:Y:S01]  /*9500*/  STL [R1+0x58c], R28 ;  /* 0x00058c1c01007387 */ /* 0x000fe20000100800 */
[----:B------:R-:W-:-:S03]  /*9510*/  LEA.HI.X.SX32 R7, R7, R0, 0x1, P0 ;  /* 0x0000000007077211 */ /* 0x000fc600000f0eff */
[----:B------:R0:W-:Y:S01]  /*9520*/  STL [R1+0x5c8], R5 ;  /* 0x0005c80501007387 */ /* 0x0001e20000100800 */
[----:B------:R-:W-:-:S03]  /*9530*/  LEA.HI.X.SX32 R8, R8, R0, 0x1, P1 ;  /* 0x0000000008087211 */ /* 0x000fc600008f0eff */
[----:B------:R-:W-:Y:S01]  /*9540*/  STL [R1+0x594], R6 ;  /* 0x0005940601007387 */ /* 0x000fe20000100800 */
[----:B0-----:R-:W-:-:S05]  /*9550*/  LEA R5, P6, R13, R2, 0x1 ;  /* 0x000000020d057211 */ /* 0x001fca00078c08ff */
[----:B------:R0:W-:Y:S04]  /*9560*/  STL [R1+0x5d0], R5 ;  /* 0x0005d00501007387 */ /* 0x0001e80000100800 */
[----:B------:R1:W-:Y:S01]  /*9570*/  STL [R1+0x59c], R7 ;  /* 0x00059c0701007387 */ /* 0x0003e20000100800 */
[-C--:B0-----:R-:W-:Y:S02]  /*9580*/  LEA R5, P0, R15, R2.reuse, 0x1 ;  /* 0x000000020f057211 */ /* 0x081fe400078008ff */
[----:B-1----:R-:W-:-:S03]  /*9590*/  LEA R7, P1, R14, R2, 0x1 ;  /* 0x000000020e077211 */ /* 0x002fc600078208ff */
[----:B------:R-:W-:Y:S01]  /*95a0*/  STL [R1+0x5d8], R5 ;  /* 0x0005d80501007387 */ /* 0x000fe20000100800 */
[----:B------:R-:W-:-:S03]  /*95b0*/  LEA.HI.X.SX32 R9, R9, R0, 0x1, P2 ;  /* 0x0000000009097211 */ /* 0x000fc600010f0eff */
[----:B------:R0:W-:Y:S04]  /*95c0*/  STL [R1+0x5a4], R8 ;  /* 0x0005a40801007387 */ /* 0x0001e80000100800 */
[----:B------:R1:W-:Y:S01]  /*95d0*/  STL [R1+0x5e0], R7 ;  /* 0x0005e00701007387 */ /* 0x0003e20000100800 */
[----:B0-----:R-:W-:-:S03]  /*95e0*/  LEA R8, P2, R16, R2, 0x1 ;  /* 0x0000000210087211 */ /* 0x001fc600078408ff */
[----:B------:R0:W-:Y:S01]  /*95f0*/  STL [R1+0x5ac], R9 ;  /* 0x0005ac0901007387 */ /* 0x0001e20000100800 */
[----:B-1----:R-:W-:-:S03]  /*9600*/  LEA.HI.X.SX32 R7, R10, R0, 0x1, P3 ;  /* 0x000000000a077211 */ /* 0x002fc600018f0eff */
[----:B------:R1:W-:Y:S04]  /*9610*/  STL [R1+0x5e8], R8 ;  /* 0x0005e80801007387 */ /* 0x0003e80000100800 */
[----:B------:R2:W-:Y:S01]  /*9620*/  STL [R1+0x5b4], R7 ;  /* 0x0005b40701007387 */ /* 0x0005e20000100800 */
[----:B0-----:R-:W-:Y:S02]  /*9630*/  LEA R9, P3, R17, R2, 0x1 ;  /* 0x0000000211097211 */ /* 0x001fe400078608ff */
[----:B-1----:R-:W-:-:S03]  /*9640*/  LEA.HI.X.SX32 R8, R11, R0, 0x1, P4 ;  /* 0x000000000b087211 */ /* 0x002fc600020f0eff */
[----:B------:R0:W-:Y:S01]  /*9650*/  STL [R1+0x5f0], R9 ;  /* 0x0005f00901007387 */ /* 0x0001e20000100800 */
[----:B--2---:R-:W-:-:S03]  /*9660*/  LEA R7, P4, R19, R2, 0x1 ;  /* 0x0000000213077211 */ /* 0x004fc600078808ff */
[----:B------:R1:W-:Y:S04]  /*9670*/  STL [R1+0x5bc], R8 ;  /* 0x0005bc0801007387 */ /* 0x0003e80000100800 */
[----:B------:R2:W-:Y:S01]  /*9680*/  STL [R1+0x5f8], R7 ;  /* 0x0005f80701007387 */ /* 0x0005e20000100800 */
[----:B0-----:R-:W-:Y:S02]  /*9690*/  LEA.HI.X.SX32 R9, R12, R0, 0x1, P5 ;  /* 0x000000000c097211 */ /* 0x001fe400028f0eff */
[----:B-1----:R-:W-:-:S03]  /*96a0*/  LEA R8, P5, R18, R2, 0x1 ;  /* 0x0000000212087211 */ /* 0x002fc600078a08ff */
[----:B------:R-:W-:Y:S01]  /*96b0*/  STL [R1+0x5c4], R9 ;  /* 0x0005c40901007387 */ /* 0x000fe20000100800 */
[----:B--2---:R-:W-:-:S03]  /*96c0*/  LEA.HI.X.SX32 R7, R13, R0, 0x1, P6 ;  /* 0x000000000d077211 */ /* 0x004fc600030f0eff */
[----:B------:R0:W-:Y:S01]  /*96d0*/  STL [R1+0x600], R8 ;  /* 0x0006000801007387 */ /* 0x0001e20000100800 */
[----:B------:R-:W-:-:S03]  /*96e0*/  LEA R11, P6, R29, R2, 0x1 ;  /* 0x000000021d0b7211 */ /* 0x000fc600078c08ff */
[----:B------:R1:W-:Y:S01]  /*96f0*/  STL [R1+0x5cc], R7 ;  /* 0x0005cc0701007387 */ /* 0x0003e20000100800 */
[----:B0-----:R-:W-:-:S03]  /*9700*/  LEA.HI.X.SX32 R8, R15, R0, 0x1, P0 ;  /* 0x000000000f087211 */ /* 0x001fc600000f0eff */
[----:B------:R0:W-:Y:S01]  /*9710*/  STL [R1+0x744], R11 ;  /* 0x0007440b01007387 */ /* 0x0001e20000100800 */
[----:B-1----:R-:W-:-:S03]  /*9720*/  LEA.HI.X.SX32 R7, R14, R0, 0x1, P1 ;  /* 0x000000000e077211 */ /* 0x002fc600008f0eff */
[----:B------:R1:W-:Y:S04]  /*9730*/  STL [R1+0x5d4], R8 ;  /* 0x0005d40801007387 */ /* 0x0003e80000100800 */
[----:B------:R2:W-:Y:S01]  /*9740*/  STL [R1+0x5dc], R7 ;  /* 0x0005dc0701007387 */ /* 0x0005e20000100800 */
[-C--:B0-----:R-:W-:Y:S02]  /*9750*/  LEA.HI.X.SX32 R11, R19, R0.reuse, 0x1, P4 ;  /* 0x00000000130b7211 */ /* 0x081fe400020f0eff */
[-C--:B-1----:R-:W-:Y:S02]  /*9760*/  LEA.HI.X.SX32 R8, R16, R0.reuse, 0x1, P2 ;  /* 0x0000000010087211 */ /* 0x082fe400010f0eff */
[----:B--2---:R-:W-:-:S03]  /*9770*/  LEA.HI.X.SX32 R7, R17, R0, 0x1, P3 ;  /* 0x0000000011077211 */ /* 0x004fc600018f0eff */
[----:B------:R-:W-:Y:S01]  /*9780*/  STL [R1+0x5e4], R8 ;  /* 0x0005e40801007387 */ /* 0x000fe20000100800 */
[----:B------:R-:W-:-:S03]  /*9790*/  LEA R13, P1, R21, R2, 0x1 ;  /* 0x00000002150d7211 */ /* 0x000fc600078208ff */
[----:B------:R0:W-:Y:S04]  /*97a0*/  STL [R1+0x5ec], R7 ;  /* 0x0005ec0701007387 */ /* 0x0001e80000100800 */
[----:B------:R1:W-:Y:S01]  /*97b0*/  STL [R1+0x5f4], R11 ;  /* 0x0005f40b01007387 */ /* 0x0003e20000100800 */
[----:B0-----:R-:W-:Y:S02]  /*97c0*/  LEA.HI.X.SX32 R7, R18, R0, 0x1, P5 ;  /* 0x0000000012077211 */ /* 0x001fe400028f0eff */
[----:B-1----:R-:W-:-:S03]  /*97d0*/  LEA R11, P0, R20, R2, 0x1 ;  /* 0x00000002140b7211 */ /* 0x002fc600078008ff */
[----:B------:R-:W-:Y:S01]  /*97e0*/  STL [R1+0x5fc], R7 ;  /* 0x0005fc0701007387 */ /* 0x000fe20000100800 */
[----:B------:R-:W-:-:S03]  /*97f0*/  IMAD.MOV R26, RZ, RZ, -c[0x0][0x188] ;  /* 0x80006200ff1a7624 */ /* 0x000fc600078e02ff */
[----:B------:R0:W-:Y:S04]  /*9800*/  STL [R1+0x608], R11 ;  /* 0x0006080b01007387 */ /* 0x0001e80000100800 */
[----:B------:R1:W-:Y:S01]  /*9810*/  STL [R1+0x610], R13 ;  /* 0x0006100d01007387 */ /* 0x0003e20000100800 */
[-C--:B------:R-:W-:Y:S02]  /*9820*/  LEA.HI.X.SX32 R14, R21, R0.reuse, 0x1, P1 ;  /* 0x00000000150e7211 */ /* 0x080fe400008f0eff */
[-C--:B0-----:R-:W-:Y:S02]  /*9830*/  LEA.HI.X.SX32 R11, R29, R0.reuse, 0x1, P6 ;  /* 0x000000001d0b7211 */ /* 0x081fe400030f0eff */
[----:B-1----:R-:W-:Y:S01]  /*9840*/  LEA.HI.X.SX32 R13, R20, R0, 0x1, P0 ;  /* 0x00000000140d7211 */ /* 0x002fe200000f0eff */
[----:B------:R-:W-:-:S02]  /*9850*/  IMAD R3, R26, 0x2, R23 ;  /* 0x000000021a037824 */ /* 0x000fc400078e0217 */
[----:B------:R-:W-:Y:S01]  /*9860*/  STL [R1+0x740], R11 ;  /* 0x0007400b01007387 */ /* 0x000fe20000100800 */
[----:B------:R-:W-:-:S03]  /*9870*/  LEA R15, P1, R23, R2, 0x1 ;  /* 0x00000002170f7211 */ /* 0x000fc600078208ff */
[----:B------:R0:W-:Y:S01]  /*9880*/  STL [R1+0x604], R13 ;  /* 0x0006040d01007387 */ /* 0x0001e20000100800 */
[----:B------:R-:W-:-:S03]  /*9890*/  IMAD R24, R26, 0x2, R3 ;  /* 0x000000021a187824 */ /* 0x000fc600078e0203 */
[----:B------:R1:W-:Y:S01]  /*98a0*/  STL [R1+0x60c], R14 ;  /* 0x00060c0e01007387 */ /* 0x0003e20000100800 */
[-C--:B0-----:R-:W-:Y:S01]  /*98b0*/  LEA R13, P0, R22, R2.reuse, 0x1 ;  /* 0x00000002160d7211 */ /* 0x081fe200078008ff */
[----:B------:R-:W-:Y:S01]  /*98c0*/  IMAD R25, R26, 0x2, R24 ;  /* 0x000000021a197824 */ /* 0x000fe200078e0218 */
[----:B-1----:R-:W-:-:S03]  /*98d0*/  LEA R14, P2, R3, R2, 0x1 ;  /* 0x00000002030e7211 */ /* 0x002fc600078408ff */
[----:B------:R-:W-:Y:S01]  /*98e0*/  STL [R1+0x618], R13 ;  /* 0x0006180d01007387 */ /* 0x000fe20000100800 */
[----:B------:R-:W-:-:S03]  /*98f0*/  LEA.HI.X.SX32 R16, R22, R0, 0x1, P0 ;  /* 0x0000000016107211 */ /* 0x000fc600000f0eff */
[----:B------:R0:W-:Y:S01]  /*9900*/  STL [R1+0x620], R15 ;  /* 0x0006200f01007387 */ /* 0x0001e20000100800 */
[----:B------:R-:W-:-:S03]  /*9910*/  IMAD R4, R26, 0x2, R25 ;  /* 0x000000021a047824 */ /* 0x000fc600078e0219 */
[----:B------:R1:W-:Y:S01]  /*9920*/  STL [R1+0x628], R14 ;  /* 0x0006280e01007387 */ /* 0x0003e20000100800 */
[----:B0-----:R-:W-:-:S03]  /*9930*/  LEA.HI.X.SX32 R15, R23, R0, 0x1, P1 ;  /* 0x00000000170f7211 */ /* 0x001fc600008f0eff */
[----:B------:R0:W-:Y:S01]  /*9940*/  STL [R1+0x614], R16 ;  /* 0x0006141001007387 */ /* 0x0001e20000100800 */
[----:B-1----:R-:W-:-:S03]  /*9950*/  LEA.HI.X.SX32 R14, R3, R0, 0x1, P2 ;  /* 0x00000000030e7211 */ /* 0x002fc600010f0eff */
[----:B------:R1:W-:Y:S01]  /*9960*/  STL [R1+0x61c], R15 ;  /* 0x00061c0f01007387 */ /* 0x0003e20000100800 */
[----:B------:R-:W-:-:S03]  /*9970*/  IMAD R27, R26, 0x2, R4 ;  /* 0x000000021a1b7824 */ /* 0x000fc600078e0204 */
[----:B------:R2:W-:Y:S01]  /*9980*/  STL [R1+0x624], R14 ;  /* 0x0006240e01007387 */ /* 0x0005e20000100800 */
[-C--:B0-----:R-:W-:Y:S02]  /*9990*/  LEA R16, P1, R25, R2.reuse, 0x1 ;  /* 0x0000000219107211 */ /* 0x081fe400078208ff */
[-C--:B-1----:R-:W-:Y:S02]  /*99a0*/  LEA R15, P0, R24, R2.reuse, 0x1 ;  /* 0x00000002180f7211 */ /* 0x082fe400078008ff */
[----:B--2---:R-:W-:-:S03]  /*99b0*/  LEA R14, P2, R4, R2, 0x1 ;  /* 0x00000002040e7211 */ /* 0x004fc600078408ff */
[----:B------:R-:W-:Y:S01]  /*99c0*/  STL [R1+0x630], R15 ;  /* 0x0006300f01007387 */ /* 0x000fe20000100800 */
[----:B------:R-:W-:Y:S01]  /*99d0*/  IMAD R6, R26, 0x2, R27 ;  /* 0x000000021a067824 */ /* 0x000fe200078e021b */
[----:B------:R-:W-:Y:S02]  /*99e0*/  LEA.HI.X.SX32 R17, R24, R0, 0x1, P0 ;  /* 0x0000000018117211 */ /* 0x000fe400000f0eff */
[----:B------:R0:W-:Y:S04]  /*99f0*/  STL [R1+0x638], R16 ;  /* 0x0006381001007387 */ /* 0x0001e80000100800 */
[----:B------:R1:W-:Y:S01]  /*9a00*/  STL [R1+0x640], R14 ;  /* 0x0006400e01007387 */ /* 0x0003e20000100800 */
[----:B------:R-:W-:-:S03]  /*9a10*/  IMAD R5, R26, 0x2, R6 ;  /* 0x000000021a057824 */ /* 0x000fc600078e0206 */
[----:B------:R2:W-:Y:S01]  /*9a20*/  STL [R1+0x62c], R17 ;  /* 0x00062c1101007387 */ /* 0x0005e20000100800 */
[-C--:B0-----:R-:W-:Y:S02]  /*9a30*/  LEA.HI.X.SX32 R16, R4, R0.reuse, 0x1, P2 ;  /* 0x0000000004107211 */ /* 0x081fe400010f0eff */
[----:B-1----:R-:W-:-:S05]  /*9a40*/  LEA.HI.X.SX32 R14, R25, R0, 0x1, P1 ;  /* 0x00000000190e7211 */ /* 0x002fca00008f0eff */
[----:B------:R0:W-:Y:S01]  /*9a50*/  STL [R1+0x634], R14 ;  /* 0x0006340e01007387 */ /* 0x0001e20000100800 */
[----:B--2---:R-:W-:-:S03]  /*9a60*/  LEA R17, P1, R6, R2, 0x1 ;  /* 0x0000000206117211 */ /* 0x004fc600078208ff */
[----:B------:R1:W-:Y:S01]  /*9a70*/  STL [R1+0x63c], R16 ;  /* 0x00063c1001007387 */ /* 0x0003e20000100800 */
[----:B------:R-:W-:Y:S01]  /*9a80*/  IMAD R28, R26, 0x2, R5 ;  /* 0x000000021a1c7824 */ /* 0x000fe200078e0205 */
[-C--:B0-----:R-:W-:Y:S02]  /*9a90*/  LEA R14, P0, R27, R2.reuse, 0x1 ;  /* 0x000000021b0e7211 */ /* 0x081fe400078008ff */
[----:B-1----:R-:W-:-:S03]  /*9aa0*/  LEA R16, P2, R5, R2, 0x1 ;  /* 0x0000000205107211 */ /* 0x002fc600078408ff */
[----:B------:R-:W-:Y:S01]  /*9ab0*/  STL [R1+0x648], R14 ;  /* 0x0006480e01007387 */ /* 0x000fe20000100800 */
[----:B------:R-:W-:-:S03]  /*9ac0*/  IMAD R10, R26, 0x2, R28 ;  /* 0x000000021a0a7824 */ /* 0x000fc600078e021c */
[----:B------:R0:W-:Y:S01]  /*9ad0*/  STL [R1+0x650], R17 ;  /* 0x0006501101007387 */ /* 0x0001e20000100800 */
[----:B------:R-:W-:-:S03]  /*9ae0*/  LEA.HI.X.SX32 R5, R5, R0, 0x1, P2 ;  /* 0x0000000005057211 */ /* 0x000fc600010f0eff */
[----:B------:R1:W-:Y:S01]  /*9af0*/  STL [R1+0x658], R16 ;  /* 0x0006581001007387 */ /* 0x0003e20000100800 */
[-C--:B0-----:R-:W-:Y:S02]  /*9b00*/  LEA.HI.X.SX32 R17, R27, R0.reuse, 0x1, P0 ;  /* 0x000000001b117211 */ /* 0x081fe400000f0eff */
[----:B-1----:R-:W-:-:S03]  /*9b10*/  LEA.HI.X.SX32 R16, R6, R0, 0x1, P1 ;  /* 0x0000000006107211 */ /* 0x002fc600008f0eff */
[----:B------:R-:W-:Y:S01]  /*9b20*/  STL [R1+0x644], R17 ;  /* 0x0006441101007387 */ /* 0x000fe20000100800 */
[----:B------:R-:W-:-:S03]  /*9b30*/  IMAD R9, R26, 0x2, R10 ;  /* 0x000000021a097824 */ /* 0x000fc600078e020a */
[----:B------:R0:W-:Y:S01]  /*9b40*/  STL [R1+0x64c], R16 ;  /* 0x00064c1001007387 */ /* 0x0001e20000100800 */
[----:B------:R-:W-:-:S03]  /*9b50*/  IMAD R12, R26, 0x2, R9 ;  /* 0x000000021a0c7824 */ /* 0x000fc600078e0209 */
[----:B------:R1:W-:Y:S01]  /*9b60*/  STL [R1+0x654], R5 ;  /* 0x0006540501007387 */ /* 0x0003e20000100800 */
[-C--:B0-----:R-:W-:Y:S02]  /*9b70*/  LEA R16, P0, R28, R2.reuse, 0x1 ;  /* 0x000000021c107211 */ /* 0x081fe400078008ff */
[----:B-1----:R-:W-:-:S03]  /*9b80*/  LEA R5, P1, R10, R2, 0x1 ;  /* 0x000000020a057211 */ /* 0x002fc600078208ff */
[----:B------:R-:W-:Y:S01]  /*9b90*/  STL [R1+0x660], R16 ;  /* 0x0006601001007387 */ /* 0x000fe20000100800 */
[C---:B------:R-:W-:Y:S01]  /*9ba0*/  LEA R17, P2, R9.reuse, R2, 0x1 ;  /* 0x0000000209117211 */ /* 0x040fe200078408ff */
[----:B------:R-:W-:Y:S02]  /*9bb0*/  IMAD R8, R26, 0x2, R12 ;  /* 0x000000021a087824 */ /* 0x000fe400078e020c */
[----:B------:R0:W-:Y:S01]  /*9bc0*/  STL [R1+0x668], R5 ;  /* 0x0006680501007387 */ /* 0x0001e20000100800 */
[-C--:B------:R-:W-:Y:S01]  /*9bd0*/  LEA.HI.X.SX32 R10, R10, R0.reuse, 0x1, P1 ;  /* 0x000000000a0a7211 */ /* 0x080fe200008f0eff */
[----:B------:R-:W-:Y:S01]  /*9be0*/  IMAD R7, R26, 0x2, R8 ;  /* 0x000000021a077824 */ /* 0x000fe200078e0208 */
[-C--:B------:R-:W-:Y:S01]  /*9bf0*/  LEA.HI.X.SX32 R9, R9, R0.reuse, 0x1, P2 ;  /* 0x0000000009097211 */ /* 0x080fe200010f0eff */
[----:B------:R1:W-:Y:S01]  /*9c00*/  STL [R1+0x670], R17 ;  /* 0x0006701101007387 */ /* 0x0003e20000100800 */
[----:B0-----:R-:W-:-:S05]  /*9c10*/  LEA.HI.X.SX32 R5, R28, R0, 0x1, P0 ;  /* 0x000000001c057211 */ /* 0x001fca00000f0eff */
[----:B------:R-:W-:Y:S01]  /*9c20*/  STL [R1+0x65c], R5 ;  /* 0x00065c0501007387 */ /* 0x000fe20000100800 */
[----:B-1----:R-:W-:-:S03]  /*9c30*/  LEA R17, P1, R8, R2, 0x1 ;  /* 0x0000000208117211 */ /* 0x002fc600078208ff */
[----:B------:R0:W-:Y:S01]  /*9c40*/  STL [R1+0x664], R10 ;  /* 0x0006640a01007387 */ /* 0x0001e20000100800 */
[----:B------:R-:W-:-:S03]  /*9c50*/  IMAD R11, R26, 0x2, R7 ;  /* 0x000000021a0b7824 */ /* 0x000fc600078e0207 */
[----:B------:R1:W-:Y:S01]  /*9c60*/  STL [R1+0x66c], R9 ;  /* 0x00066c0901007387 */ /* 0x0003e20000100800 */
[-C--:B0-----:R-:W-:Y:S02]  /*9c70*/  LEA R10, P0, R12, R2.reuse, 0x1 ;  /* 0x000000020c0a7211 */ /* 0x081fe400078008ff */
[----:B-1----:R-:W-:-:S03]  /*9c80*/  LEA R9, P2, R7, R2, 0x1 ;  /* 0x0000000207097211 */ /* 0x002fc600078408ff */
[----:B------:R-:W-:Y:S01]  /*9c90*/  STL [R1+0x678], R10 ;  /* 0x0006780a01007387 */ /* 0x000fe20000100800 */
[-C--:B------:R-:W-:Y:S01]  /*9ca0*/  LEA.HI.X.SX32 R12, R12, R0.reuse, 0x1, P0 ;  /* 0x000000000c0c7211 */ /* 0x080fe200000f0eff */
[----:B------:R-:W-:Y:S01]  /*9cb0*/  IMAD R13, R26, 0x2, R11 ;  /* 0x000000021a0d7824 */ /* 0x000fe200078e020b */
[----:B------:R-:W-:Y:S01]  /*9cc0*/  LEA.HI.X.SX32 R8, R8, R0, 0x1, P1 ;  /* 0x0000000008087211 */ /* 0x000fe200008f0eff */
[----:B------:R-:W-:Y:S04]  /*9cd0*/  STL [R1+0x680], R17 ;  /* 0x0006801101007387 */ /* 0x000fe80000100800 */
[----:B------:R0:W-:Y:S01]  /*9ce0*/  STL [R1+0x688], R9 ;  /* 0x0006880901007387 */ /* 0x0001e20000100800 */
[----:B------:R-:W-:-:S03]  /*9cf0*/  IMAD R3, R26, 0x2, R13 ;  /* 0x000000021a037824 */ /* 0x000fc600078e020d */
[----:B------:R1:W-:Y:S01]  /*9d00*/  STL [R1+0x674], R12 ;  /* 0x0006740c01007387 */ /* 0x0003e20000100800 */
[----:B0-----:R-:W-:-:S03]  /*9d10*/  LEA.HI.X.SX32 R9, R7, R0, 0x1, P2 ;  /* 0x0000000007097211 */ /* 0x001fc600010f0eff */
[----:B------:R0:W-:Y:S01]  /*9d20*/  STL [R1+0x67c], R8 ;  /* 0x00067c0801007387 */ /* 0x0001e20000100800 */
[----:B------:R-:W-:-:S03]  /*9d30*/  IMAD R15, R26, 0x2, R3 ;  /* 0x000000021a0f7824 */ /* 0x000fc600078e0203 */
[----:B------:R2:W-:Y:S01]  /*9d40*/  STL [R1+0x684], R9 ;  /* 0x0006840901007387 */ /* 0x0005e20000100800 */
[-C--:B-1----:R-:W-:Y:S02]  /*9d50*/  LEA R12, P2, R3, R2.reuse, 0x1 ;  /* 0x00000002030c7211 */ /* 0x082fe400078408ff */
[-C--:B0-----:R-:W-:Y:S02]  /*9d60*/  LEA R8, P0, R11, R2.reuse, 0x1 ;  /* 0x000000020b087211 */ /* 0x081fe400078008ff */
[----:B--2---:R-:W-:-:S03]  /*9d70*/  LEA R9, P1, R13, R2, 0x1 ;  /* 0x000000020d097211 */ /* 0x004fc600078208ff */
[----:B------:R-:W-:Y:S01]  /*9d80*/  STL [R1+0x690], R8 ;  /* 0x0006900801007387 */ /* 0x000fe20000100800 */
[----:B------:R-:W-:-:S03]  /*9d90*/  IMAD R4, R26, 0x2, R15 ;  /* 0x000000021a047824 */ /* 0x000fc600078e020f */
[----:B------:R0:W-:Y:S01]  /*9da0*/  STL [R1+0x698], R9 ;  /* 0x0006980901007387 */ /* 0x0001e20000100800 */
[-C--:B------:R-:W-:Y:S01]  /*9db0*/  LEA.HI.X.SX32 R3, R3, R0.reuse, 0x1, P2 ;  /* 0x0000000003037211 */ /* 0x080fe200010f0eff */
[----:B------:R-:W-:Y:S02]  /*9dc0*/  IMAD R14, R26, 0x2, R4 ;  /* 0x000000021a0e7824 */ /* 0x000fe400078e0204 */
[----:B------:R1:W-:Y:S01]  /*9dd0*/  STL [R1+0x6a0], R12 ;  /* 0x0006a00c01007387 */ /* 0x0003e20000100800 */
[-C--:B0-----:R-:W-:Y:S02]  /*9de0*/  LEA.HI.X.SX32 R9, R11, R0.reuse, 0x1, P0 ;  /* 0x000000000b097211 */ /* 0x081fe400000f0eff */
[----:B------:R-:W-:-:S03]  /*9df0*/  LEA.HI.X.SX32 R11, R13, R0, 0x1, P1 ;  /* 0x000000000d0b7211 */ /* 0x000fc600008f0eff */
        /* <DEDUP_REMOVED lines=8> */
[----:B------:R-:W-:-:S03]  /*9e80*/  IMAD R16, R26, 0x2, R6 ;  /* 0x000000021a107824 */ /* 0x000fc600078e0206 */
[----:B------:R0:W-:Y:S04]  /*9e90*/  STL [R1+0x6b0], R3 ;  /* 0x0006b00301007387 */ /* 0x0001e80000100800 */
[----:B------:R1:W-:Y:S01]  /*9ea0*/  STL [R1+0x6b8], R12 ;  /* 0x0006b80c01007387 */ /* 0x0003e20000100800 */
[----:B------:R-:W-:Y:S01]  /*9eb0*/  IMAD R5, R26, 0x2, R16 ;  /* 0x000000021a057824 */ /* 0x000fe200078e0210 */
[-C--:B0-----:R-:W-:Y:S02]  /*9ec0*/  LEA.HI.X.SX32 R3, R15, R0.reuse, 0x1, P0 ;  /* 0x000000000f037211 */ /* 0x081fe400000f0eff */
[-C--:B-1----:R-:W-:Y:S02]  /*9ed0*/  LEA.HI.X.SX32 R12, R4, R0.reuse, 0x1, P1 ;  /* 0x00000000040c7211 */ /* 0x082fe400008f0eff */
[----:B------:R-:W-:Y:S01]  /*9ee0*/  LEA.HI.X.SX32 R4, R14, R0, 0x1, P2 ;  /* 0x000000000e047211 */ /* 0x000fe200010f0eff */
[----:B------:R-:W-:Y:S01]  /*9ef0*/  STL [R1+0x6a4], R3 ;  /* 0x0006a40301007387 */ /* 0x000fe20000100800 */
[----:B------:R-:W-:-:S03]  /*9f00*/  LEA R13, P2, R5, R2, 0x1 ;  /* 0x00000002050d7211 */ /* 0x000fc600078408ff */
[----:B------:R0:W-:Y:S04]  /*9f10*/  STL [R1+0x6ac], R12 ;  /* 0x0006ac0c01007387 */ /* 0x0001e80000100800 */
[----:B------:R1:W-:Y:S01]  /*9f20*/  STL [R1+0x6b4], R4 ;  /* 0x0006b40401007387 */ /* 0x0003e20000100800 */
[----:B------:R-:W-:Y:S01]  /*9f30*/  IMAD R10, R26, 0x2, R5 ;  /* 0x000000021a0a7824 */ /* 0x000fe200078e0205 */
[-C--:B0-----:R-:W-:Y:S02]  /*9f40*/  LEA R12, P0, R6, R2.reuse, 0x1 ;  /* 0x00000002060c7211 */ /* 0x081fe400078008ff */
[----:B-1----:R-:W-:-:S03]  /*9f50*/  LEA R4, P1, R16, R2, 0x1 ;  /* 0x0000000210047211 */ /* 0x002fc600078208ff */
[----:B------:R-:W-:Y:S01]  /*9f60*/  STL [R1+0x6c0], R12 ;  /* 0x0006c00c01007387 */ /* 0x000fe20000100800 */
[----:B------:R-:W-:-:S03]  /*9f70*/  IMAD R7, R26, 0x2, R10 ;  /* 0x000000021a077824 */ /* 0x000fc600078e020a */
[----:B------:R0:W-:Y:S04]  /*9f80*/  STL [R1+0x6c8], R4 ;  /* 0x0006c80401007387 */ /* 0x0001e80000100800 */
[----:B------:R1:W-:Y:S01]  /*9f90*/  STL [R1+0x6d0], R13 ;  /* 0x0006d00d01007387 */ /* 0x0003e20000100800 */
[-C--:B0-----:R-:W-:Y:S02]  /*9fa0*/  LEA.HI.X.SX32 R4, R6, R0.reuse, 0x1, P0 ;  /* 0x0000000006047211 */ /* 0x081fe400000f0eff */
[-C--:B------:R-:W-:Y:S02]  /*9fb0*/  LEA.HI.X.SX32 R6, R5, R0.reuse, 0x1, P2 ;  /* 0x0000000005067211 */ /* 0x080fe400010f0eff */
[----:B-1----:R-:W-:Y:S01]  /*9fc0*/  LEA.HI.X.SX32 R13, R16, R0, 0x1, P1 ;  /* 0x00000000100d7211 */ /* 0x002fe200008f0eff */
[----:B------:R-:W-:Y:S01]  /*9fd0*/  STL [R1+0x6bc], R4 ;  /* 0x0006bc0401007387 */ /* 0x000fe20000100800 */
[----:B------:R-:W-:Y:S01]  /*9fe0*/  IMAD R8, R26, 0x2, R7 ;  /* 0x000000021a087824 */ /* 0x000fe200078e0207 */
[----:B------:R-:W-:-:S02]  /*9ff0*/  LEA R5, P0, R10, R2, 0x1 ;  /* 0x000000020a057211 */ /* 0x000fc400078008ff */
[----:B------:R-:W-:Y:S01]  /*a000*/  STL [R1+0x6c4], R13 ;  /* 0x0006c40d01007387 */ /* 0x000fe20000100800 */
[----:B------:R-:W-:-:S03]  /*a010*/  IMAD R9, R26, 0x2, R8 ;  /* 0x000000021a097824 */ /* 0x000fc600078e0208 */
[----:B------:R0:W-:Y:S01]  /*a020*/  STL [R1+0x6cc], R6 ;  /* 0x0006cc0601007387 */ /* 0x0001e20000100800 */
[----:B------:R-:W-:-:S03]  /*a030*/  IMAD R11, R26, 0x2, R9 ;  /* 0x000000021a0b7824 */ /* 0x000fc600078e0209 */
[----:B------:R-:W-:Y:S01]  /*a040*/  STL [R1+0x6d8], R5 ;  /* 0x0006d80501007387 */ /* 0x000fe20000100800 */
[-C--:B0-----:R-:W-:Y:S02]  /*a050*/  LEA R6, P1, R7, R2.reuse, 0x1 ;  /* 0x0000000207067211 */ /* 0x081fe400078208ff */
[----:B------:R-:W-:-:S03]  /*a060*/  LEA R13, P2, R8, R2, 0x1 ;  /* 0x00000002080d7211 */ /* 0x000fc600078408ff */
[----:B------:R0:W-:Y:S01]  /*a070*/  STL [R1+0x6e0], R6 ;  /* 0x0006e00601007387 */ /* 0x0001e20000100800 */
[-C--:B------:R-:W-:Y:S01]  /*a080*/  LEA.HI.X.SX32 R7, R7, R0.reuse, 0x1, P1 ;  /* 0x0000000007077211 */ /* 0x080fe200008f0eff */
[----:B------:R-:W-:Y:S01]  /*a090*/  IMAD R3, R26, 0x2, R11 ;  /* 0x000000021a037824 */ /* 0x000fe200078e020b */
[-C--:B------:R-:W-:Y:S01]  /*a0a0*/  LEA.HI.X.SX32 R8, R8, R0.reuse, 0x1, P2 ;  /* 0x0000000008087211 */ /* 0x080fe200010f0eff */
[----:B------:R-:W-:Y:S01]  /*a0b0*/  STL [R1+0x6e8], R13 ;  /* 0x0006e80d01007387 */ /* 0x000fe20000100800 */
[----:B0-----:R-:W-:Y:S01]  /*a0c0*/  LEA.HI.X.SX32 R6, R10, R0, 0x1, P0 ;  /* 0x000000000a067211 */ /* 0x001fe200000f0eff */
[----:B------:R-:W-:Y:S01]  /*a0d0*/  IMAD R12, R26, 0x2, R3 ;  /* 0x000000021a0c7824 */ /* 0x000fe200078e0203 */
[----:B------:R-:W-:-:S03]  /*a0e0*/  LEA R10, P1, R11, R2, 0x1 ;  /* 0x000000020b0a7211 */ /* 0x000fc600078208ff */
[----:B------:R-:W-:Y:S04]  /*a0f0*/  STL [R1+0x6d4], R6 ;  /* 0x0006d40601007387 */ /* 0x000fe80000100800 */
[----:B------:R0:W-:Y:S04]  /*a100*/  STL [R1+0x6dc], R7 ;  /* 0x0006dc0701007387 */ /* 0x0001e80000100800 */
[----:B------:R1:W-:Y:S01]  /*a110*/  STL [R1+0x6e4], R8 ;  /* 0x0006e40801007387 */ /* 0x0003e20000100800 */
[-C--:B0-----:R-:W-:Y:S02]  /*a120*/  LEA R7, P0, R9, R2.reuse, 0x1 ;  /* 0x0000000209077211 */ /* 0x081fe400078008ff */
[----:B-1----:R-:W-:-:S03]  /*a130*/  LEA R8, P2, R3, R2, 0x1 ;  /* 0x0000000203087211 */ /* 0x002fc600078408ff */
[----:B------:R-:W-:Y:S01]  /*a140*/  STL [R1+0x6f0], R7 ;  /* 0x0006f00701007387 */ /* 0x000fe20000100800 */
[----:B------:R-:W-:-:S03]  /*a150*/  IMAD R4, R26, 0x2, R12 ;  /* 0x000000021a047824 */ /* 0x000fc600078e020c */
[----:B------:R0:W-:Y:S01]  /*a160*/  STL [R1+0x6f8], R10 ;  /* 0x0006f80a01007387 */ /* 0x0001e20000100800 */
[----:B------:R-:W-:-:S03]  /*a170*/  IMAD R5, R26, 0x2, R4 ;  /* 0x000000021a057824 */ /* 0x000fc600078e0204 */
[----:B------:R1:W-:Y:S01]  /*a180*/  STL [R1+0x700], R8 ;  /* 0x0007000801007387 */ /* 0x0003e20000100800 */
[-C--:B0-----:R-:W-:Y:S02]  /*a190*/  LEA.HI.X.SX32 R10, R9, R0.reuse, 0x1, P0 ;  /* 0x00000000090a7211 */ /* 0x081fe400000f0eff */
[-C--:B------:R-:W-:Y:S02]  /*a1a0*/  LEA.HI.X.SX32 R9, R3, R0.reuse, 0x1, P2 ;  /* 0x0000000003097211 */ /* 0x080fe400010f0eff */
[----:B-1----:R-:W-:Y:S01]  /*a1b0*/  LEA.HI.X.SX32 R8, R11, R0, 0x1, P1 ;  /* 0x000000000b087211 */ /* 0x002fe200008f0eff */
[----:B------:R0:W-:Y:S01]  /*a1c0*/  STL [R1+0x6ec], R10 ;  /* 0x0006ec0a01007387 */ /* 0x0001e20000100800 */
[----:B------:R-:W-:-:S03]  /*a1d0*/  IMAD R6, R26, 0x2, R5 ;  /* 0x000000021a067824 */ /* 0x000fc600078e0205 */
[----:B------:R1:W-:Y:S01]  /*a1e0*/  STL [R1+0x6f4], R8 ;  /* 0x0006f40801007387 */ /* 0x0003e20000100800 */
[----:B------:R-:W-:-:S03]  /*a1f0*/  IMAD R7, R26, 0x2, R6 ;  /* 0x000000021a077824 */ /* 0x000fc600078e0206 */
[----:B------:R2:W-:Y:S01]  /*a200*/  STL [R1+0x6fc], R9 ;  /* 0x0006fc0901007387 */ /* 0x0005e20000100800 */
[-C--:B0-----:R-:W-:Y:S02]  /*a210*/  LEA R10, P1, R4, R2.reuse, 0x1 ;  /* 0x00000002040a7211 */ /* 0x081fe400078208ff */
[-C--:B-1----:R-:W-:Y:S02]  /*a220*/  LEA R8, P0, R12, R2.reuse, 0x1 ;  /* 0x000000020c087211 */ /* 0x082fe400078008ff */
[----:B--2---:R-:W-:-:S03]  /*a230*/  LEA R9, P2, R5, R2, 0x1 ;  /* 0x0000000205097211 */ /* 0x004fc600078408ff */
[----:B------:R-:W-:Y:S01]  /*a240*/  STL [R1+0x708], R8 ;  /* 0x0007080801007387 */ /* 0x000fe20000100800 */
[-C--:B------:R-:W-:Y:S01]  /*a250*/  LEA.HI.X.SX32 R11, R12, R0.reuse, 0x1, P0 ;  /* 0x000000000c0b7211 */ /* 0x080fe200000f0eff */
[----:B------:R-:W-:Y:S02]  /*a260*/  IMAD R3, R26, 0x2, R7 ;  /* 0x000000021a037824 */ /* 0x000fe400078e0207 */
[----:B------:R0:W-:Y:S04]  /*a270*/  STL [R1+0x710], R10 ;  /* 0x0007100a01007387 */ /* 0x0001e80000100800 */
[----:B------:R1:W-:Y:S01]  /*a280*/  STL [R1+0x718], R9 ;  /* 0x0007180901007387 */ /* 0x0003e20000100800 */
[----:B0-----:R-:W-:-:S03]  /*a290*/  LEA.HI.X.SX32 R10, R4, R0, 0x1, P1 ;  /* 0x00000000040a7211 */ /* 0x001fc600008f0eff */
[----:B------:R-:W-:Y:S01]  /*a2a0*/  STL [R1+0x704], R11 ;  /* 0x0007040b01007387 */ /* 0x000fe20000100800 */
[----:B-1----:R-:W-:Y:S01]  /*a2b0*/  LEA.HI.X.SX32 R9, R5, R0, 0x1, P2 ;  /* 0x0000000005097211 */ /* 0x002fe200010f0eff */
[----:B------:R-:W-:Y:S02]  /*a2c0*/  IMAD R8, R26, 0x2, R3 ;  /* 0x000000021a087824 */ /* 0x000fe400078e0203 */
[----:B------:R0:W-:Y:S01]  /*a2d0*/  STL [R1+0x70c], R10 ;  /* 0x00070c0a01007387 */ /* 0x0001e20000100800 */
[----:B------:R-:W-:-:S03]  /*a2e0*/  LEA R5, P0, R6, R2, 0x1 ;  /* 0x0000000206057211 */ /* 0x000fc600078008ff */
[----:B------:R1:W-:Y:S01]  /*a2f0*/  STL [R1+0x714], R9 ;  /* 0x0007140901007387 */ /* 0x0003e20000100800 */
[----:B------:R-:W-:-:S03]  /*a300*/  IMAD R4, R26, 0x2, R8 ;  /* 0x000000021a047824 */ /* 0x000fc600078e0208 */
[----:B------:R-:W2:Y:S01]  /*a310*/  S2R R19, SR_TID.X ;  /* 0x0000000000137919 */ /* 0x000ea20000002100 */
[-C--:B0-----:R-:W-:Y:S02]  /*a320*/  LEA R10, P2, R3, R2.reuse, 0x1 ;  /* 0x00000002030a7211 */ /* 0x081fe400078408ff */
[C---:B-1----:R-:W-:Y:S01]  /*a330*/  LEA R9, P1, R7.reuse, R2, 0x1 ;  /* 0x0000000207097211 */ /* 0x042fe200078208ff */
[----:B------:R0:W-:Y:S04]  /*a340*/  STL [R1+0x720], R5 ;  /* 0x0007200501007387 */ /* 0x0001e80000100800 */
[----:B------:R1:W-:Y:S01]  /*a350*/  STL [R1+0x728], R9 ;  /* 0x0007280901007387 */ /* 0x0003e20000100800 */
[----:B------:R-:W-:-:S03]  /*a360*/  LEA.HI.X.SX32 R7, R7, R0, 0x1, P1 ;  /* 0x0000000007077211 */ /* 0x000fc600008f0eff */
[----:B------:R-:W3:Y:S01]  /*a370*/  S2R R17, SR_TID.X ;  /* 0x0000000000117919 */ /* 0x000ee20000002100 */
[----:B0-----:R-:W-:Y:S01]  /*a380*/  IMAD R5, R26, 0x2, R4 ;  /* 0x000000021a057824 */ /* 0x001fe200078e0204 */
[-C--:B-1----:R-:W-:Y:S02]  /*a390*/  LEA.HI.X.SX32 R9, R6, R0.reuse, 0x1, P0 ;  /* 0x0000000006097211 */ /* 0x082fe400000f0eff */
[----:B------:R-:W-:Y:S01]  /*a3a0*/  LEA.HI.X.SX32 R6, R3, R0, 0x1, P2 ;  /* 0x0000000003067211 */ /* 0x000fe200010f0eff */
[----:B------:R-:W-:Y:S01]  /*a3b0*/  STL [R1+0x730], R10 ;  /* 0x0007300a01007387 */ /* 0x000fe20000100800 */
[-C--:B------:R-:W-:Y:S01]  /*a3c0*/  LEA R3, P0, R8, R2.reuse, 0x1 ;  /* 0x0000000208037211 */ /* 0x080fe200078008ff */
[----:B------:R-:W-:Y:S02]  /*a3d0*/  IMAD R26, R26, 0x2, R5 ;  /* 0x000000021a1a7824 */ /* 0x000fe400078e0205 */
[----:B------:R-:W-:Y:S04]  /*a3e0*/  STL [R1+0x71c], R9 ;  /* 0x00071c0901007387 */ /* 0x000fe80000100800 */
[----:B------:R0:W-:Y:S04]  /*a3f0*/  STL [R1+0x724], R7 ;  /* 0x0007240701007387 */ /* 0x0001e80000100800 */
[----:B------:R1:W-:Y:S04]  /*a400*/  STL [R1+0x72c], R6 ;  /* 0x00072c0601007387 */ /* 0x0003e80000100800 */
[----:B------:R4:W-:Y:S01]  /*a410*/  STL [R1+0x734], R3 ;  /* 0x0007340301007387 */ /* 0x0009e20000100800 */
[----:B0-----:R-:W-:-:S02]  /*a420*/  LEA R7, P1, R4, R2, 0x1 ;  /* 0x0000000204077211 */ /* 0x001fc400078208ff */
[----:B-1----:R-:W-:-:S03]  /*a430*/  LEA R6, P2, R5, R2, 0x1 ;  /* 0x0000000205067211 */ /* 0x002fc600078408ff */
[----:B------:R-:W-:Y:S01]  /*a440*/  STL [R1+0x738], R7 ;  /* 0x0007380701007387 */ /* 0x000fe20000100800 */
[----:B----4-:R-:W-:-:S03]  /*a450*/  LEA R3, P3, R26, R2, 0x1 ;  /* 0x000000021a037211 */ /* 0x010fc600078608ff */
[----:B------:R-:W-:Y:S01]  /*a460*/  STL [R1+0x73c], R6 ;  /* 0x00073c0601007387 */ /* 0x000fe20000100800 */
[----:B------:R-:W-:-:S03]  /*a470*/  LEA.HI.X.SX32 R2, R8, R0, 0x1, P0 ;  /* 0x0000000008027211 */ /* 0x000fc600000f0eff */
[----:B------:R0:W-:Y:S04]  /*a480*/  STL [R1+0x224], R3 ;  /* 0x0002240301007387 */ /* 0x0001e80000100800 */
[----:B------:R1:W-:Y:S01]  /*a490*/  STL [R1+0x214], R2 ;  /* 0x0002140201007387 */ /* 0x0003e20000100800 */
[-C--:B0-----:R-:W-:Y:S02]  /*a4a0*/  LEA.HI.X.SX32 R3, R4, R0.reuse, 0x1, P1 ;  /* 0x0000000004037211 */ /* 0x081fe400008f0eff */
[----:B-1----:R-:W-:-:S03]  /*a4b0*/  LEA.HI.X.SX32 R2, R5, R0, 0x1, P2 ;  /* 0x0000000005027211 */ /* 0x002fc600010f0eff */
[----:B------:R2:W-:Y:S01]  /*a4c0*/  STL [R1+0x21c], R3 ;  /* 0x00021c0301007387 */ /* 0x0005e20000100800 */
[----:B------:R-:W-:-:S03]  /*a4d0*/  LEA.HI.X.SX32 R0, R26, R0, 0x1, P3 ;  /* 0x000000001a007211 */ /* 0x000fc600018f0eff */
[----:B------:R-:W-:Y:S01]  /*a4e0*/  STL [R1+0x220], R2 ;  /* 0x0002200201007387 */ /* 0x000fe20000100800 */
[----:B---3--:R-:W-:Y:S01]  /*a4f0*/  SHF.R.U32.HI R18, RZ, 0x5, R17 ;  /* 0x00000005ff127819 */ /* 0x008fe20000011611 */
[----:B--2---:R-:W-:Y:S02]  /*a500*/  IMAD.SHL.U32 R3, R19, 0x20, RZ ;  /* 0x0000002013037824 */ /* 0x004fe400078e00ff */
[----:B------:R-:W-:Y:S04]  /*a510*/  STL [R1+0x218], R0 ;  /* 0x0002180001007387 */ /* 0x000fe80000100800 */
[----:B------:R0:W-:Y:S04]  /*a520*/  STL [R1+0x7d8], R3 ;  /* 0x0007d80301007387 */ /* 0x0001e80000100800 */
[----:B------:R-:W0:Y:S04]  /*a530*/  LDL R17, [R1+0x7b8] ;  /* 0x0007b80001117983 */ /* 0x000e280000100800 */
[----:B------:R1:W-:Y:S04]  /*a540*/  STL [R1+0x100], RZ ;  /* 0x000100ff01007387 */ /* 0x0003e80000100800 */
        /* <DEDUP_REMOVED lines=10> */
[----:B------:R1:W-:Y:S01]  /*a5f0*/  STL [R1+0xec], RZ ;  /* 0x0000ecff01007387 */ /* 0x0003e20000100800 */
[----:B0-----:R-:W-:-:S03]  /*a600*/  LOP3.LUT R3, R17, 0x200, R3, 0xf8, !PT ;  /* 0x0000020011037812 */ /* 0x001fc600078ef803 */
[----:B------:R-:W2:Y:S01]  /*a610*/  LDL R17, [R1+0x144] ;  /* 0x0001440001117983 */ /* 0x000ea20000100800 */
[----:B------:R-:W-:-:S04]  /*a620*/  SGXT.U32 R18, R18, 0x1 ;  /* 0x000000011212781a */ /* 0x000fc80000000000 */
        /* <DEDUP_REMOVED lines=15> */
[C---:B------:R-:W-:Y:S01]  /*a720*/  LOP3.LUT R0, R18.reuse, 0x60, RZ, 0xfc, !PT ;  /* 0x0000006012007812 */ /* 0x040fe200078efcff */
[----:B------:R-:W-:Y:S01]  /*a730*/  IMAD.MOV.U32 R29, RZ, RZ, 0x7f ;  /* 0x0000007fff1d7424 */ /* 0x000fe200078e00ff */
        /* <DEDUP_REMOVED lines=12> */
[----:B------:R1:W-:Y:S01]  /*a800*/  STL [R1+0xd0], RZ ;  /* 0x0000d0ff01007387 */ /* 0x0003e20000100800 */
[C---:B------:R-:W-:Y:S02]  /*a810*/  LOP3.LUT R4, R18.reuse, 0x78, RZ, 0xfc, !PT ;  /* 0x0000007812047812 */ /* 0x040fe400078efcff */
[----:B------:R-:W-:-:S02]  /*a820*/  LOP3.LUT R2, R18, 0x7a, RZ, 0xfc, !PT ;  /* 0x0000007a12027812 */ /* 0x000fc400078efcff */
[----:B------:R-:W-:Y:S01]  /*a830*/  LOP3.LUT R0, R18, 0x7c, RZ, 0xfc, !PT ;  /* 0x0000007c12007812 */ /* 0x000fe200078efcff */
[----:B------:R-:W-:Y:S01]  /*a840*/  IMAD.MOV.U32 R18, RZ, RZ, c[0x0][0x18c] ;  /* 0x00006300ff127624 */ /* 0x000fe200078e00ff */
[----:B------:R-:W-:Y:S01]  /*a850*/  IADD3 R29, R29, c[0x0][0x180], RZ ;  /* 0x000060001d1d7a10 */ /* 0x000fe20007ffe0ff */
[----:B------:R1:W-:Y:S01]  /*a860*/  STL [R1+0xd4], RZ ;  /* 0x0000d4ff01007387 */ /* 0x0003e20000100800 */
[----:B------:R-:W-:Y:S01]  /*a870*/  LOP3.LUT R19, R19, 0x3f, RZ, 0xc0, !PT ;  /* 0x0000003f13137812 */ /* 0x000fe200078ec0ff */
[----:B------:R-:W-:Y:S02]  /*a880*/  IMAD.SHL.U32 R2, R18, 0x80, RZ ;  /* 0x0000008012027824 */ /* 0x000fe400078e00ff */
[----:B------:R1:W-:Y:S01]  /*a890*/  STL [R1+0x1a0], R3 ;  /* 0x0001a00301007387 */ /* 0x0003e20000100800 */
[----:B------:R-:W-:-:S03]  /*a8a0*/  SHF.R.S32.HI R18, RZ, 0x1f, R29 ;  /* 0x0000001fff127819 */ /* 0x000fc6000001141d */
[----:B------:R1:W-:Y:S04]  /*a8b0*/  STL [R1+0xd8], RZ ;  /* 0x0000d8ff01007387 */ /* 0x0003e80000100800 */
[----:B------:R1:W-:Y:S04]  /*a8c0*/  STL [R1+0xdc], RZ ;  /* 0x0000dcff01007387 */ /* 0x0003e80000100800 */
[----:B------:R1:W-:Y:S01]  /*a8d0*/  STL [R1+0xc0], RZ ;  /* 0x0000c0ff01007387 */ /* 0x0003e20000100800 */
[----:B------:R-:W-:-:S03]  /*a8e0*/  LEA.HI R18, R18, R29, RZ, 0x7 ;  /* 0x0000001d12127211 */ /* 0x000fc600078f38ff */
[----:B------:R1:W-:Y:S01]  /*a8f0*/  STL [R1+0xc4], RZ ;  /* 0x0000c4ff01007387 */ /* 0x0003e20000100800 */
[----:B------:R-:W-:-:S03]  /*a900*/  IMAD.SHL.U32 R28, R19, 0x2, RZ ;  /* 0x00000002131c7824 */ /* 0x000fc600078e00ff */
[----:B------:R1:W-:Y:S01]  /*a910*/  STL [R1+0xc8], RZ ;  /* 0x0000c8ff01007387 */ /* 0x0003e20000100800 */
[----:B------:R-:W-:-:S03]  /*a920*/  SHF.R.S32.HI R0, RZ, 0x1f, R2 ;  /* 0x0000001fff007819 */ /* 0x000fc60000011402 */
[----:B------:R1:W-:Y:S04]  /*a930*/  STL [R1+0xcc], RZ ;  /* 0x0000ccff01007387 */ /* 0x0003e80000100800 */
[----:B------:R1:W-:Y:S01]  /*a940*/  STL [R1+0xb0], RZ ;  /* 0x0000b0ff01007387 */ /* 0x0003e20000100800 */
[----:B------:R-:W-:-:S03]  /*a950*/  SHF.R.S32.HI R4, RZ, 0x7, R18 ;  /* 0x00000007ff047819 */ /* 0x000fc60000011412 */
[----:B------:R1:W-:Y:S01]  /*a960*/  STL [R1+0xb4], RZ ;  /* 0x0000b4ff01007387 */ /* 0x0003e20000100800 */
[----:B------:R-:W-:-:S03]  /*a970*/  SHF.L.U64.HI R0, R2, 0x1, R0 ;  /* 0x0000000102007819 */ /* 0x000fc60000010200 */
[----:B------:R1:W-:Y:S01]  /*a980*/  STL [R1+0xb8], RZ ;  /* 0x0000b8ff01007387 */ /* 0x0003e20000100800 */
[----:B------:R-:W-:-:S03]  /*a990*/  LOP3.LUT R4, R28, 0x20, RZ, 0x3c, !PT ;  /* 0x000000201c047812 */ /* 0x000fc600078e3cff */
        /* <DEDUP_REMOVED lines=8> */
[----:B------:R1:W-:Y:S04]  /*aa20*/  STL [R1+0xac], RZ ;  /* 0x0000acff01007387 */ /* 0x0003e80000100800 */
[----:B------:R1:W-:Y:S04]  /*aa30*/  STL [R1+0x90], RZ ;  /* 0x000090ff01007387 */ /* 0x0003e80000100800 */
[----:B------:R1:W-:Y:S04]  /*aa40*/  STL [R1+0x94], RZ ;  /* 0x000094ff01007387 */ /* 0x0003e80000100800 */
[----:B------:R1:W-:Y:S04]  /*aa50*/  STL [R1+0x98], RZ ;  /* 0x000098ff01007387 */ /* 0x0003e80000100800 */
[----:B------:R1:W-:Y:S01]  /*aa60*/  STL [R1+0x9c], RZ ;  /* 0x00009cff01007387 */ /* 0x0003e20000100800 */
[----:B------:R-:W-:-:S02]  /*aa70*/  ULDC UR4, c[0x0][0x188] ;  /* 0x0000620000047ab9 */ /* 0x000fc40000000800 */
[----:B------:R-:W-:Y:S01]  /*aa80*/  USHF.L.U32 UR4, UR4, 0x7, URZ ;  /* 0x0000000704047899 */ /* 0x000fe2000800063f */
[C---:B------:R-:W-:Y:S02]  /*aa90*/  LOP3.LUT R5, R28.reuse, 0x10, RZ, 0x3c, !PT ;  /* 0x000000101c057812 */ /* 0x040fe400078e3cff */
[C---:B------:R-:W-:Y:S01]  /*aaa0*/  LOP3.LUT R5, R28.reuse, 0x40, RZ, 0x3c, !PT ;  /* 0x000000401c057812 */ /* 0x040fe200078e3cff */
[----:B------:R-:W-:Y:S01]  /*aab0*/  USHF.R.S32.HI UR5, URZ, 0x1f, UR4 ;  /* 0x0000001f3f057899 */ /* 0x000fe20008011404 */
[----:B------:R-:W-:Y:S01]  /*aac0*/  LOP3.LUT R5, R28, 0x70, RZ, 0x3c, !PT ;  /* 0x000000701c057812 */ /* 0x000fe200078e3cff */
[----:B------:R-:W-:Y:S02]  /*aad0*/  USHF.L.U32 UR10, UR4, 0x1, URZ ;  /* 0x00000001040a7899 */ /* 0x000fe4000800063f */
[----:B------:R-:W-:-:S03]  /*aae0*/  USHF.L.U64.HI UR5, UR4, 0x1, UR5 ;  /* 0x0000000104057899 */ /* 0x000fc60008010205 */
[----:B------:R-:W-:Y:S01]  /*aaf0*/  UMOV UR4, URZ ;  /* 0x0000003f00047c82 */ /* 0x000fe20008000000 */
[----:B--2---:R-:W-:-:S05]  /*ab00*/  LOP3.LUT R4, R17, 0x40, RZ, 0x3c, !PT ;  /* 0x0000004011047812 */ /* 0x004fca00078e3cff */
[----:B------:R1:W-:Y:S04]  /*ab10*/  STL [R1+0x7d4], R4 ;  /* 0x0007d40401007387 */ /* 0x0003e80000100800 */
[----:B------:R1:W-:Y:S02]  /*ab20*/  STL [R1+0x1a4], R2 ;  /* 0x0001a40201007387 */ /* 0x0003e40000100800 */
.L_x_3:
[----:B-1---5:R-:W2:Y:S04]  /*ab30*/  LDL R3, [R1+0x740] ;  /* 0x0007400001037983 */ /* 0x022ea80000100800 */
[----:B------:R-:W2:Y:S01]  /*ab40*/  LDL R2, [R1+0x744] ;  /* 0x0007440001027983 */ /* 0x000ea20000100800 */
[----:B------:R-:W-:Y:S01]  /*ab50*/  UMOV UR6, 0xffffff80 ;  /* 0xffffff8000067882 */ /* 0x000fe20000000000 */
[----:B------:R-:W-:Y:S01]  /*ab60*/  PRMT R16, RZ, 0x7610, R16 ;  /* 0x00007610ff107816 */ /* 0x000fe20000000010 */
[----:B------:R-:W-:Y:S01]  /*ab70*/  ULDC UR7, c[0x0][0x180] ;  /* 0x0000600000077ab9 */ /* 0x000fe20000000800 */
[----:B------:R-:W-:Y:S01]  /*ab80*/  STL [R1+0xfcc], R13 ;  /* 0x000fcc0d01007387 */ /* 0x000fe20000100800 */
[----:B------:R-:W-:-:S03]  /*ab90*/  UIMAD UR6, UR4, UR6, UR7 ;  /* 0x00000006040672a4 */ /* 0x000fc6000f8e0207 */
[----:B------:R-:W-:Y:S04]  /*aba0*/  STL [R1+0xfc0], R12 ;  /* 0x000fc00c01007387 */ /* 0x000fe80000100800 */
[----:B------:R-:W-:Y:S04]  /*abb0*/  STL [R1+0xfd0], R12 ;  /* 0x000fd00c01007387 */ /* 0x000fe80000100800 */
[----:B------:R-:W-:Y:S04]  /*abc0*/  STL [R1+0xfb4], R9 ;  /* 0x000fb40901007387 */ /* 0x000fe80000100800 */
[----:B------:R0:W-:Y:S04]  /*abd0*/  STL [R1+0xfc4], R9 ;  /* 0x000fc40901007387 */ /* 0x0001e80000100800 */
[----:B------:R-:W-:Y:S04]  /*abe0*/  STL [R1+0xfac], R10 ;  /* 0x000fac0a01007387 */ /* 0x000fe80000100800 */
[----:B------:R-:W-:Y:S01]  /*abf0*/  STL [R1+0xfb8], R10 ;  /* 0x000fb80a01007387 */ /* 0x000fe20000100800 */
[----:B0-----:R-:W-:-:S03]  /*ac00*/  PRMT R9, RZ, 0x7610, R9 ;  /* 0x00007610ff097816 */ /* 0x001fc60000000009 */
[----:B------:R-:W-:Y:S04]  /*ac10*/  STL [R1+0xfc8], R10 ;  /* 0x000fc80a01007387 */ /* 0x000fe80000100800 */
        /* <DEDUP_REMOVED lines=11> */
[----:B------:R-:W0:Y:S04]  /*acd0*/  S2R R14, SR_TID.X ;  /* 0x00000000000e7919 */ /* 0x000e280000002100 */
        /* <DEDUP_REMOVED lines=22> */
[----:B------:R0:W-:Y:S04]  /*ae40*/  STL [R1+0xf2c], R17 ;  /* 0x000f2c1101007387 */ /* 0x0001e80000100800 */
[----:B------:R-:W-:Y:S04]  /*ae50*/  STL [R1+0xf28], R18 ;  /* 0x000f281201007387 */ /* 0x000fe80000100800 */
[----:B------:R-:W-:Y:S01]  /*ae60*/  STL [R1+0xf24], R19 ;  /* 0x000f241301007387 */ /* 0x000fe20000100800 */
[----:B0-----:R-:W-:-:S03]  /*ae70*/  SHF.R.U32.HI R17, RZ, 0x5, R14 ;  /* 0x00000005ff117819 */ /* 0x001fc6000001160e */
[----:B------:R-:W-:Y:S01]  /*ae80*/  STL [R1+0xf20], R28 ;  /* 0x000f201c01007387 */ /* 0x000fe20000100800 */
[----:B------:R-:W-:-:S03]  /*ae90*/  SGXT.U32 R17, R17, 0x1 ;  /* 0x000000011111781a */ /* 0x000fc60000000000 */
[----:B------:R-:W-:Y:S01]  /*aea0*/  STL [R1+0x9a4], R0 ;  /* 0x0009a40001007387 */ /* 0x000fe20000100800 */
[----:B------:R-:W-:-:S03]  /*aeb0*/  ISETP.GE.AND P0, PT, R17, UR6, PT ;  /* 0x0000000611007c0c */ /* 0x000fc6000bf06270 */
[----:B------:R-:W0:Y:S04]  /*aec0*/  S2R R13, SR_TID.X ;  /* 0x00000000000d7919 */ /* 0x000e280000002100 */
[----:B------:R-:W3:Y:S01]  /*aed0*/  LDL R7, [R1+0x734] ;  /* 0x0007340001077983 */ /* 0x000ee20000100800 */
[--C-:B0-----:R-:W-:Y:S02]  /*aee0*/  SHF.R.U32.HI R12, RZ, 0x5, R13.reuse ;  /* 0x00000005ff0c7819 */ /* 0x101fe4000001160d */
[----:B------:R-:W-:Y:S02]  /*aef0*/  SHF.R.U32.HI R13, RZ, 0x5, R13 ;  /* 0x00000005ff0d7819 */ /* 0x000fe4000001160d */
[----:B------:R-:W-:Y:S02]  /*af00*/  SGXT.U32 R12, R12, 0x1 ;  /* 0x000000010c0c781a */ /* 0x000fe40000000000 */
[----:B------:R-:W-:-:S02]  /*af10*/  SGXT.U32 R13, R13, 0x1 ;  /* 0x000000010d0d781a */ /* 0x000fc40000000000 */
[C---:B------:R-:W-:Y:S02]  /*af20*/  LOP3.LUT R8, R12.reuse, 0x2, RZ, 0xfc, !PT ;  /* 0x000000020c087812 */ /* 0x040fe400078efcff */
[----:B------:R-:W-:Y:S02]  /*af30*/  LOP3.LUT R12, R12, 0x4, RZ, 0xfc, !PT ;  /* 0x000000040c0c7812 */ /* 0x000fe400078efcff */
[----:B------:R-:W-:Y:S02]  /*af40*/  ISETP.GE.AND P1, PT, R8, UR6, PT ;  /* 0x0000000608007c0c */ /* 0x000fe4000bf26270 */
[----:B------:R-:W-:Y:S01]  /*af50*/  ISETP.GE.AND P2, PT, R12, UR6, PT ;  /* 0x000000060c007c0c */ /* 0x000fe2000bf46270 */
[----:B------:R-:W4:Y:S01]  /*af60*/  LDL R8, [R1+0x214] ;  /* 0x0002140001087983 */ /* 0x000f220000100800 */
[----:B------:R-:W-:-:S03]  /*af70*/  LOP3.LUT R12, R13, 0x6, RZ, 0xfc, !PT ;  /* 0x000000060d0c7812 */ /* 0x000fc600078efcff */
[----:B------:R-:W0:Y:S01]  /*af80*/  S2R R13, SR_TID.X ;  /* 0x00000000000d7919 */ /* 0x000e220000002100 */
[----:B------:R-:W-:-:S03]  /*af90*/  ISETP.GE.AND P3, PT, R12, UR6, PT ;  /* 0x000000060c007c0c */ /* 0x000fc6000bf66270 */
[----:B--2---:R1:W2:Y:S04]  /*afa0*/  @!P0 LDG.E.U16 R16, [R2.64] ;  /* 0x0000000802108981 */ /* 0x0042a8000c1e1500 */
[----:B-1----:R-:W2:Y:S04]  /*afb0*/  LDL R2, [R1+0x218] ;  /* 0x0002180001027983 */ /* 0x002ea80000100800 */
[----:B------:R-:W2:Y:S01]  /*afc0*/  LDL R3, [R1+0x224] ;  /* 0x0002240001037983 */ /* 0x000ea20000100800 */
[----:B0-----:R-:W-:-:S04]  /*afd0*/  SHF.R.U32.HI R13, RZ, 0x5, R13 ;  /* 0x00000005ff0d7819 */ /* 0x001fc8000001160d */
[----:B------:R-:W-:-:S04]  /*afe0*/  SGXT.U32 R13, R13, 0x1 ;  /* 0x000000010d0d781a */ /* 0x000fc80000000000 */
[----:B------:R-:W-:-:S04]  /*aff0*/  LOP3.LUT R12, R13, 0x8, RZ, 0xfc, !PT ;  /* 0x000000080d0c7812 */ /* 0x000fc800078efcff */
[----:B------:R-:W-:Y:S02]  /*b000*/  ISETP.GE.AND P0, PT, R12, UR6, PT ;  /* 0x000000060c007c0c */ /* 0x000fe4000bf06270 */
[----:B------:R-:W3:Y:S01]  /*b010*/  LDL.LU R12, [R1+0xfd0] ;  /* 0x000fd000010c7983 */ /* 0x000ee20000300800 */
[----:B--2---:R-:W-:-:S04]  /*b020*/  @!P1 LOP3.LUT R3, R3, R2, RZ, 0x3c, !PT ;  /* 0x0000000203039212 */ /* 0x004fc800078e3cff */
[----:B------:R-:W-:-:S04]  /*b030*/  @!P1 LOP3.LUT R2, R3, R2, RZ, 0x3c, !PT ;  /* 0x0000000203029212 */ /* 0x000fc800078e3cff */
[----:B------:R-:W-:-:S05]  /*b040*/  @!P1 LOP3.LUT R3, R3, R2, RZ, 0x3c, !PT ;  /* 0x0000000203039212 */ /* 0x000fca00078e3cff */
[----:B------:R0:W2:Y:S04]  /*b050*/  @!P1 LDG.E.U16 R9, [R2.64] ;  /* 0x0000000802099981 */ /* 0x0000a8000c1e1500 */
[----:B0-----:R-:W2:Y:S04]  /*b060*/  LDL R2, [R1+0x220] ;  /* 0x0002200001027983 */ /* 0x001ea80000100800 */
[----:B------:R-:W2:Y:S01]  /*b070*/  LDL R3, [R1+0x73c] ;  /* 0x00073c0001037983 */ /* 0x000ea20000100800 */
[----:B------:R-:W-:-:S03]  /*b080*/  PRMT R10, RZ, 0x7610, R10 ;  /* 0x00007610ff0a7816 */ /* 0x000fc6000000000a */
[----:B------:R-:W0:Y:S01]  /*b090*/  S2R R13, SR_TID.X ;  /* 0x00000000000d7919 */ /* 0x000e220000002100 */
[----:B--2---:R-:W-:-:S04]  /*b0a0*/  @!P2 LOP3.LUT R3, R3, R2, RZ, 0x3c, !PT ;  /* 0x000000020303a212 */ /* 0x004fc800078e3cff */
[----:B------:R-:W-:-:S04]  /*b0b0*/  @!P2 LOP3.LUT R2, R3, R2, RZ, 0x3c, !PT ;  /* 0x000000020302a212 */ /* 0x000fc800078e3cff */
[----:B------:R-:W-:-:S05]  /*b0c0*/  @!P2 LOP3.LUT R3, R3, R2, RZ, 0x3c, !PT ;  /* 0x000000020303a212 */ /* 0x000fca00078e3cff */
[----:B------:R-:W2:Y:S01]  /*b0d0*/  @!P2 LDG.E.U16 R10, [R2.64] ;  /* 0x00000008020aa981 */ /* 0x000ea2000c1e1500 */
[----:B0-----:R-:W-:-:S04]  /*b0e0*/  SHF.R.U32.HI R13, RZ, 0x5, R13 ;  /* 0x00000005ff0d7819 */ /* 0x001fc8000001160d */
[----:B------:R-:W-:-:S04]  /*b0f0*/  SGXT.U32 R13, R13, 0x1 ;  /* 0x000000010d0d781a */ /* 0x000fc80000000000 */
[----:B------:R-:W-:Y:S01]  /*b100*/  LOP3.LUT R13, R13, 0xa, RZ, 0xfc, !PT ;  /* 0x0000000a0d0d7812 */ /* 0x000fe200078efcff */
[----:B------:R0:W-:Y:S03]  /*b110*/  STL [R1+0x68], R9 ;  /* 0x0000680901007387 */ /* 0x0001e60000100800 */
[----:B------:R-:W-:Y:S02]  /*b120*/  ISETP.GE.AND P1, PT, R13, UR6, PT ;  /* 0x000000060d007c0c */ /* 0x000fe4000bf26270 */
[----:B------:R-:W4:Y:S04]  /*b130*/  LDL.LU R13, [R1+0xfcc] ;  /* 0x000fcc00010d7983 */ /* 0x000f280000300800 */
[----:B--2---:R1:W-:Y:S04]  /*b140*/  STL [R1+0x128], R10 ;  /* 0x0001280a01007387 */ /* 0x0043e80000100800 */
[----:B------:R-:W2:Y:S04]  /*b150*/  LDL R2, [R1+0x21c] ;  /* 0x00021c0001027983 */ /* 0x000ea80000100800 */
[----:B------:R-:W2:Y:S01]  /*b160*/  LDL R3, [R1+0x738] ;  /* 0x0007380001037983 */ /* 0x000ea20000100800 */
[----:B---3--:R-:W-:-:S03]  /*b170*/  PRMT R12, RZ, 0x7610, R12 ;  /* 0x00007610ff0c7816 */ /* 0x008fc6000000000c */
[----:B0-----:R-:W1:Y:S01]  /*b180*/  S2R R9, SR_TID.X ;  /* 0x0000000000097919 */ /* 0x001e620000002100 */
[----:B--2---:R-:W-:-:S04]  /*b190*/  @!P3 LOP3.LUT R3, R3, R2, RZ, 0x3c, !PT ;  /* 0x000000020303b212 */ /* 0x004fc800078e3cff */
[----:B------:R-:W-:-:S04]  /*b1a0*/  @!P3 LOP3.LUT R2, R3, R2, RZ, 0x3c, !PT ;  /* 0x000000020302b212 */ /* 0x000fc800078e3cff */
[----:B------:R-:W-:-:S05]  /*b1b0*/  @!P3 LOP3.LUT R3, R3, R2, RZ, 0x3c, !PT ;  /* 0x000000020303b212 */ /* 0x000fca00078e3cff */
[----:B------:R0:W2:Y:S01]  /*b1c0*/  @!P3 LDG.E.U16 R12, [R2.64] ;  /* 0x00000008020cb981 */ /* 0x0000a2000c1e1500 */
[----:B-1----:R-:W-:-:S04]  /*b1d0*/  SHF.R.U32.HI R10, RZ, 0x5, R9 ;  /* 0x00000005ff0a7819 */ /* 0x002fc80000011609 */
[----:B------:R-:W-:Y:S02]  /*b1e0*/  SGXT.U32 R10, R10, 0x1 ;  /* 0x000000010a0a781a */ /* 0x000fe40000000000 */
[----:B----4-:R-:W-:Y:S02]  /*b1f0*/  PRMT R13, RZ, 0x7610, R13 ;  /* 0x00007610ff0d7816 */ /* 0x010fe4000000000d */
[----:B------:R-:W-:Y:S01]  /*b200*/  LOP3.LUT R10, R10, 0xc, RZ, 0xfc, !PT ;  /* 0x0000000c0a0a7812 */ /* 0x000fe200078efcff */
[----:B0-----:R-:W-:Y:S02]  /*b210*/  @!P0 IMAD.MOV.U32 R2, RZ, RZ, R7 ;  /* 0x000000ffff028224 */ /* 0x001fe400078e0007 */
[----:B------:R-:W-:Y:S01]  /*b220*/  @!P0 IMAD.MOV.U32 R3, RZ, RZ, R8 ;  /* 0x000000ffff038224 */ /* 0x000fe200078e0008 */
[----:B------:R-:W-:Y:S02]  /*b230*/  ISETP.GE.AND P2, PT, R10, UR6, PT ;  /* 0x000000060a007c0c */ /* 0x000fe4000bf46270 */
[----:B------:R-:W3:Y:S04]  /*b240*/  LDL.LU R10, [R1+0xfc8] ;  /* 0x000fc800010a7983 */ /* 0x000ee80000300800 */
[----:B------:R0:W4:Y:S04]  /*b250*/  @!P0 LDG.E.U16 R13, [R2.64] ;  /* 0x00000008020d8981 */ /* 0x000128000c1e1500 */
[----:B--2---:R1:W-:Y:S04]  /*b260*/  STL [R1+0x184], R12 ;  /* 0x0001840c01007387 */ /* 0x0043e80000100800 */
[----:B0-----:R-:W2:Y:S04]  /*b270*/  LDL R2, [R1+0x72c] ;  /* 0x00072c0001027983 */ /* 0x001ea80000100800 */
[----:B------:R-:W2:Y:S04]  /*b280*/  LDL R3, [R1+0x730] ;  /* 0x0007300001037983 */ /* 0x000ea80000100800 */
[----:B-1----:R-:W0:Y:S01]  /*b290*/  S2R R12, SR_TID.X ;  /* 0x00000000000c7919 */ /* 0x002e220000002100 */
[----:B------:R-:W-:-:S02]  /*b2a0*/  SHF.R.U32.HI R9, RZ, 0x5, R9 ;  /* 0x00000005ff097819 */ /* 0x000fc40000011609 */
[----:B---3--:R-:W-:Y:S01]  /*b2b0*/  PRMT R10, RZ, 0x7610, R10 ;  /* 0x00007610ff0a7816 */ /* 0x008fe2000000000a */
[----:B------:R-:W3:Y:S01]  /*b2c0*/  LDL R8, [R1+0x714] ;  /* 0x0007140001087983 */ /* 0x000ee20000100800 */
[----:B------:R-:W-:-:S03]  /*b2d0*/  SGXT.U32 R9, R9, 0x1 ;  /* 0x000000010909781a */ /* 0x000fc60000000000 */
[----:B------:R-:W3:Y:S01]  /*b2e0*/  LDL R7, [R1+0x718] ;  /* 0x0007180001077983 */ /* 0x000ee20000100800 */
[----:B------:R-:W-:-:S04]  /*b2f0*/  LOP3.LUT R9, R9, 0xe, RZ, 0xfc, !PT ;  /* 0x0000000e09097812 */ /* 0x000fc800078efcff */
[----:B------:R-:W-:Y:S02]  /*b300*/  ISETP.GE.AND P3, PT, R9, UR6, PT ;  /* 0x0000000609007c0c */ /* 0x000fe4000bf66270 */
        /* <DEDUP_REMOVED lines=97> */
[----:B---3--:R-:W-:-:S03]  /*b920*/  PRMT R11, RZ, 0x7610, R11 ;  /* 0x00007610ff0b7816 */ /* 0x008fc6000000000b */
[----:B------:R-:W3:Y:S04]  /*b930*/  LDL R8, [R1+0x6d4] ;  /* 0x0006d40001087983 */ /* 0x000ee80000100800 */
[----:B------:R-:W3:Y:S01]  /*b940*/  LDL R7, [R1+0x6d8] ;  /* 0x0006d80001077983 */ /* 0x000ee20000100800 */
        /* <DEDUP_REMOVED lines=11> */
[----:B------:R-:W-:Y:S02]  /*ba00*/  PRMT R24, RZ, 0x7610, R24 ;  /* 0x00007610ff187816 */ /* 0x000fe40000000018 */
[----:B------:R-:W-:-:S04]  /*ba10*/  SHF.R.U32.HI R20, RZ, 0x5, R20 ;  /* 0x00000005ff147819 */ /* 0x000fc80000011614 */
[----:B------:R-:W-:-:S04]  /*ba20*/  SGXT.U32 R20, R20, 0x1 ;  /* 0x000000011414781a */ /* 0x000fc80000000000 */
[----:B------:R-:W-:-:S04]  /*ba30*/  LOP3.LUT R20, R20, 0x1e, RZ, 0xfc, !PT ;  /* 0x0000001e14147812 */ /* 0x000fc800078efcff */
[----:B------:R-:W-:Y:S02]  /*ba40*/  ISETP.GE.AND P3, PT, R20, UR6, PT ;  /* 0x0000000614007c0c */ /* 0x000fe4000bf66270 */
        /* <DEDUP_REMOVED lines=15> */
[----:B0-----:R-:W0:Y:S01]  /*bb40*/  S2R R11, SR_TID.X ;  /* 0x00000000000b7919 */ /* 0x001e220000002100 */
[----:B--2---:R-:W-:-:S04]  /*bb50*/  @!P3 LOP3.LUT R3, R3, R2, RZ, 0x3c, !PT ;  /* 0x000000020303b212 */ /* 0x004fc800078e3cff */
[----:B------:R-:W-:-:S04]  /*bb60*/  @!P3 LOP3.LUT R2, R3, R2, RZ, 0x3c, !PT ;  /* 0x000000020302b212 */ /* 0x000fc800078e3cff */
[----:B------:R-:W-:-:S05]  /*bb70*/  @!P3 LOP3.LUT R3, R3, R2, RZ, 0x3c, !PT ;  /* 0x000000020303b212 */ /* 0x000fca00078e3cff */
[----:B------:R2:W3:Y:S01]  /*bb80*/  @!P3 LDG.E.U16 R10, [R2.64] ;  /* 0x00000008020ab981 */ /* 0x0004e2000c1e1500 */
[----:B0-----:R-:W-:-:S04]  /*bb90*/  SHF.R.U32.HI R11, RZ, 0x5, R11 ;  /* 0x00000005ff0b7819 */ /* 0x001fc8000001160b */
[----:B------:R-:W-:Y:S02]  /*bba0*/  SGXT.U32 R11, R11, 0x1 ;  /* 0x000000010b0b781a */ /* 0x000fe40000000000 */
[----:B----4-:R-:W-:Y:S02]  /*bbb0*/  PRMT R20, RZ, 0x7610, R20 ;  /* 0x00007610ff147816 */ /* 0x010fe40000000014 */
[----:B------:R-:W-:Y:S01]  /*bbc0*/  LOP3.LUT R11, R11, 0x24, RZ, 0xfc, !PT ;  /* 0x000000240b0b7812 */ /* 0x000fe200078efcff */
[----:B--2---:R-:W-:Y:S02]  /*bbd0*/  @!P0 IMAD.MOV.U32 R2, RZ, RZ, R7 ;  /* 0x000000ffff028224 */ /* 0x004fe400078e0007 */
[----:B------:R-:W-:Y:S01]  /*bbe0*/  @!P0 IMAD.MOV.U32 R3, RZ, RZ, R8 ;  /* 0x000000ffff038224 */ /* 0x000fe200078e0008 */
[----:B------:R-:W-:Y:S02]  /*bbf0*/  ISETP.GE.AND P2, PT, R11, UR6, PT ;  /* 0x000000060b007c0c */ /* 0x000fe4000bf46270 */
[----:B------:R-:W2:Y:S04]  /*bc00*/  LDL.LU R11, [R1+0xfa4] ;  /* 0x000fa400010b7983 */ /* 0x000ea80000300800 */
[----:B------:R0:W4:Y:S04]  /*bc10*/  @!P0 LDG.E.U16 R20, [R2.64] ;  /* 0x0000000802148981 */ /* 0x000128000c1e1500 */
[----:B---3--:R3:W-:Y:S04]  /*bc20*/  STL [R1+0x194], R10 ;  /* 0x0001940a01007387 */ /* 0x0087e80000100800 */
[----:B0-----:R-:W2:Y:S04]  /*bc30*/  LDL R2, [R1+0x6cc] ;  /* 0x0006cc0001027983 */ /* 0x001ea80000100800 */
[----:B------:R-:W2:Y:S01]  /*bc40*/  LDL R3, [R1+0x6d0] ;  /* 0x0006d00001037983 */ /* 0x000ea20000100800 */
[----:B------:R-:W-:-:S03]  /*bc50*/  PRMT R21, RZ, 0x7610, R21 ;  /* 0x00007610ff157816 */ /* 0x000fc60000000015 */
[----:B-1----:R-:W0:Y:S04]  /*bc60*/  S2R R24, SR_TID.X ;  /* 0x0000000000187919 */ /* 0x002e280000002100 */
[----:B---3--:R-:W1:Y:S01]  /*bc70*/  S2R R10, SR_TID.X ;  /* 0x00000000000a7919 */ /* 0x008e620000002100 */
[----:B--2---:R-:W-:-:S04]  /*bc80*/  @!P1 LOP3.LUT R3, R3, R2, RZ, 0x3c, !PT ;  /* 0x0000000203039212 */ /* 0x004fc800078e3cff */
[----:B------:R-:W-:-:S04]  /*bc90*/  @!P1 LOP3.LUT R2, R3, R2, RZ, 0x3c, !PT ;  /* 0x0000000203029212 */ /* 0x000fc800078e3cff */
[----:B------:R-:W-:-:S05]  /*bca0*/  @!P1 LOP3.LUT R3, R3, R2, RZ, 0x3c, !PT ;  /* 0x0000000203039212 */ /* 0x000fca00078e3cff */
[----:B------:R2:W3:Y:S01]  /*bcb0*/  @!P1 LDG.E.U16 R21, [R2.64] ;  /* 0x0000000802159981 */ /* 0x0004e2000c1e1500 */
[----:B0-----:R-:W-:Y:S02]  /*bcc0*/  SHF.R.U32.HI R24, RZ, 0x5, R24 ;  /* 0x00000005ff187819 */ /* 0x001fe40000011618 */
[----:B-1----:R-:W-:Y:S02]  /*bcd0*/  SHF.R.U32.HI R10, RZ, 0x5, R10 ;  /* 0x00000005ff0a7819 */ /* 0x002fe4000001160a */
[----:B------:R-:W-:Y:S02]  /*bce0*/  SGXT.U32 R24, R24, 0x1 ;  /* 0x000000011818781a */ /* 0x000fe40000000000 */
[----:B------:R-:W-:Y:S02]  /*bcf0*/  SGXT.U32 R10, R10, 0x1 ;  /* 0x000000010a0a781a */ /* 0x000fe40000000000 */
[----:B------:R-:W-:Y:S01]  /*bd00*/  LOP3.LUT R24, R24, 0x26, RZ, 0xfc, !PT ;  /* 0x0000002618187812 */ /* 0x000fe200078efcff */
[----:B--2---:R-:W2:Y:S01]  /*bd10*/  LDL R2, [R1+0x6c4] ;  /* 0x0006c40001027983 */ /* 0x004ea20000100800 */
[----:B------:R-:W-:-:S02]  /*bd20*/  LOP3.LUT R7, R10, 0x28, RZ, 0xfc, !PT ;  /* 0x000000280a077812 */ /* 0x000fc400078efcff */
[----:B------:R-:W-:Y:S01]  /*bd30*/  ISETP.GE.AND P3, PT, R24, UR6, PT ;  /* 0x0000000618007c0c */ /* 0x000fe2000bf66270 */
[----:B------:R-:W2:Y:S01]  /*bd40*/  LDL R10, [R1+0x6ac] ;  /* 0x0006ac00010a7983 */ /* 0x000ea20000100800 */
[----:B------:R-:W-:-:S03]  /*bd50*/  ISETP.GE.AND P0, PT, R7, UR6, PT ;  /* 0x0000000607007c0c */ /* 0x000fc6000bf06270 */
[----:B------:R-:W2:Y:S04]  /*bd60*/  LDL R24, [R1+0x6b8] ;  /* 0x0006b80001187983 */ /* 0x000ea80000100800 */
[----:B------:R-:W2:Y:S04]  /*bd70*/  LDL R7, [R1+0x6b0] ;  /* 0x0006b00001077983 */ /* 0x000ea80000100800 */
[----:B---3--:R0:W-:Y:S04]  /*bd80*/  STL [R1+0x58], R21 ;  /* 0x0000581501007387 */ /* 0x0081e80000100800 */
[----:B------:R-:W2:Y:S01]  /*bd90*/  LDL R3, [R1+0x6c8] ;  /* 0x0006c80001037983 */ /* 0x000ea20000100800 */
[----:B------:R-:W-:-:S03]  /*bda0*/  PRMT R22, RZ, 0x7610, R22 ;  /* 0x00007610ff167816 */ /* 0x000fc60000000016 */
[----:B------:R-:W1:Y:S01]  /*bdb0*/  S2R R8, SR_TID.X ;  /* 0x0000000000087919 */ /* 0x000e620000002100 */
[----:B--2---:R-:W-:-:S04]  /*bdc0*/  @!P2 LOP3.LUT R3, R3, R2, RZ, 0x3c, !PT ;  /* 0x000000020303a212 */ /* 0x004fc800078e3cff */
[----:B------:R-:W-:-:S04]  /*bdd0*/  @!P2 LOP3.LUT R2, R3, R2, RZ, 0x3c, !PT ;  /* 0x000000020302a212 */ /* 0x000fc800078e3cff */
[----:B------:R-:W-:-:S05]  /*bde0*/  @!P2 LOP3.LUT R3, R3, R2, RZ, 0x3c, !PT ;  /* 0x000000020303a212 */ /* 0x000fca00078e3cff */
[----:B------:R2:W3:Y:S01]  /*bdf0*/  @!P2 LDG.E.U16 R22, [R2.64] ;  /* 0x000000080216a981 */ /* 0x0004e2000c1e1500 */
[----:B-1----:R-:W-:-:S04]  /*be00*/  SHF.R.U32.HI R8, RZ, 0x5, R8 ;  /* 0x00000005ff087819 */ /* 0x002fc80000011608 */
[----:B------:R-:W-:-:S04]  /*be10*/  SGXT.U32 R8, R8, 0x1 ;  /* 0x000000010808781a */ /* 0x000fc80000000000 */
[----:B------:R-:W-:-:S04]  /*be20*/  LOP3.LUT R8, R8, 0x2a, RZ, 0xfc, !PT ;  /* 0x0000002a08087812 */ /* 0x000fc800078efcff */
[----:B------:R-:W-:Y:S02]  /*be30*/  ISETP.GE.AND P1, PT, R8, UR6, PT ;  /* 0x0000000608007c0c */ /* 0x000fe4000bf26270 */
[----:B------:R-:W4:Y:S04]  /*be40*/  LDL.LU R8, [R1+0xfa0] ;  /* 0x000fa00001087983 */ /* 0x000f280000300800 */
[----:B--2---:R-:W2:Y:S04]  /*be50*/  LDL R2, [R1+0x6bc] ;  /* 0x0006bc0001027983 */ /* 0x004ea80000100800 */
[----:B---3--:R1:W-:Y:S04]  /*be60*/  STL [R1+0x80], R22 ;  /* 0x0000801601007387 */ /* 0x0083e80000100800 */
[----:B------:R-:W2:Y:S01]  /*be70*/  LDL R3, [R1+0x6c0] ;  /* 0x0006c00001037983 */ /* 0x000ea20000100800 */
[----:B------:R-:W-:-:S03]  /*be80*/  PRMT R11, RZ, 0x7610, R11 ;  /* 0x00007610ff0b7816 */ /* 0x000fc6000000000b */
[----:B0-----:R-:W0:Y:S02]  /*be90*/  S2R R21, SR_TID.X ;  /* 0x0000000000157919 */ /* 0x001e240000002100 */
[----:B0-----:R-:W-:Y:S02]  /*bea0*/  SHF.R.U32.HI R21, RZ, 0x5, R21 ;  /* 0x00000005ff157819 */ /* 0x001fe40000011615 */
[----:B--2---:R-:W-:-:S04]  /*beb0*/  @!P3 LOP3.LUT R3, R3, R2, RZ, 0x3c, !PT ;  /* 0x000000020303b212 */ /* 0x004fc800078e3cff */
[----:B------:R-:W-:-:S04]  /*bec0*/  @!P3 LOP3.LUT R2, R3, R2, RZ, 0x3c, !PT ;  /* 0x000000020302b212 */ /* 0x000fc800078e3cff */
[----:B------:R-:W-:-:S05]  /*bed0*/  @!P3 LOP3.LUT R3, R3, R2, RZ, 0x3c, !PT ;  /* 0x000000020303b212 */ /* 0x000fca00078e3cff */
[----:B------:R0:W2:Y:S01]  /*bee0*/  @!P3 LDG.E.U16 R11, [R2.64] ;  /* 0x00000008020bb981 */ /* 0x0000a2000c1e1500 */
[----:B------:R-:W-:-:S04]  /*bef0*/  SGXT.U32 R21, R21, 0x1 ;  /* 0x000000011515781a */ /* 0x000fc80000000000 */
[----:B-1----:R-:W-:Y:S02]  /*bf00*/  LOP3.LUT R22, R21, 0x2c, RZ, 0xfc, !PT ;  /* 0x0000002c15167812 */ /* 0x002fe400078efcff */
[----:B------:R-:W0:Y:S02]  /*bf10*/  S2R R21, SR_TID.X ;  /* 0x0000000000157919 */ /* 0x000e240000002100 */
[----:B------:R-:W-:Y:S02]  /*bf20*/  ISETP.GE.AND P2, PT, R22, UR6, PT ;  /* 0x0000000616007c0c */ /* 0x000fe4000bf46270 */
[----:B------:R-:W3:Y:S01]  /*bf30*/  LDL.LU R22, [R1+0xf9c] ;  /* 0x000f9c0001167983 */ /* 0x000ee20000300800 */
[----:B0-----:R-:W-:-:S04]  /*bf40*/  SHF.R.U32.HI R3, RZ, 0x5, R21 ;  /* 0x00000005ff037819 */ /* 0x001fc80000011615 */
[----:B------:R-:W-:-:S04]  /*bf50*/  SGXT.U32 R3, R3, 0x1 ;  /* 0x000000010303781a */ /* 0x000fc80000000000 */
[----:B------:R-:W-:Y:S01]  /*bf60*/  LOP3.LUT R2, R3, 0x2e, RZ, 0xfc, !PT ;  /* 0x0000002e03027812 */ /* 0x000fe200078efcff */
[----:B--2---:R0:W-:Y:S04]  /*bf70*/  STL [R1+0x18c], R11 ;  /* 0x00018c0b01007387 */ /* 0x0041e80000100800 */
[----:B0-----:R-:W2:Y:S04]  /*bf80*/  LDL.LU R11, [R1+0xf98] ;  /* 0x000f9800010b7983 */ /* 0x001ea80000300800 */
[----:B------:R-:W2:Y:S01]  /*bf90*/  LDL R3, [R1+0x6b4] ;  /* 0x0006b40001037983 */ /* 0x000ea20000100800 */
[----:B----4-:R-:W-:-:S02]  /*bfa0*/  PRMT R8, RZ, 0x7610, R8 ;  /* 0x00007610ff087816 */ /* 0x010fc40000000008 */
[----:B------:R-:W-:Y:S01]  /*bfb0*/  ISETP.GE.AND P3, PT, R2, UR6, PT ;  /* 0x0000000602007c0c */ /* 0x000fe2000bf66270 */
[----:B------:R-:W-:Y:S01]  /*bfc0*/  @!P0 IMAD.MOV.U32 R2, RZ, RZ, R24 ;  /* 0x000000ffff028224 */ /* 0x000fe200078e0018 */
[----:B------:R-:W-:Y:S01]  /*bfd0*/  PRMT R0, RZ, 0x7610, R0 ;  /* 0x00007610ff007816 */ /* 0x000fe20000000000 */
[----:B------:R-:W4:Y:S04]  /*bfe0*/  LDL R24, [R1+0x694] ;  /* 0x0006940001187983 */ /* 0x000f280000100800 */
[----:B--2---:R0:W2:Y:S02]  /*bff0*/  @!P0 LDG.E.U16 R8, [R2.64] ;  /* 0x0000000802088981 */ /* 0x0040a4000c1e1500 */
[----:B0-----:R-:W-:Y:S02]  /*c000*/  @!P1 IMAD.MOV.U32 R2, RZ, RZ, R7 ;  /* 0x000000ffff029224 */ /* 0x001fe400078e0007 */
[----:B------:R-:W-:Y:S01]  /*c010*/  @!P1 IMAD.MOV.U32 R3, RZ, RZ, R10 ;  /* 0x000000ffff039224 */ /* 0x000fe200078e000a */
[----:B---3--:R-:W-:Y:S01]  /*c020*/  PRMT R22, RZ, 0x7610, R22 ;  /* 0x00007610ff167816 */ /* 0x008fe20000000016 */
[----:B------:R-:W3:Y:S04]  /*c030*/  LDL R7, [R1+0x698] ;  /* 0x0006980001077983 */ /* 0x000ee80000100800 */
[----:B------:R0:W2:Y:S04]  /*c040*/  @!P1 LDG.E.U16 R0, [R2.64] ;  /* 0x0000000802009981 */ /* 0x0000a8000c1e1500 */
[----:B0-----:R-:W2:Y:S04]  /*c050*/  LDL R2, [R1+0x6a4] ;  /* 0x0006a40001027983 */ /* 0x001ea80000100800 */
[----:B------:R-:W2:Y:S04]  /*c060*/  LDL R3, [R1+0x6a8] ;  /* 0x0006a80001037983 */ /* 0x000ea80000100800 */
[----:B------:R-:W0:Y:S01]  /*c070*/  S2R R10, SR_TID.X ;  /* 0x00000000000a7919 */ /* 0x000e220000002100 */
[----:B------:R-:W-:-:S02]  /*c080*/  SHF.R.U32.HI R21, RZ, 0x5, R21 ;  /* 0x00000005ff157819 */ /* 0x000fc40000011615 */
[----:B--2---:R-:W-:-:S04]  /*c090*/  @!P2 LOP3.LUT R3, R3, R2, RZ, 0x3c, !PT ;  /* 0x000000020303a212 */ /* 0x004fc800078e3cff */
[----:B------:R-:W-:-:S04]  /*c0a0*/  @!P2 LOP3.LUT R2, R3, R2, RZ, 0x3c, !PT ;  /* 0x000000020302a212 */ /* 0x000fc800078e3cff */
[----:B------:R-:W-:-:S05]  /*c0b0*/  @!P2 LOP3.LUT R3, R3, R2, RZ, 0x3c, !PT ;  /* 0x000000020303a212 */ /* 0x000fca00078e3cff */
[----:B------:R-:W2:Y:S01]  /*c0c0*/  @!P2 LDG.E.U16 R22, [R2.64] ;  /* 0x000000080216a981 */ /* 0x000ea2000c1e1500 */
[----:B------:R-:W-:Y:S02]  /*c0d0*/  SGXT.U32 R21, R21, 0x1 ;  /* 0x000000011515781a */ /* 0x000fe40000000000 */
[----:B0-----:R-:W-:Y:S02]  /*c0e0*/  SHF.R.U32.HI R10, RZ, 0x5, R10 ;  /* 0x00000005ff0a7819 */ /* 0x001fe4000001160a */
[----:B------:R-:W-:Y:S02]  /*c0f0*/  LOP3.LUT R21, R21, 0x30, RZ, 0xfc, !PT ;  /* 0x0000003015157812 */ /* 0x000fe400078efcff */
[----:B------:R-:W-:Y:S02]  /*c100*/  SGXT.U32 R10, R10, 0x1 ;  /* 0x000000010a0a781a */ /* 0x000fe40000000000 */
[----:B------:R-:W-:Y:S02]  /*c110*/  ISETP.GE.AND P0, PT, R21, UR6, PT ;  /* 0x0000000615007c0c */ /* 0x000fe4000bf06270 */
[----:B------:R-:W-:Y:S01]  /*c120*/  LOP3.LUT R21, R10, 0x32, RZ, 0xfc, !PT ;  /* 0x000000320a157812 */ /* 0x000fe200078efcff */
[----:B------:R-:W-:Y:S03]  /*c130*/  STL [R1+0xf0c], R0 ;  /* 0x000f0c0001007387 */ /* 0x000fe60000100800 */
[----:B------:R-:W-:Y:S01]  /*c140*/  ISETP.GE.AND P1, PT, R21, UR6, PT ;  /* 0x0000000615007c0c */ /* 0x000fe2000bf26270 */
[----:B------:R-:W-:Y:S04]  /*c150*/  STL [R1+0xf10], R0 ;  /* 0x000f100001007387 */ /* 0x000fe80000100800 */
[----:B------:R-:W-:Y:S04]  /*c160*/  STL [R1+0xf14], R0 ;  /* 0x000f140001007387 */ /* 0x000fe80000100800 */
[----:B------:R-:W3:Y:S04]  /*c170*/  LDL.LU R21, [R1+0xf94] ;  /* 0x000f940001157983 */ /* 0x000ee80000300800 */
[----:B--2---:R0:W-:Y:S04]  /*c180*/  STL [R1+0x78], R22 ;  /* 0x0000781601007387 */ /* 0x0041e80000100800 */
[----:B------:R-:W2:Y:S04]  /*c190*/  LDL R2, [R1+0x69c] ;  /* 0x00069c0001027983 */ /* 0x000ea80000100800 */
[----:B------:R-:W2:Y:S01]  /*c1a0*/  LDL R3, [R1+0x6a0] ;  /* 0x0006a00001037983 */ /* 0x000ea20000100800 */
[----:B------:R-:W-:-:S03]  /*c1b0*/  PRMT R11, RZ, 0x7610, R11 ;  /* 0x00007610ff0b7816 */ /* 0x000fc6000000000b */
[----:B------:R-:W0:Y:S01]  /*c1c0*/  S2R R10, SR_TID.X ;  /* 0x00000000000a7919 */ /* 0x000e220000002100 */
[----:B--2---:R-:W-:-:S04]  /*c1d0*/  @!P3 LOP3.LUT R3, R3, R2, RZ, 0x3c, !PT ;  /* 0x000000020303b212 */ /* 0x004fc800078e3cff */
[----:B------:R-:W-:-:S04]  /*c1e0*/  @!P3 LOP3.LUT R2, R3, R2, RZ, 0x3c, !PT ;  /* 0x000000020302b212 */ /* 0x000fc800078e3cff */
[----:B------:R-:W-:-:S05]  /*c1f0*/  @!P3 LOP3.LUT R3, R3, R2, RZ, 0x3c, !PT ;  /* 0x000000020303b212 */ /* 0x000fca00078e3cff */
[----:B------:R1:W2:Y:S01]  /*c200*/  @!P3 LDG.E.U16 R11, [R2.64] ;  /* 0x00000008020bb981 */ /* 0x0002a2000c1e1500 */
[--C-:B0-----:R-:W-:Y:S02]  /*c210*/  SHF.R.U32.HI R22, RZ, 0x5, R10.reuse ;  /* 0x00000005ff167819 */ /* 0x101fe4000001160a */
[----:B------:R-:W-:-:S04]  /*c220*/  SHF.R.U32.HI R10, RZ, 0x5, R10 ;  /* 0x00000005ff0a7819 */ /* 0x000fc8000001160a */
[----:B------:R-:W-:Y:S02]  /*c230*/  SGXT.U32 R10, R10, 0x1 ;  /* 0x000000010a0a781a */ /* 0x000fe40000000000 */
[----:B------:R-:W-:Y:S02]  /*c240*/  SGXT.U32 R22, R22, 0x1 ;  /* 0x000000011616781a */ /* 0x000fe40000000000 */
[----:B-1----:R-:W-:Y:S02]  /*c250*/  LOP3.LUT R3, R10, 0x36, RZ, 0xfc, !PT ;  /* 0x000000360a037812 */ /* 0x002fe400078efcff */
[----:B------:R-:W-:Y:S01]  /*c260*/  LOP3.LUT R22, R22, 0x34, RZ, 0xfc, !PT ;  /* 0x0000003416167812 */ /* 0x000fe200078efcff */
[----:B---3--:R-:W-:Y:S01]  /*c270*/  @!P0 IMAD.MOV.U32 R2, RZ, RZ, R7 ;  /* 0x000000ffff028224 */ /* 0x008fe200078e0007 */
[----:B------:R-:W-:Y:S02]  /*c280*/  PRMT R21, RZ, 0x7610, R21 ;  /* 0x00007610ff157816 */ /* 0x000fe40000000015 */
[----:B------:R-:W-:Y:S01]  /*c290*/  ISETP.GE.AND P3, PT, R3, UR6, PT ;  /* 0x0000000603007c0c */ /* 0x000fe2000bf66270 */
[----:B----4-:R-:W-:Y:S01]  /*c2a0*/  @!P0 IMAD.MOV.U32 R3, RZ, RZ, R24 ;  /* 0x000000ffff038224 */ /* 0x010fe200078e0018 */
[----:B------:R-:W-:-:S02]  /*c2b0*/  ISETP.GE.AND P2, PT, R22, UR6, PT ;  /* 0x0000000616007c0c */ /* 0x000fc4000bf46270 */
[----:B------:R-:W3:Y:S04]  /*c2c0*/  LDL.LU R22, [R1+0xf90] ;  /* 0x000f900001167983 */ /* 0x000ee80000300800 */
[----:B------:R0:W4:Y:S04]  /*c2d0*/  @!P0 LDG.E.U16 R21, [R2.64] ;  /* 0x0000000802158981 */ /* 0x000128000c1e1500 */
[----:B--2---:R1:W-:Y:S04]  /*c2e0*/  STL [R1+0x180], R11 ;  /* 0x0001800b01007387 */ /* 0x0043e80000100800 */
[----:B0-----:R-:W2:Y:S04]  /*c2f0*/  LDL R2, [R1+0x68c] ;  /* 0x00068c0001027983 */ /* 0x001ea80000100800 */
[----:B------:R-:W2:Y:S04]  /*c300*/  LDL R3, [R1+0x690] ;  /* 0x0006900001037983 */ /* 0x000ea80000100800 */
[----:B------:R-:W0:Y:S04]  /*c310*/  S2R R10, SR_TID.X ;  /* 0x00000000000a7919 */ /* 0x000e280000002100 */
[----:B-1----:R-:W4:Y:S04]  /*c320*/  LDL R11, [R1+0x680] ;  /* 0x00068000010b7983 */ /* 0x002f280000100800 */
[----:B------:R-:W4:Y:S01]  /*c330*/  LDL R24, [R1+0x678] ;  /* 0x0006780001187983 */ /* 0x000f220000100800 */
[----:B---3--:R-:W-:-:S02]  /*c340*/  PRMT R22, RZ, 0x7610, R22 ;  /* 0x00007610ff167816 */ /* 0x008fc40000000016 */
[----:B--2---:R-:W-:-:S04]  /*c350*/  @!P1 LOP3.LUT R3, R3, R2, RZ, 0x3c, !PT ;  /* 0x0000000203039212 */ /* 0x004fc800078e3cff */
[----:B------:R-:W-:-:S04]  /*c360*/  @!P1 LOP3.LUT R2, R3, R2, RZ, 0x3c, !PT ;  /* 0x0000000203029212 */ /* 0x000fc800078e3cff */
[----:B------:R-:W-:-:S05]  /*c370*/  @!P1 LOP3.LUT R3, R3, R2, RZ, 0x3c, !PT ;  /* 0x0000000203039212 */ /* 0x000fca00078e3cff */
[----:B------:R-:W2:Y:S01]  /*c380*/  @!P1 LDG.E.U16 R22, [R2.64] ;  /* 0x0000000802169981 */ /* 0x000ea2000c1e1500 */
[----:B0-----:R-:W-:-:S04]  /*c390*/  SHF.R.U32.HI R10, RZ, 0x5, R10 ;  /* 0x00000005ff0a7819 */ /* 0x001fc8000001160a */
[----:B------:R-:W-:-:S04]  /*c3a0*/  SGXT.U32 R10, R10, 0x1 ;  /* 0x000000010a0a781a */ /* 0x000fc80000000000 */
[----:B------:R-:W-:-:S04]  /*c3b0*/  LOP3.LUT R7, R10, 0x38, RZ, 0xfc, !PT ;  /* 0x000000380a077812 */ /* 0x000fc800078efcff */
[----:B------:R-:W-:Y:S02]  /*c3c0*/  ISETP.GE.AND P4, PT, R7, UR6, PT ;  /* 0x0000000607007c0c */ /* 0x000fe4000bf86270 */
        /* <DEDUP_REMOVED lines=14> */
[----:B------:R-:W3:Y:S01]  /*c4b0*/  LDL.LU R22, [R1+0xf88] ;  /* 0x000f880001167983 */ /* 0x000ee20000300800 */
[----:B------:R-:W-:-:S03]  /*c4c0*/  SHF.R.U32.HI R10, RZ, 0x5, R10 ;  /* 0x00000005ff0a7819 */ /* 0x000fc6000001160a */
[----:B--2---:R0:W-:Y:S04]  /*c4d0*/  STL [R1+0x74], R23 ;  /* 0x0000741701007387 */ /* 0x0041e80000100800 */
[----:B0-----:R-:W2:Y:S04]  /*c4e0*/  LDL.LU R23, [R1+0xf84] ;  /* 0x000f840001177983 */ /* 0x001ea80000300800 */
[----:B------:R-:W2:Y:S01]  /*c4f0*/  LDL R3, [R1+0x67c] ;  /* 0x00067c0001037983 */ /* 0x000ea20000100800 */
[----:B------:R-:W-:-:S04]  /*c500*/  SGXT.U32 R10, R10, 0x1 ;  /* 0x000000010a0a781a */ /* 0x000fc80000000000 */
[----:B------:R-:W-:Y:S02]  /*c510*/  LOP3.LUT R2, R10, 0x3c, RZ, 0xfc, !PT ;  /* 0x0000003c0a027812 */ /* 0x000fe400078efcff */
[----:B------:R-:W-:Y:S02]  /*c520*/  PRMT R6, RZ, 0x7610, R6 ;  /* 0x00007610ff067816 */ /* 0x000fe40000000006 */
[----:B------:R-:W-:Y:S01]  /*c530*/  ISETP.GE.AND P2, PT, R2, UR6, PT ;  /* 0x0000000602007c0c */ /* 0x000fe2000bf46270 */
[----:B----4-:R-:W-:Y:S01]  /*c540*/  @!P3 IMAD.MOV.U32 R2, RZ, RZ, R11 ;  /* 0x000000ffff02b224 */ /* 0x010fe200078e000b */
[----:B------:R-:W0:Y:S01]  /*c550*/  S2R R10, SR_TID.X ;  /* 0x00000000000a7919 */ /* 0x000e220000002100 */
[----:B---3--:R-:W-:-:S03]  /*c560*/  PRMT R22, RZ, 0x7610, R22 ;  /* 0x00007610ff167816 */ /* 0x008fc60000000016 */
[----:B------:R-:W3:Y:S04]  /*c570*/  LDL R11, [R1+0x65c] ;  /* 0x00065c00010b7983 */ /* 0x000ee80000100800 */
[----:B--2---:R1:W2:Y:S04]  /*c580*/  @!P3 LDG.E.U16 R6, [R2.64] ;  /* 0x000000080206b981 */ /* 0x0042a8000c1e1500 */
[----:B-1----:R-:W4:Y:S01]  /*c590*/  LDL R3, [R1+0x674] ;  /* 0x0006740001037983 */ /* 0x002f220000100800 */
[----:B0-----:R-:W-:-:S04]  /*c5a0*/  SHF.R.U32.HI R10, RZ, 0x5, R10 ;  /* 0x00000005ff0a7819 */ /* 0x001fc8000001160a */
[----:B------:R-:W-:-:S04]  /*c5b0*/  SGXT.U32 R10, R10, 0x1 ;  /* 0x000000010a0a781a */ /* 0x000fc80000000000 */
[----:B------:R-:W-:-:S04]  /*c5c0*/  LOP3.LUT R2, R10, 0x3e, RZ, 0xfc, !PT ;  /* 0x0000003e0a027812 */ /* 0x000fc800078efcff */
[----:B------:R-:W-:Y:S01]  /*c5d0*/  ISETP.GE.AND P0, PT, R2, UR6, PT ;  /* 0x0000000602007c0c */ /* 0x000fe2000bf06270 */
[----:B------:R-:W-:Y:S01]  /*c5e0*/  @!P4 IMAD.MOV.U32 R2, RZ, RZ, R24 ;  /* 0x000000ffff02c224 */ /* 0x000fe200078e0018 */
[----:B--2---:R0:W-:Y:S04]  /*c5f0*/  STL [R1+0x154], R6 ;  /* 0x0001540601007387 */ /* 0x0041e80000100800 */
[----:B----4-:R1:W2:Y:S01]  /*c600*/  @!P4 LDG.E.U16 R22, [R2.64] ;  /* 0x000000080216c981 */ /* 0x0102a2000c1e1500 */
[----:B------:R-:W-:-:S03]  /*c610*/  PRMT R7, RZ, 0x7610, R7 ;  /* 0x00007610ff077816 */ /* 0x000fc60000000007 */
[----:B------:R-:W4:Y:S04]  /*c620*/  S2R R10, SR_TID.X ;  /* 0x00000000000a7919 */ /* 0x000f280000002100 */
[----:B0-----:R-:W2:Y:S04]  /*c630*/  LDL R6, [R1+0x660] ;  /* 0x0006600001067983 */ /* 0x001ea80000100800 */
[----:B-1----:R-:W2:Y:S04]  /*c640*/  LDL R2, [R1+0x66c] ;  /* 0x00066c0001027983 */ /* 0x002ea80000100800 */
[----:B------:R-:W2:Y:S02]  /*c650*/  LDL R3, [R1+0x670] ;  /* 0x0006700001037983 */ /* 0x000ea40000100800 */
[----:B--2---:R-:W-:-:S04]  /*c660*/  @!P1 LOP3.LUT R3, R3, R2, RZ, 0x3c, !PT ;  /* 0x0000000203039212 */ /* 0x004fc800078e3cff */
[----:B------:R-:W-:-:S04]  /*c670*/  @!P1 LOP3.LUT R2, R3, R2, RZ, 0x3c, !PT ;  /* 0x0000000203029212 */ /* 0x000fc800078e3cff */
[----:B------:R-:W-:-:S05]  /*c680*/  @!P1 LOP3.LUT R3, R3, R2, RZ, 0x3c, !PT ;  /* 0x0000000203039212 */ /* 0x000fca00078e3cff */
[----:B------:R-:W2:Y:S01]  /*c690*/  @!P1 LDG.E.U16 R7, [R2.64] ;  /* 0x0000000802079981 */ /* 0x000ea2000c1e1500 */
[----:B----4-:R-:W-:-:S04]  /*c6a0*/  SHF.R.U32.HI R24, RZ, 0x5, R10 ;  /* 0x00000005ff187819 */ /* 0x010fc8000001160a */
[----:B------:R-:W-:-:S04]  /*c6b0*/  SGXT.U32 R24, R24, 0x1 ;  /* 0x000000011818781a */ /* 0x000fc80000000000 */
[----:B------:R-:W-:-:S04]  /*c6c0*/  LOP3.LUT R24, R24, 0x40, RZ, 0xfc, !PT ;  /* 0x0000004018187812 */ /* 0x000fc800078efcff */
[----:B------:R-:W-:Y:S02]  /*c6d0*/  ISETP.GE.AND P3, PT, R24, UR6, PT ;  /* 0x0000000618007c0c */ /* 0x000fe4000bf66270 */
[----:B------:R-:W4:Y:S01]  /*c6e0*/  LDL.LU R24, [R1+0xf80] ;  /* 0x000f800001187983 */ /* 0x000f220000300800 */
[----:B------:R-:W-:-:S03]  /*c6f0*/  SHF.R.U32.HI R10, RZ, 0x5, R10 ;  /* 0x00000005ff0a7819 */ /* 0x000fc6000001160a */
[----:B--2---:R0:W-:Y:S04]  /*c700*/  STL [R1+0x30], R7 ;  /* 0x0000300701007387 */ /* 0x0041e80000100800 */
[----:B------:R-:W2:Y:S04]  /*c710*/  LDL R2, [R1+0x664] ;  /* 0x0006640001027983 */ /* 0x000ea80000100800 */
[----:B------:R-:W2:Y:S01]  /*c720*/  LDL R3, [R1+0x668] ;  /* 0x0006680001037983 */ /* 0x000ea20000100800 */
[----:B------:R-:W-:-:S04]  /*c730*/  SGXT.U32 R10, R10, 0x1 ;  /* 0x000000010a0a781a */ /* 0x000fc80000000000 */
[----:B0-----:R-:W-:Y:S02]  /*c740*/  LOP3.LUT R7, R10, 0x42, RZ, 0xfc, !PT ;  /* 0x000000420a077812 */ /* 0x001fe400078efcff */
[----:B------:R-:W0:Y:S01]  /*c750*/  S2R R10, SR_TID.X ;  /* 0x00000000000a7919 */ /* 0x000e220000002100 */
[----:B------:R-:W-:Y:S02]  /*c760*/  PRMT R29, RZ, 0x7610, R29 ;  /* 0x00007610ff1d7816 */ /* 0x000fe4000000001d */
[----:B------:R-:W-:Y:S02]  /*c770*/  PRMT R25, RZ, 0x7610, R25 ;  /* 0x00007610ff197816 */ /* 0x000fe40000000019 */
[----:B--2---:R-:W-:-:S04]  /*c780*/  @!P2 LOP3.LUT R3, R3, R2, RZ, 0x3c, !PT ;  /* 0x000000020303a212 */ /* 0x004fc800078e3cff */
[----:B------:R-:W-:-:S04]  /*c790*/  @!P2 LOP3.LUT R2, R3, R2, RZ, 0x3c, !PT ;  /* 0x000000020302a212 */ /* 0x000fc800078e3cff */
[----:B------:R-:W-:-:S05]  /*c7a0*/  @!P2 LOP3.LUT R3, R3, R2, RZ, 0x3c, !PT ;  /* 0x000000020303a212 */ /* 0x000fca00078e3cff */
[----:B------:R0:W2:Y:S02]  /*c7b0*/  @!P2 LDG.E.U16 R29, [R2.64] ;  /* 0x00000008021da981 */ /* 0x0000a4000c1e1500 */
[----:B0-----:R-:W-:-:S04]  /*c7c0*/  SHF.R.U32.HI R3, RZ, 0x5, R10 ;  /* 0x00000005ff037819 */ /* 0x001fc8000001160a */
[----:B------:R-:W-:-:S04]  /*c7d0*/  SGXT.U32 R3, R3, 0x1 ;  /* 0x000000010303781a */ /* 0x000fc80000000000 */
[C---:B------:R-:W-:Y:S02]  /*c7e0*/  LOP3.LUT R2, R3.reuse, 0x44, RZ, 0xfc, !PT ;  /* 0x0000004403027812 */ /* 0x040fe400078efcff */
[----:B------:R-:W-:Y:S02]  /*c7f0*/  LOP3.LUT R3, R3, 0x46, RZ, 0xfc, !PT ;  /* 0x0000004603037812 */ /* 0x000fe400078efcff */
[----:B------:R-:W-:Y:S01]  /*c800*/  ISETP.GE.AND P2, PT, R2, UR6, PT ;  /* 0x0000000602007c0c */ /* 0x000fe2000bf46270 */
[----:B------:R-:W-:Y:S01]  /*c810*/  @!P0 IMAD.MOV.U32 R2, RZ, RZ, R6 ;  /* 0x000000ffff028224 */ /* 0x000fe200078e0006 */
[----:B------:R-:W-:Y:S01]  /*c820*/  ISETP.GE.AND P4, PT, R3, UR6, PT ;  /* 0x0000000603007c0c */ /* 0x000fe2000bf86270 */
[----:B---3--:R-:W-:-:S05]  /*c830*/  @!P0 IMAD.MOV.U32 R3, RZ, RZ, R11 ;  /* 0x000000ffff038224 */ /* 0x008fca00078e000b */
[----:B------:R-:W3:Y:S01]  /*c840*/  @!P0 LDG.E.U16 R25, [R2.64] ;  /* 0x0000000802198981 */ /* 0x000ee2000c1e1500 */
[----:B------:R-:W-:-:S03]  /*c850*/  ISETP.GE.AND P1, PT, R7, UR6, PT ;  /* 0x0000000607007c0c */ /* 0x000fc6000bf26270 */
[----:B------:R-:W4:Y:S04]  /*c860*/  LDL.LU R7, [R1+0xf7c] ;  /* 0x000f7c0001077983 */ /* 0x000f280000300800 */
[----:B--2---:R0:W-:Y:S04]  /*c870*/  STL [R1+0x70], R29 ;  /* 0x0000701d01007387 */ /* 0x0041e80000100800 */
[----:B------:R-:W2:Y:S04]  /*c880*/  LDL R10, [R1+0x648] ;  /* 0x00064800010a7983 */ /* 0x000ea80000100800 */
[----:B------:R-:W2:Y:S04]  /*c890*/  LDL R11, [R1+0x640] ;  /* 0x00064000010b7983 */ /* 0x000ea80000100800 */
[----:B0-----:R-:W2:Y:S04]  /*c8a0*/  LDL R29, [R1+0x644] ;  /* 0x00064400011d7983 */ /* 0x001ea80000100800 */
[----:B---3--:R0:W-:Y:S04]  /*c8b0*/  STL [R1+0x14c], R25 ;  /* 0x00014c1901007387 */ /* 0x0081e80000100800 */
[----:B0-----:R-:W3:Y:S04]  /*c8c0*/  LDL.LU R25, [R1+0xf78] ;  /* 0x000f780001197983 */ /* 0x001ee80000300800 */
[----:B------:R-:W2:Y:S04]  /*c8d0*/  LDL R2, [R1+0x654] ;  /* 0x0006540001027983 */ /* 0x000ea80000100800 */
[----:B------:R-:W2:Y:S01]  /*c8e0*/  LDL R3, [R1+0x658] ;  /* 0x0006580001037983 */ /* 0x000ea20000100800 */
[----:B------:R-:W-:-:S02]  /*c8f0*/  PRMT R23, RZ, 0x7610, R23 ;  /* 0x00007610ff177816 */ /* 0x000fc40000000017 */
        /* <DEDUP_REMOVED lines=11> */
[----:B------:R1:W2:Y:S01]  /*c9b0*/  @!P1 LDG.E.U16 R26, [R2.64] ;  /* 0x00000008021a9981 */ /* 0x0002a2000c1e1500 */
[----:B0-----:R-:W-:-:S04]  /*c9c0*/  SHF.R.U32.HI R6, RZ, 0x5, R6 ;  /* 0x00000005ff067819 */ /* 0x001fc80000011606 */
[----:B------:R-:W-:Y:S02]  /*c9d0*/  SGXT.U32 R6, R6, 0x1 ;  /* 0x000000010606781a */ /* 0x000fe40000000000 */
[----:B------:R-:W-:Y:S02]  /*c9e0*/  PRMT R27, RZ, 0x7610, R27 ;  /* 0x00007610ff1b7816 */ /* 0x000fe4000000001b */
[----:B------:R-:W-:Y:S01]  /*c9f0*/  LOP3.LUT R6, R6, 0x48, RZ, 0xfc, !PT ;  /* 0x0000004806067812 */ /* 0x000fe200078efcff */
[----:B-1----:R-:W-:Y:S02]  /*ca00*/  @!P2 IMAD.MOV.U32 R2, RZ, RZ, R10 ;  /* 0x000000ffff02a224 */ /* 0x002fe400078e000a */
[----:B------:R-:W-:Y:S01]  /*ca10*/  @!P2 IMAD.MOV.U32 R3, RZ, RZ, R29 ;  /* 0x000000ffff03a224 */ /* 0x000fe200078e001d */
[----:B------:R-:W-:Y:S02]  /*ca20*/  ISETP.GE.AND P0, PT, R6, UR6, PT ;  /* 0x0000000606007c0c */ /* 0x000fe4000bf06270 */
[----:B------:R-:W3:Y:S04]  /*ca30*/  LDL.LU R6, [R1+0xf74] ;  /* 0x000f740001067983 */ /* 0x000ee80000300800 */
[----:B------:R0:W3:Y:S04]  /*ca40*/  @!P2 LDG.E.U16 R27, [R2.64] ;  /* 0x00000008021ba981 */ /* 0x0000e8000c1e1500 */
[----:B--2---:R1:W-:Y:S04]  /*ca50*/  STL [R1+0x24], R26 ;  /* 0x0000241a01007387 */ /* 0x0043e80000100800 */
[----:B0-----:R-:W2:Y:S01]  /*ca60*/  LDL R3, [R1+0x63c] ;  /* 0x00063c0001037983 */ /* 0x001ea20000100800 */
[----:B------:R-:W-:Y:S01]  /*ca70*/  PRMT R4, RZ, 0x7610, R4 ;  /* 0x00007610ff047816 */ /* 0x000fe20000000004 */
[----:B------:R-:W-:-:S02]  /*ca80*/  @!P4 IMAD.MOV.U32 R2, RZ, RZ, R11 ;  /* 0x000000ffff02c224 */ /* 0x000fc400078e000b */
[----:B------:R-:W3:Y:S04]  /*ca90*/  LDL R29, [R1+0x614] ;  /* 0x00061400011d7983 */ /* 0x000ee80000100800 */
[----:B-1----:R-:W4:Y:S04]  /*caa0*/  LDL R26, [R1+0x630] ;  /* 0x00063000011a7983 */ /* 0x002f280000100800 */
[----:B--2---:R-:W2:Y:S04]  /*cab0*/  @!P4 LDG.E.U16 R4, [R2.64] ;  /* 0x000000080204c981 */ /* 0x004ea8000c1e1500 */
[----:B---3--:R0:W-:Y:S04]  /*cac0*/  STL [R1+0x6c], R27 ;  /* 0x00006c1b01007387 */ /* 0x0081e80000100800 */
[----:B0-----:R-:W3:Y:S04]  /*cad0*/  LDL R27, [R1+0x618] ;  /* 0x00061800011b7983 */ /* 0x001ee80000100800 */
[----:B--2---:R0:W-:Y:S04]  /*cae0*/  STL [R1+0x138], R4 ;  /* 0x0001380401007387 */ /* 0x0041e80000100800 */
[----:B------:R-:W2:Y:S04]  /*caf0*/  LDL R2, [R1+0x634] ;  /* 0x0006340001027983 */ /* 0x000ea80000100800 */
[----:B------:R-:W2:Y:S01]  /*cb00*/  LDL R3, [R1+0x638] ;  /* 0x0006380001037983 */ /* 0x000ea20000100800 */
[----:B----4-:R-:W-:-:S03]  /*cb10*/  PRMT R24, RZ, 0x7610, R24 ;  /* 0x00007610ff187816 */ /* 0x010fc60000000018 */
[----:B------:R-:W1:Y:S04]  /*cb20*/  S2R R10, SR_TID.X ;  /* 0x00000000000a7919 */ /* 0x000e680000002100 */
[----:B------:R-:W4:Y:S01]  /*cb30*/  S2R R11, SR_TID.X ;  /* 0x00000000000b7919 */ /* 0x000f220000002100 */
[----:B-1----:R-:W-:Y:S02]  /*cb40*/  SHF.R.U32.HI R10, RZ, 0x5, R10 ;  /* 0x00000005ff0a7819 */ /* 0x002fe4000001160a */
[----:B--2---:R-:W-:-:S04]  /*cb50*/  @!P0 LOP3.LUT R3, R3, R2, RZ, 0x3c, !PT ;  /* 0x0000000203038212 */ /* 0x004fc800078e3cff */
[----:B------:R-:W-:-:S04]  /*cb60*/  @!P0 LOP3.LUT R2, R3, R2, RZ, 0x3c, !PT ;  /* 0x0000000203028212 */ /* 0x000fc800078e3cff */
[----:B------:R-:W-:-:S05]  /*cb70*/  @!P0 LOP3.LUT R3, R3, R2, RZ, 0x3c, !PT ;  /* 0x0000000203038212 */ /* 0x000fca00078e3cff */
[----:B------:R1:W2:Y:S04]  /*cb80*/  @!P0 LDG.E.U16 R24, [R2.64] ;  /* 0x0000000802188981 */ /* 0x0002a8000c1e1500 */
[----:B-1----:R-:W2:Y:S01]  /*cb90*/  LDL R3, [R1+0x62c] ;  /* 0x00062c0001037983 */ /* 0x002ea20000100800 */
[----:B------:R-:W-:-:S04]  /*cba0*/  SGXT.U32 R10, R10, 0x1 ;  /* 0x000000010a0a781a */ /* 0x000fc80000000000 */
[----:B0-----:R-:W-:Y:S02]  /*cbb0*/  LOP3.LUT R4, R10, 0x4a, RZ, 0xfc, !PT ;  /* 0x0000004a0a047812 */ /* 0x001fe400078efcff */
[----:B------:R-:W3:Y:S02]  /*cbc0*/  LDL R10, [R1+0x5f4] ;  /* 0x0005f400010a7983 */ /* 0x000ee40000100800 */
[----:B------:R-:W-:Y:S02]  /*cbd0*/  ISETP.GE.AND P1, PT, R4, UR6, PT ;  /* 0x0000000604007c0c */ /* 0x000fe4000bf26270 */
[----:B------:R-:W3:Y:S01]  /*cbe0*/  LDL R4, [R1+0x5f8] ;  /* 0x0005f80001047983 */ /* 0x000ee20000100800 */
[----:B----4-:R-:W-:-:S04]  /*cbf0*/  SHF.R.U32.HI R11, RZ, 0x5, R11 ;  /* 0x00000005ff0b7819 */ /* 0x010fc8000001160b */
[----:B------:R-:W-:-:S04]  /*cc00*/  SGXT.U32 R11, R11, 0x1 ;  /* 0x000000010b0b781a */ /* 0x000fc80000000000 */
[----:B------:R-:W-:Y:S02]  /*cc10*/  LOP3.LUT R2, R11, 0x50, RZ, 0xfc, !PT ;  /* 0x000000500b027812 */ /* 0x000fe400078efcff */
[----:B------:R-:W-:Y:S02]  /*cc20*/  PRMT R5, RZ, 0x7610, R5 ;  /* 0x00007610ff057816 */ /* 0x000fe40000000005 */
[----:B------:R-:W-:Y:S01]  /*cc30*/  ISETP.GE.AND P0, PT, R2, UR6, PT ;  /* 0x0000000602007c0c */ /* 0x000fe2000bf06270 */
[----:B------:R-:W-:Y:S01]  /*cc40*/  @!P1 IMAD.MOV.U32 R2, RZ, RZ, R26 ;  /* 0x000000ffff029224 */ /* 0x000fe200078e001a */
[----:B------:R-:W0:Y:S01]  /*cc50*/  S2R R11, SR_TID.X ;  /* 0x00000000000b7919 */ /* 0x000e220000002100 */
[----:B------:R-:W-:Y:S02]  /*cc60*/  PRMT R7, RZ, 0x7610, R7 ;  /* 0x00007610ff077816 */ /* 0x000fe40000000007 */
[----:B0-----:R-:W-:-:S04]  /*cc70*/  SHF.R.U32.HI R26, RZ, 0x5, R11 ;  /* 0x00000005ff1a7819 */ /* 0x001fc8000001160b */
[----:B------:R-:W-:Y:S01]  /*cc80*/  SGXT.U32 R26, R26, 0x1 ;  /* 0x000000011a1a781a */ /* 0x000fe20000000000 */
[----:B--2---:R0:W2:Y:S03]  /*cc90*/  @!P1 LDG.E.U16 R5, [R2.64] ;  /* 0x0000000802059981 */ /* 0x0040a6000c1e1500 */
[----:B0-----:R-:W-:-:S04]  /*cca0*/  LOP3.LUT R3, R26, 0x58, RZ, 0xfc, !PT ;  /* 0x000000581a037812 */ /* 0x001fc800078efcff */
[----:B------:R-:W-:Y:S01]  /*ccb0*/  ISETP.GE.AND P1, PT, R3, UR6, PT ;  /* 0x0000000603007c0c */ /* 0x000fe2000bf26270 */
[----:B---3--:R-:W-:Y:S02]  /*ccc0*/  @!P0 IMAD.MOV.U32 R2, RZ, RZ, R27 ;  /* 0x000000ffff028224 */ /* 0x008fe400078e001b */
[----:B------:R-:W-:Y:S01]  /*ccd0*/  @!P0 IMAD.MOV.U32 R3, RZ, RZ, R29 ;  /* 0x000000ffff038224 */ /* 0x000fe200078e001d */
[----:B------:R-:W-:-:S04]  /*cce0*/  PRMT R25, RZ, 0x7610, R25 ;  /* 0x00007610ff197816 */ /* 0x000fc80000000019 */
[----:B------:R0:W3:Y:S05]  /*ccf0*/  @!P0 LDG.E.U16 R7, [R2.64] ;  /* 0x0000000802078981 */ /* 0x0000ea000c1e1500 */
[----:B0-----:R-:W-:Y:S02]  /*cd00*/  @!P1 IMAD.MOV.U32 R2, RZ, RZ, R4 ;  /* 0x000000ffff029224 */ /* 0x001fe400078e0004 */
[----:B------:R-:W-:-:S05]  /*cd10*/  @!P1 IMAD.MOV.U32 R3, RZ, RZ, R10 ;  /* 0x000000ffff039224 */ /* 0x000fca00078e000a */
[----:B------:R0:W4:Y:S04]  /*cd20*/  @!P1 LDG.E.U16 R25, [R2.64] ;  /* 0x0000000802199981 */ /* 0x000128000c1e1500 */
[----:B0-----:R-:W0:Y:S02]  /*cd30*/  S2R R3, SR_TID.X ;  /* 0x0000000000037919 */ /* 0x001e240000002100 */
[----:B0-----:R-:W-:-:S04]  /*cd40*/  SHF.R.U32.HI R3, RZ, 0x5, R3 ;  /* 0x00000005ff037819 */ /* 0x001fc80000011603 */
[----:B------:R-:W-:-:S04]  /*cd50*/  SGXT.U32 R3, R3, 0x1 ;  /* 0x000000010303781a */ /* 0x000fc80000000000 */
[----:B------:R-:W-:Y:S01]  /*cd60*/  LOP3.LUT R2, R3, 0x68, RZ, 0xfc, !PT ;  /* 0x0000006803027812 */ /* 0x000fe200078efcff */
[----:B--2---:R0:W-:Y:S04]  /*cd70*/  STL [R1+0x18], R5 ;  /* 0x0000180501007387 */ /* 0x0041e80000100800 */
[----:B0-----:R-:W2:Y:S04]  /*cd80*/  LDL.LU R5, [R1+0xf70] ;  /* 0x000f700001057983 */ /* 0x001ea80000300800 */
[----:B------:R-:W2:Y:S04]  /*cd90*/  LDL R26, [R1+0x5d8] ;  /* 0x0005d800011a7983 */ /* 0x000ea80000100800 */
[----:B------:R-:W3:Y:S01]  /*cda0*/  LDL R3, [R1+0x5d4] ;  /* 0x0005d40001037983 */ /* 0x000ee20000100800 */
[----:B------:R-:W-:-:S02]  /*cdb0*/  SHF.R.U32.HI R11, RZ, 0x5, R11 ;  /* 0x00000005ff0b7819 */ /* 0x000fc4000001160b */
[----:B------:R-:W-:Y:S02]  /*cdc0*/  ISETP.GE.AND P1, PT, R2, UR6, PT ;  /* 0x0000000602007c0c */ /* 0x000fe4000bf26270 */
[----:B------:R-:W-:Y:S01]  /*cdd0*/  PRMT R6, RZ, 0x7610, R6 ;  /* 0x00007610ff067816 */ /* 0x000fe20000000006 */
[----:B------:R-:W0:Y:S01]  /*cde0*/  S2R R4, SR_TID.X ;  /* 0x0000000000047919 */ /* 0x000e220000002100 */
[----:B------:R-:W-:-:S03]  /*cdf0*/  SGXT.U32 R11, R11, 0x1 ;  /* 0x000000010b0b781a */ /* 0x000fc60000000000 */
[----:B------:R-:W4:Y:S01]  /*ce00*/  LDL R29, [R1+0x594] ;  /* 0x00059400011d7983 */ /* 0x000f220000100800 */
[----:B------:R-:W-:-:S03]  /*ce10*/  LOP3.LUT R11, R11, 0x60, RZ, 0xfc, !PT ;  /* 0x000000600b0b7812 */ /* 0x000fc600078efcff */
[----:B------:R-:W4:Y:S01]  /*ce20*/  LDL R27, [R1+0x598] ;  /* 0x00059800011b7983 */ /* 0x000f220000100800 */
[----:B------:R-:W-:-:S03]  /*ce30*/  ISETP.GE.AND P0, PT, R11, UR6, PT ;  /* 0x000000060b007c0c */ /* 0x000fc6000bf06270 */
[----:B------:R-:W4:Y:S04]  /*ce40*/  LDL R11, [R1+0x574] ;  /* 0x00057400010b7983 */ /* 0x000f280000100800 */
[----:B------:R-:W4:Y:S01]  /*ce50*/  LDL R10, [R1+0x578] ;  /* 0x00057800010a7983 */ /* 0x000f220000100800 */
[----:B0-----:R-:W-:-:S04]  /*ce60*/  SHF.R.U32.HI R4, RZ, 0x5, R4 ;  /* 0x00000005ff047819 */ /* 0x001fc80000011604 */
[----:B------:R-:W-:-:S04]  /*ce70*/  SGXT.U32 R4, R4, 0x1 ;  /* 0x000000010404781a */ /* 0x000fc80000000000 */
[----:B------:R-:W-:Y:S01]  /*ce80*/  LOP3.LUT R4, R4, 0x70, RZ, 0xfc, !PT ;  /* 0x0000007004047812 */ /* 0x000fe200078efcff */
[----:B--2---:R-:W-:-:S05]  /*ce90*/  @!P0 IMAD.MOV.U32 R2, RZ, RZ, R26 ;  /* 0x000000ffff028224 */ /* 0x004fca00078e001a */
[----:B---3--:R0:W2:Y:S04]  /*cea0*/  @!P0 LDG.E.U16 R6, [R2.64] ;  /* 0x0000000802068981 */ /* 0x0080a8000c1e1500 */
[----:B0-----:R-:W3:Y:S04]  /*ceb0*/  LDL R2, [R1+0x5b4] ;  /* 0x0005b40001027983 */ /* 0x001ee80000100800 */
[----:B------:R-:W3:Y:S01]  /*cec0*/  LDL R3, [R1+0x5b8] ;  /* 0x0005b80001037983 */ /* 0x000ee20000100800 */
[----:B------:R-:W-:-:S03]  /*ced0*/  ISETP.GE.AND P0, PT, R4, UR6, PT ;  /* 0x0000000604007c0c */ /* 0x000fc6000bf06270 */
[----:B------:R-:W2:Y:S01]  /*cee0*/  LDL.LU R4, [R1+0xf6c] ;  /* 0x000f6c0001047983 */ /* 0x000ea20000300800 */
[----:B------:R-:W-:-:S03]  /*cef0*/  PRMT R5, RZ, 0x7610, R5 ;  /* 0x00007610ff057816 */ /* 0x000fc60000000005 */
[----:B------:R-:W0:Y:S02]  /*cf00*/  S2R R26, SR_TID.X ;  /* 0x00000000001a7919 */ /* 0x000e240000002100 */
[----:B0-----:R-:W-:-:S04]  /*cf10*/  SHF.R.U32.HI R26, RZ, 0x5, R26 ;  /* 0x00000005ff1a7819 */ /* 0x001fc8000001161a */
[----:B------:R-:W-:-:S04]  /*cf20*/  SGXT.U32 R26, R26, 0x1 ;  /* 0x000000011a1a781a */ /* 0x000fc80000000000 */
[----:B------:R-:W-:Y:S02]  /*cf30*/  LOP3.LUT R26, R26, 0x4c, RZ, 0xfc, !PT ;  /* 0x0000004c1a1a7812 */ /* 0x000fe400078efcff */
[----:B---3--:R-:W-:-:S04]  /*cf40*/  @!P1 LOP3.LUT R3, R3, R2, RZ, 0x3c, !PT ;  /* 0x0000000203039212 */ /* 0x008fc800078e3cff */
[----:B------:R-:W-:-:S04]  /*cf50*/  @!P1 LOP3.LUT R2, R3, R2, RZ, 0x3c, !PT ;  /* 0x0000000203029212 */ /* 0x000fc800078e3cff */
[----:B------:R-:W-:-:S05]  /*cf60*/  @!P1 LOP3.LUT R3, R3, R2, RZ, 0x3c, !PT ;  /* 0x0000000203039212 */ /* 0x000fca00078e3cff */
[----:B------:R0:W3:Y:S04]  /*cf70*/  @!P1 LDG.E.U16 R5, [R2.64] ;  /* 0x0000000802059981 */ /* 0x0000e8000c1e1500 */
[----:B0-----:R-:W0:Y:S02]  /*cf80*/  S2R R3, SR_TID.X ;  /* 0x0000000000037919 */ /* 0x001e240000002100 */
[----:B0-----:R-:W-:-:S04]  /*cf90*/  SHF.R.U32.HI R3, RZ, 0x5, R3 ;  /* 0x00000005ff037819 */ /* 0x001fc80000011603 */
[----:B------:R-:W-:-:S04]  /*cfa0*/  SGXT.U32 R3, R3, 0x1 ;  /* 0x000000010303781a */ /* 0x000fc80000000000 */
[----:B------:R-:W-:-:S04]  /*cfb0*/  LOP3.LUT R3, R3, 0x78, RZ, 0xfc, !PT ;  /* 0x0000007803037812 */ /* 0x000fc800078efcff */
[----:B------:R-:W-:Y:S01]  /*cfc0*/  ISETP.GE.AND P1, PT, R3, UR6, PT ;  /* 0x0000000603007c0c */ /* 0x000fe2000bf26270 */
[----:B----4-:R-:W-:Y:S02]  /*cfd0*/  @!P0 IMAD.MOV.U32 R3, RZ, RZ, R29 ;  /* 0x000000ffff038224 */ /* 0x010fe400078e001d */
[----:B------:R-:W0:Y:S01]  /*cfe0*/  S2R R29, SR_TID.X ;  /* 0x00000000001d7919 */ /* 0x000e220000002100 */
[----:B--2---:R-:W-:Y:S01]  /*cff0*/  PRMT R4, RZ, 0x7610, R4 ;  /* 0x00007610ff047816 */ /* 0x004fe20000000004 */
[----:B------:R-:W-:Y:S02]  /*d000*/  @!P0 IMAD.MOV.U32 R2, RZ, RZ, R27 ;  /* 0x000000ffff028224 */ /* 0x000fe400078e001b */
[----:B------:R-:W2:Y:S04]  /*d010*/  LDL R27, [R1+0x608] ;  /* 0x00060800011b7983 */ /* 0x000ea80000100800 */
[----:B------:R1:W4:Y:S01]  /*d020*/  @!P0 LDG.E.U16 R4, [R2.64] ;  /* 0x0000000802048981 */ /* 0x000322000c1e1500 */
[----:B------:R-:W-:-:S02]  /*d030*/  ISETP.GE.AND P0, PT, R26, UR6, PT ;  /* 0x000000061a007c0c */ /* 0x000fc4000bf06270 */
[----:B-1----:R-:W-:Y:S02]  /*d040*/  PRMT R3, RZ, 0x7610, R3 ;  /* 0x00007610ff037816 */ /* 0x002fe40000000003 */
[----:B0-----:R-:W-:-:S04]  /*d050*/  SHF.R.U32.HI R29, RZ, 0x5, R29 ;  /* 0x00000005ff1d7819 */ /* 0x001fc8000001161d */
[----:B------:R0:W2:Y:S01]  /*d060*/  @!P1 LDG.E.U16 R3, [R10.64] ;  /* 0x000000080a039981 */ /* 0x0000a2000c1e1500 */
[----:B------:R-:W-:-:S04]  /*d070*/  SGXT.U32 R29, R29, 0x1 ;  /* 0x000000011d1d781a */ /* 0x000fc80000000000 */
[----:B------:R-:W-:Y:S01]  /*d080*/  LOP3.LUT R26, R29, 0x4e, RZ, 0xfc, !PT ;  /* 0x0000004e1d1a7812 */ /* 0x000fe200078efcff */
[----:B0-----:R-:W2:Y:S04]  /*d090*/  LDL R10, [R1+0x624] ;  /* 0x00062400010a7983 */ /* 0x001ea80000100800 */
[----:B------:R-:W2:Y:S01]  /*d0a0*/  LDL R11, [R1+0x628] ;  /* 0x00062800010b7983 */ /* 0x000ea20000100800 */
[----:B------:R-:W-:-:S03]  /*d0b0*/  ISETP.GE.AND P1, PT, R26, UR6, PT ;  /* 0x000000061a007c0c */ /* 0x000fc6000bf26270 */
[----:B------:R-:W3:Y:S04]  /*d0c0*/  LDL.LU R26, [R1+0xf68] ;  /* 0x000f6800011a7983 */ /* 0x000ee80000300800 */
[----:B------:R-:W0:Y:S01]  /*d0d0*/  S2R R29, SR_TID.X ;  /* 0x00000000001d7919 */ /* 0x000e220000002100 */
[----:B--2---:R-:W-:-:S04]  /*d0e0*/  @!P0 LOP3.LUT R11, R11, R10, RZ, 0x3c, !PT ;  /* 0x0000000a0b0b8212 */ /* 0x004fc800078e3cff */
[C---:B------:R-:W-:Y:S02]  /*d0f0*/  @!P0 LOP3.LUT R10, R11.reuse, R10, RZ, 0x3c, !PT ;  /* 0x0000000a0b0a8212 */ /* 0x040fe400078e3cff */
[----:B---3--:R-:W-:Y:S02]  /*d100*/  PRMT R26, RZ, 0x7610, R26 ;  /* 0x00007610ff1a7816 */ /* 0x008fe4000000001a */
[----:B------:R-:W-:-:S05]  /*d110*/  @!P0 LOP3.LUT R11, R11, R10, RZ, 0x3c, !PT ;  /* 0x0000000a0b0b8212 */ /* 0x000fca00078e3cff */
[----:B------:R-:W2:Y:S01]  /*d120*/  @!P0 LDG.E.U16 R26, [R10.64] ;  /* 0x000000080a1a8981 */ /* 0x000ea2000c1e1500 */
[----:B0-----:R-:W-:-:S04]  /*d130*/  SHF.R.U32.HI R29, RZ, 0x5, R29 ;  /* 0x00000005ff1d7819 */ /* 0x001fc8000001161d */
[----:B------:R-:W-:Y:S01]  /*d140*/  SGXT.U32 R29, R29, 0x1 ;  /* 0x000000011d1d781a */ /* 0x000fe20000000000 */
[----:B--2---:R0:W-:Y:S04]  /*d150*/  STL [R1+0x34], R26 ;  /* 0x0000341a01007387 */ /* 0x0041e80000100800 */
[----:B------:R-:W2:Y:S04]  /*d160*/  LDL R10, [R1+0x61c] ;  /* 0x00061c00010a7983 */ /* 0x000ea80000100800 */
[----:B------:R-:W2:Y:S01]  /*d170*/  LDL R11, [R1+0x620] ;  /* 0x00062000010b7983 */ /* 0x000ea20000100800 */
[----:B0-----:R-:W-:-:S04]  /*d180*/  LOP3.LUT R26, R29, 0x52, RZ, 0xfc, !PT ;  /* 0x000000521d1a7812 */ /* 0x001fc800078efcff */
[----:B------:R-:W-:Y:S02]  /*d190*/  ISETP.GE.AND P0, PT, R26, UR6, PT ;  /* 0x000000061a007c0c */ /* 0x000fe4000bf06270 */
        /* <DEDUP_REMOVED lines=14> */
[----:B------:R-:W3:Y:S01]  /*d280*/  LDL.LU R26, [R1+0xf60] ;  /* 0x000f6000011a7983 */ /* 0x000ee20000300800 */
[----:B--2---:R-:W-:-:S04]  /*d290*/  @!P0 LOP3.LUT R11, R11, R10, RZ, 0x3c, !PT ;  /* 0x0000000a0b0b8212 */ /* 0x004fc800078e3cff */
[C---:B------:R-:W-:Y:S02]  /*d2a0*/  @!P0 LOP3.LUT R10, R11.reuse, R10, RZ, 0x3c, !PT ;  /* 0x0000000a0b0a8212 */ /* 0x040fe400078e3cff */
[----:B---3--:R-:W-:Y:S02]  /*d2b0*/  PRMT R26, RZ, 0x7610, R26 ;  /* 0x00007610ff1a7816 */ /* 0x008fe4000000001a */
[----:B------:R-:W-:-:S05]  /*d2c0*/  @!P0 LOP3.LUT R11, R11, R10, RZ, 0x3c, !PT ;  /* 0x0000000a0b0b8212 */ /* 0x000fca00078e3cff */
[----:B------:R-:W2:Y:S04]  /*d2d0*/  @!P0 LDG.E.U16 R26, [R10.64] ;  /* 0x000000080a1a8981 */ /* 0x000ea8000c1e1500 */
[----:B------:R-:W0:Y:S04]  /*d2e0*/  S2R R29, SR_TID.X ;  /* 0x00000000001d7919 */ /* 0x000e280000002100 */
[----:B--2---:R1:W-:Y:S04]  /*d2f0*/  STL [R1+0x8], R26 ;  /* 0x0000081a01007387 */ /* 0x0043e80000100800 */
[----:B-1----:R-:W2:Y:S04]  /*d300*/  LDL.LU R26, [R1+0xf5c] ;  /* 0x000f5c00011a7983 */ /* 0x002ea80000300800 */
[----:B------:R-:W3:Y:S01]  /*d310*/  LDL R11, [R1+0x604] ;  /* 0x00060400010b7983 */ /* 0x000ee20000100800 */
[----:B0-----:R-:W-:-:S04]  /*d320*/  SHF.R.U32.HI R29, RZ, 0x5, R29 ;  /* 0x00000005ff1d7819 */ /* 0x001fc8000001161d */
[----:B------:R-:W-:-:S04]  /*d330*/  SGXT.U32 R29, R29, 0x1 ;  /* 0x000000011d1d781a */ /* 0x000fc80000000000 */
[----:B------:R-:W-:-:S04]  /*d340*/  LOP3.LUT R10, R29, 0x56, RZ, 0xfc, !PT ;  /* 0x000000561d0a7812 */ /* 0x000fc800078efcff */
[----:B------:R-:W-:Y:S01]  /*d350*/  ISETP.GE.AND P0, PT, R10, UR6, PT ;  /* 0x000000060a007c0c */ /* 0x000fe2000bf06270 */
[----:B------:R-:W-:Y:S01]  /*d360*/  @!P1 IMAD.MOV.U32 R10, RZ, RZ, R27 ;  /* 0x000000ffff0a9224 */ /* 0x000fe200078e001b */
[----:B------:R-:W0:Y:S01]  /*d370*/  S2R R29, SR_TID.X ;  /* 0x00000000001d7919 */ /* 0x000e220000002100 */
[----:B--2---:R-:W-:-:S06]  /*d380*/  PRMT R26, RZ, 0x7610, R26 ;  /* 0x00007610ff1a7816 */ /* 0x004fcc000000001a */
[----:B---3--:R1:W2:Y:S01]  /*d390*/  @!P1 LDG.E.U16 R26, [R10.64] ;  /* 0x000000080a1a9981 */ /* 0x0082a2000c1e1500 */
[----:B0-----:R-:W-:-:S04]  /*d3a0*/  SHF.R.U32.HI R29, RZ, 0x5, R29 ;  /* 0x00000005ff1d7819 */ /* 0x001fc8000001161d */
[----:B------:R-:W-:Y:S01]  /*d3b0*/  SGXT.U32 R29, R29, 0x1 ;  /* 0x000000011d1d781a */ /* 0x000fe20000000000 */
[----:B-1----:R-:W3:Y:S04]  /*d3c0*/  LDL R10, [R1+0x5fc] ;  /* 0x0005fc00010a7983 */ /* 0x002ee80000100800 */
[----:B--2---:R0:W-:Y:S04]  /*d3d0*/  STL [R1+0x2c], R26 ;  /* 0x00002c1a01007387 */ /* 0x0041e80000100800 */
[----:B------:R-:W3:Y:S04]  /*d3e0*/  LDL R11, [R1+0x600] ;  /* 0x00060000010b7983 */ /* 0x000ee80000100800 */
[----:B------:R-:W2:Y:S01]  /*d3f0*/  LDL R27, [R1+0x5e0] ;  /* 0x0005e000011b7983 */ /* 0x000ea20000100800 */
[----:B0-----:R-:W-:-:S04]  /*d400*/  LOP3.LUT R26, R29, 0x5a, RZ, 0xfc, !PT ;  /* 0x0000005a1d1a7812 */ /* 0x001fc800078efcff */
[----:B------:R-:W-:Y:S02]  /*d410*/  ISETP.GE.AND P1, PT, R26, UR6, PT ;  /* 0x000000061a007c0c */ /* 0x000fe4000bf26270 */
[----:B------:R-:W2:Y:S04]  /*d420*/  LDL.LU R26, [R1+0xf58] ;  /* 0x000f5800011a7983 */ /* 0x000ea80000300800 */
[----:B------:R-:W0:Y:S01]  /*d430*/  S2R R29, SR_TID.X ;  /* 0x00000000001d7919 */ /* 0x000e220000002100 */
[----:B---3--:R-:W-:-:S04]  /*d440*/  @!P0 LOP3.LUT R11, R11, R10, RZ, 0x3c, !PT ;  /* 0x0000000a0b0b8212 */ /* 0x008fc800078e3cff */
[----:B------:R-:W-:-:S04]  /*d450*/  @!P0 LOP3.LUT R10, R11, R10, RZ, 0x3c, !PT ;  /* 0x0000000a0b0a8212 */ /* 0x000fc800078e3cff */
[----:B------:R-:W-:Y:S02]  /*d460*/  @!P0 LOP3.LUT R11, R11, R10, RZ, 0x3c, !PT ;  /* 0x0000000a0b0b8212 */ /* 0x000fe400078e3cff */
[----:B--2---:R-:W-:-:S06]  /*d470*/  PRMT R26, RZ, 0x7610, R26 ;  /* 0x00007610ff1a7816 */ /* 0x004fcc000000001a */
        /* <DEDUP_REMOVED lines=41> */
[----:B------:R-:W-:-:S04]  /*d710*/  SGXT.U32 R29, R29, 0x1 ;  /* 0x000000011d1d781a */ /* 0x000fc80000000000 */
[----:B------:R-:W-:Y:S01]  /*d720*/  LOP3.LUT R27, R29, 0x64, RZ, 0xfc, !PT ;  /* 0x000000641d1b7812 */ /* 0x000fe200078efcff */
[----:B-1----:R-:W3:Y:S04]  /*d730*/  LDL R10, [R1+0x5cc] ;  /* 0x0005cc00010a7983 */ /* 0x002ee80000100800 */
[----:B------:R-:W3:Y:S01]  /*d740*/  LDL R11, [R1+0x5d0] ;  /* 0x0005d000010b7983 */ /* 0x000ee20000100800 */
[----:B------:R-:W-:-:S03]  /*d750*/  ISETP.GE.AND P1, PT, R27, UR6, PT ;  /* 0x000000061b007c0c */ /* 0x000fc6000bf26270 */
[----:B--2---:R0:W-:Y:S04]  /*d760*/  STL [R1+0x84], R26 ;  /* 0x0000841a01007387 */ /* 0x0041e80000100800 */
[----:B0-----:R-:W2:Y:S04]  /*d770*/  LDL R26, [R1+0x5b0] ;  /* 0x0005b000011a7983 */ /* 0x001ea80000100800 */
[----:B------:R-:W2:Y:S01]  /*d780*/  LDL.LU R27, [R1+0xf48] ;  /* 0x000f4800011b7983 */ /* 0x000ea20000300800 */
[----:B---3--:R-:W-:-:S04]  /*d790*/  @!P0 LOP3.LUT R11, R11, R10, RZ, 0x3c, !PT ;  /* 0x0000000a0b0b8212 */ /* 0x008fc800078e3cff */
[----:B------:R-:W-:-:S04]  /*d7a0*/  @!P0 LOP3.LUT R10, R11, R10, RZ, 0x3c, !PT ;  /* 0x0000000a0b0a8212 */ /* 0x000fc800078e3cff */
[----:B------:R-:W-:Y:S01]  /*d7b0*/  @!P0 LOP3.LUT R11, R11, R10, RZ, 0x3c, !PT ;  /* 0x0000000a0b0b8212 */ /* 0x000fe200078e3cff */
[----:B------:R-:W0:Y:S01]  /*d7c0*/  S2R R29, SR_TID.X ;  /* 0x00000000001d7919 */ /* 0x000e220000002100 */
[----:B--2---:R-:W-:-:S06]  /*d7d0*/  PRMT R27, RZ, 0x7610, R27 ;  /* 0x00007610ff1b7816 */ /* 0x004fcc000000001b */
[----:B------:R-:W2:Y:S01]  /*d7e0*/  @!P0 LDG.E.U16 R27, [R10.64] ;  /* 0x000000080a1b8981 */ /* 0x000ea2000c1e1500 */
[----:B0-----:R-:W-:-:S04]  /*d7f0*/  SHF.R.U32.HI R29, RZ, 0x5, R29 ;  /* 0x00000005ff1d7819 */ /* 0x001fc8000001161d */
[----:B------:R-:W-:Y:S01]  /*d800*/  SGXT.U32 R29, R29, 0x1 ;  /* 0x000000011d1d781a */ /* 0x000fe20000000000 */
[----:B--2---:R0:W-:Y:S04]  /*d810*/  STL [R1], R27 ;  /* 0x0000001b01007387 */ /* 0x0041e80000100800 */
        /* <DEDUP_REMOVED lines=12> */
[----:B------:R-:W2:Y:S04]  /*d8e0*/  LDL R10, [R1+0x5bc] ;  /* 0x0005bc00010a7983 */ /* 0x000ea80000100800 */
[----:B------:R-:W2:Y:S01]  /*d8f0*/  LDL R11, [R1+0x5c0] ;  /* 0x0005c000010b7983 */ /* 0x000ea20000100800 */
[----:B0-----:R-:W-:-:S04]  /*d900*/  SHF.R.U32.HI R29, RZ, 0x5, R29 ;  /* 0x00000005ff1d7819 */ /* 0x001fc8000001161d */
[----:B------:R-:W-:-:S04]  /*d910*/  SGXT.U32 R29, R29, 0x1 ;  /* 0x000000011d1d781a */ /* 0x000fc80000000000 */
[----:B------:R-:W-:Y:S02]  /*d920*/  LOP3.LUT R29, R29, 0x6a, RZ, 0xfc, !PT ;  /* 0x0000006a1d1d7812 */ /* 0x000fe400078efcff */
[----:B------:R-:W-:Y:S02]  /*d930*/  PRMT R15, RZ, 0x7610, R15 ;  /* 0x00007610ff0f7816 */ /* 0x000fe4000000000f */
[----:B------:R-:W-:Y:S02]  /*d940*/  ISETP.GE.AND P1, PT, R29, UR6, PT ;  /* 0x000000061d007c0c */ /* 0x000fe4000bf26270 */
[----:B------:R-:W3:Y:S01]  /*d950*/  LDL.LU R29, [R1+0xf40] ;  /* 0x000f4000011d7983 */ /* 0x000ee20000300800 */
[----:B--2---:R-:W-:-:S04]  /*d960*/  @!P0 LOP3.LUT R11, R11, R10, RZ, 0x3c, !PT ;  /* 0x0000000a0b0b8212 */ /* 0x004fc800078e3cff */
[----:B------:R-:W-:-:S04]  /*d970*/  @!P0 LOP3.LUT R10, R11, R10, RZ, 0x3c, !PT ;  /* 0x0000000a0b0a8212 */ /* 0x000fc800078e3cff */
[----:B------:R-:W-:-:S05]  /*d980*/  @!P0 LOP3.LUT R11, R11, R10, RZ, 0x3c, !PT ;  /* 0x0000000a0b0b8212 */ /* 0x000fca00078e3cff */
[----:B------:R0:W2:Y:S04]  /*d990*/  @!P0 LDG.E.U16 R15, [R10.64] ;  /* 0x000000080a0f8981 */ /* 0x0000a8000c1e1500 */
[----:B0-----:R-:W2:Y:S01]  /*d9a0*/  LDL R11, [R1+0x5ac] ;  /* 0x0005ac00010b7983 */ /* 0x001ea20000100800 */
[----:B---3--:R-:W-:Y:S01]  /*d9b0*/  PRMT R29, RZ, 0x7610, R29 ;  /* 0x00007610ff1d7816 */ /* 0x008fe2000000001d */
[----:B------:R-:W-:Y:S02]  /*d9c0*/  @!P1 IMAD.MOV.U32 R10, RZ, RZ, R26 ;  /* 0x000000ffff0a9224 */ /* 0x000fe400078e001a */
[----:B-1----:R-:W0:Y:S02]  /*d9d0*/  S2R R27, SR_TID.X ;  /* 0x00000000001b7919 */ /* 0x002e240000002100 */
[----:B0-----:R-:W-:-:S04]  /*d9e0*/  SHF.R.U32.HI R27, RZ, 0x5, R27 ;  /* 0x00000005ff1b7819 */ /* 0x001fc8000001161b */
[----:B------:R-:W-:-:S04]  /*d9f0*/  SGXT.U32 R27, R27, 0x1 ;  /* 0x000000011b1b781a */ /* 0x000fc80000000000 */
[----:B------:R-:W-:Y:S01]  /*da00*/  LOP3.LUT R27, R27, 0x6c, RZ, 0xfc, !PT ;  /* 0x0000006c1b1b7812 */ /* 0x000fe200078efcff */
[----:B--2---:R0:W2:Y:S03]  /*da10*/  @!P1 LDG.E.U16 R29, [R10.64] ;  /* 0x000000080a1d9981 */ /* 0x0040a6000c1e1500 */
[----:B------:R-:W-:Y:S02]  /*da20*/  ISETP.GE.AND P0, PT, R27, UR6, PT ;  /* 0x000000061b007c0c */ /* 0x000fe4000bf06270 */
[----:B------:R-:W1:Y:S04]  /*da30*/  S2R R27, SR_TID.X ;  /* 0x00000000001b7919 */ /* 0x000e680000002100 */
[----:B------:R3:W-:Y:S04]  /*da40*/  STL [R1+0x7c], R15 ;  /* 0x00007c0f01007387 */ /* 0x0007e80000100800 */
[----:B0-----:R-:W4:Y:S04]  /*da50*/  LDL R10, [R1+0x5a4] ;  /* 0x0005a400010a7983 */ /* 0x001f280000100800 */
[----:B------:R-:W4:Y:S04]  /*da60*/  LDL R11, [R1+0x5a8] ;  /* 0x0005a800010b7983 */ /* 0x000f280000100800 */
[----:B---3--:R-:W3:Y:S01]  /*da70*/  LDL R15, [R1+0x590] ;  /* 0x00059000010f7983 */ /* 0x008ee20000100800 */
[----:B-1----:R-:W-:-:S04]  /*da80*/  SHF.R.U32.HI R27, RZ, 0x5, R27 ;  /* 0x00000005ff1b7819 */ /* 0x002fc8000001161b */
[----:B------:R-:W-:-:S04]  /*da90*/  SGXT.U32 R27, R27, 0x1 ;  /* 0x000000011b1b781a */ /* 0x000fc80000000000 */
[----:B------:R-:W-:-:S04]  /*daa0*/  LOP3.LUT R27, R27, 0x72, RZ, 0xfc, !PT ;  /* 0x000000721b1b7812 */ /* 0x000fc800078efcff */
[----:B------:R-:W-:Y:S01]  /*dab0*/  ISETP.GE.AND P1, PT, R27, UR6, PT ;  /* 0x000000061b007c0c */ /* 0x000fe2000bf26270 */
[----:B--2---:R-:W-:Y:S04]  /*dac0*/  STL [R1+0xf00], R29 ;  /* 0x000f001d01007387 */ /* 0x004fe80000100800 */
[----:B------:R-:W-:Y:S04]  /*dad0*/  STL [R1+0xf04], R29 ;  /* 0x000f041d01007387 */ /* 0x000fe80000100800 */
[----:B------:R-:W-:Y:S04]  /*dae0*/  STL [R1+0xf08], R29 ;  /* 0x000f081d01007387 */ /* 0x000fe80000100800 */
[----:B------:R-:W-:Y:S04]  /*daf0*/  STL [R1+0xf18], R29 ;  /* 0x000f181d01007387 */ /* 0x000fe80000100800 */
[----:B------:R-:W2:Y:S01]  /*db00*/  LDL.LU R27, [R1+0xf3c] ;  /* 0x000f3c00011b7983 */ /* 0x000ea20000300800 */
[----:B----4-:R-:W-:-:S04]  /*db10*/  @!P0 LOP3.LUT R11, R11, R10, RZ, 0x3c, !PT ;  /* 0x0000000a0b0b8212 */ /* 0x010fc800078e3cff */
[----:B------:R-:W-:-:S04]  /*db20*/  @!P0 LOP3.LUT R10, R11, R10, RZ, 0x3c, !PT ;  /* 0x0000000a0b0a8212 */ /* 0x000fc800078e3cff */
[----:B------:R-:W-:Y:S02]  /*db30*/  @!P0 LOP3.LUT R11, R11, R10, RZ, 0x3c, !PT ;  /* 0x0000000a0b0b8212 */ /* 0x000fe400078e3cff */
[----:B--2---:R-:W-:-:S06]  /*db40*/  PRMT R27, RZ, 0x7610, R27 ;  /* 0x00007610ff1b7816 */ /* 0x004fcc000000001b */
[----:B------:R-:W2:Y:S04]  /*db50*/  @!P0 LDG.E.U16 R27, [R10.64] ;  /* 0x000000080a1b8981 */ /* 0x000ea8000c1e1500 */
[----:B------:R-:W0:Y:S04]  /*db60*/  S2R R26, SR_TID.X ;  /* 0x00000000001a7919 */ /* 0x000e280000002100 */
[----:B--2---:R1:W-:Y:S04]  /*db70*/  STL [R1+0x1c], R27 ;  /* 0x00001c1b01007387 */ /* 0x0043e80000100800 */
[----:B-1----:R-:W2:Y:S04]  /*db80*/  LDL.LU R27, [R1+0xf38] ;  /* 0x000f3800011b7983 */ /* 0x002ea80000300800 */
[----:B------:R-:W4:Y:S01]  /*db90*/  LDL R11, [R1+0x58c] ;  /* 0x00058c00010b7983 */ /* 0x000f220000100800 */
[----:B0-----:R-:W-:-:S04]  /*dba0*/  SHF.R.U32.HI R26, RZ, 0x5, R26 ;  /* 0x00000005ff1a7819 */ /* 0x001fc8000001161a */
[----:B------:R-:W-:-:S04]  /*dbb0*/  SGXT.U32 R26, R26, 0x1 ;  /* 0x000000011a1a781a */ /* 0x000fc80000000000 */
[----:B------:R-:W-:-:S04]  /*dbc0*/  LOP3.LUT R10, R26, 0x7a, RZ, 0xfc, !PT ;  /* 0x0000007a1a0a7812 */ /* 0x000fc800078efcff */
[----:B------:R-:W-:Y:S01]  /*dbd0*/  ISETP.GE.AND P2, PT, R10, UR6, PT ;  /* 0x000000060a007c0c */ /* 0x000fe2000bf46270 */
[----:B---3--:R-:W-:Y:S01]  /*dbe0*/  @!P1 IMAD.MOV.U32 R10, RZ, RZ, R15 ;  /* 0x000000ffff0a9224 */ /* 0x008fe200078e000f */
[----:B------:R-:W0:Y:S01]  /*dbf0*/  S2R R26, SR_TID.X ;  /* 0x00000000001a7919 */ /* 0x000e220000002100 */
[----:B--2---:R-:W-:-:S06]  /*dc00*/  PRMT R27, RZ, 0x7610, R27 ;  /* 0x00007610ff1b7816 */ /* 0x004fcc000000001b */
[----:B----4-:R1:W2:Y:S01]  /*dc10*/  @!P1 LDG.E.U16 R27, [R10.64] ;  /* 0x000000080a1b9981 */ /* 0x0102a2000c1e1500 */
[----:B0-----:R-:W-:-:S04]  /*dc20*/  SHF.R.U32.HI R26, RZ, 0x5, R26 ;  /* 0x00000005ff1a7819 */ /* 0x001fc8000001161a */
[----:B------:R-:W-:-:S04]  /*dc30*/  SGXT.U32 R26, R26, 0x1 ;  /* 0x000000011a1a781a */ /* 0x000fc80000000000 */
[----:B------:R-:W-:Y:S01]  /*dc40*/  LOP3.LUT R26, R26, 0x6e, RZ, 0xfc, !PT ;  /* 0x0000006e1a1a7812 */ /* 0x000fe200078efcff */
[----:B-1----:R-:W3:Y:S04]  /*dc50*/  LDL R10, [R1+0x56c] ;  /* 0x00056c00010a7983 */ /* 0x002ee80000100800 */
[----:B------:R-:W3:Y:S01]  /*dc60*/  LDL R11, [R1+0x570] ;  /* 0x00057000010b7983 */ /* 0x000ee20000100800 */
[----:B------:R-:W-:-:S03]  /*dc70*/  ISETP.GE.AND P0, PT, R26, UR6, PT ;  /* 0x000000061a007c0c */ /* 0x000fc6000bf06270 */
[----:B------:R-:W0:Y:S04]  /*dc80*/  S2R R15, SR_TID.X ;  /* 0x00000000000f7919 */ /* 0x000e280000002100 */
[----:B--2---:R1:W-:Y:S04]  /*dc90*/  STL [R1+0xf1c], R27 ;  /* 0x000f1c1b01007387 */ /* 0x0043e80000100800 */
[----:B------:R-:W2:Y:S01]  /*dca0*/  LDL.LU R26, [R1+0xf34] ;  /* 0x000f3400011a7983 */ /* 0x000ea20000300800 */
[----:B0-----:R-:W-:Y:S02]  /*dcb0*/  SHF.R.U32.HI R15, RZ, 0x5, R15 ;  /* 0x00000005ff0f7819 */ /* 0x001fe4000001160f */
[----:B---3--:R-:W-:-:S04]  /*dcc0*/  @!P2 LOP3.LUT R11, R11, R10, RZ, 0x3c, !PT ;  /* 0x0000000a0b0ba212 */ /* 0x008fc800078e3cff */
[----:B------:R-:W-:-:S04]  /*dcd0*/  @!P2 LOP3.LUT R10, R11, R10, RZ, 0x3c, !PT ;  /* 0x0000000a0b0aa212 */ /* 0x000fc800078e3cff */
[----:B------:R-:W-:Y:S02]  /*dce0*/  @!P2 LOP3.LUT R11, R11, R10, RZ, 0x3c, !PT ;  /* 0x0000000a0b0ba212 */ /* 0x000fe400078e3cff */
[----:B------:R-:W-:-:S04]  /*dcf0*/  SGXT.U32 R15, R15, 0x1 ;  /* 0x000000010f0f781a */ /* 0x000fc80000000000 */
[----:B------:R-:W-:-:S04]  /*dd00*/  LOP3.LUT R15, R15, 0x74, RZ, 0xfc, !PT ;  /* 0x000000740f0f7812 */ /* 0x000fc800078efcff */
[----:B------:R-:W-:Y:S02]  /*dd10*/  ISETP.GE.AND P1, PT, R15, UR6, PT ;  /* 0x000000060f007c0c */ /* 0x000fe4000bf26270 */
[----:B--2---:R-:W-:-:S06]  /*dd20*/  PRMT R26, RZ, 0x7610, R26 ;  /* 0x00007610ff1a7816 */ /* 0x004fcc000000001a */
[----:B------:R0:W2:Y:S04]  /*dd30*/  @!P2 LDG.E.U16 R26, [R10.64] ;  /* 0x000000080a1aa981 */ /* 0x0000a8000c1e1500 */
[----:B0-----:R-:W3:Y:S04]  /*dd40*/  LDL R10, [R1+0x59c] ;  /* 0x00059c00010a7983 */ /* 0x001ee80000100800 */
[----:B------:R-:W3:Y:S04]  /*dd50*/  LDL R11, [R1+0x5a0] ;  /* 0x0005a000010b7983 */ /* 0x000ee80000100800 */
[----:B------:R-:W4:Y:S01]  /*dd60*/  LDL.LU R15, [R1+0xf30] ;  /* 0x000f3000010f7983 */ /* 0x000f220000300800 */
[----:B---3--:R-:W-:-:S04]  /*dd70*/  @!P0 LOP3.LUT R11, R11, R10, RZ, 0x3c, !PT ;  /* 0x0000000a0b0b8212 */ /* 0x008fc800078e3cff */
[C---:B------:R-:W-:Y:S02]  /*dd80*/  @!P0 LOP3.LUT R10, R11.reuse, R10, RZ, 0x3c, !PT ;  /* 0x0000000a0b0a8212 */ /* 0x040fe400078e3cff */
[----:B----4-:R-:W-:Y:S02]  /*dd90*/  PRMT R15, RZ, 0x7610, R15 ;  /* 0x00007610ff0f7816 */ /* 0x010fe4000000000f */
[----:B------:R-:W-:-:S05]  /*dda0*/  @!P0 LOP3.LUT R11, R11, R10, RZ, 0x3c, !PT ;  /* 0x0000000a0b0b8212 */ /* 0x000fca00078e3cff */
[----:B------:R0:W3:Y:S04]  /*ddb0*/  @!P0 LDG.E.U16 R15, [R10.64] ;  /* 0x000000080a0f8981 */ /* 0x0000e8000c1e1500 */
[----:B0-----:R-:W4:Y:S04]  /*ddc0*/  LDL R10, [R1+0x584] ;  /* 0x00058400010a7983 */ /* 0x001f280000100800 */
[----:B------:R-:W4:Y:S01]  /*ddd0*/  LDL R11, [R1+0x588] ;  /* 0x00058800010b7983 */ /* 0x000f220000100800 */
[----:B-1----:R-:W-:Y:S02]  /*dde0*/  PRMT R27, RZ, 0x7610, R27 ;  /* 0x00007610ff1b7816 */ /* 0x002fe4000000001b */
[----:B----4-:R-:W-:-:S04]  /*ddf0*/  @!P1 LOP3.LUT R11, R11, R10, RZ, 0x3c, !PT ;  /* 0x0000000a0b0b9212 */ /* 0x010fc800078e3cff */
[----:B------:R-:W-:-:S04]  /*de00*/  @!P1 LOP3.LUT R10, R11, R10, RZ, 0x3c, !PT ;  /* 0x0000000a0b0a9212 */ /* 0x000fc800078e3cff */
[----:B------:R-:W-:-:S05]  /*de10*/  @!P1 LOP3.LUT R11, R11, R10, RZ, 0x3c, !PT ;  /* 0x0000000a0b0b9212 */ /* 0x000fca00078e3cff */
[----:B------:R-:W4:Y:S01]  /*de20*/  @!P1 LDG.E.U16 R27, [R10.64] ;  /* 0x000000080a1b9981 */ /* 0x000f22000c1e1500 */
[----:B------:R-:W-:-:S04]  /*de30*/  SHF.R.U32.HI R14, RZ, 0x5, R14 ;  /* 0x00000005ff0e7819 */ /* 0x000fc8000001160e */
[----:B------:R-:W-:-:S04]  /*de40*/  SGXT.U32 R14, R14, 0x1 ;  /* 0x000000010e0e781a */ /* 0x000fc80000000000 */
[----:B------:R-:W-:Y:S01]  /*de50*/  LOP3.LUT R14, R14, 0x76, RZ, 0xfc, !PT ;  /* 0x000000760e0e7812 */ /* 0x000fe200078efcff */
[----:B---3--:R0:W-:Y:S03]  /*de60*/  STL [R1+0x54], R15 ;  /* 0x0000540f01007387 */ /* 0x0081e60000100800 */
[----:B------:R-:W-:Y:S02]  /*de70*/  ISETP.GE.AND P0, PT, R14, UR6, PT ;  /* 0x000000060e007c0c */ /* 0x000fe4000bf06270 */
[----:B------:R-:W3:Y:S04]  /*de80*/  LDL R14, [R1+0x560] ;  /* 0x00056000010e7983 */ /* 0x000ee80000100800 */
[----:B0-----:R-:W3:Y:S04]  /*de90*/  LDL R15, [R1+0x55c] ;  /* 0x00055c00010f7983 */ /* 0x001ee80000100800 */
[----:B----4-:R-:W-:Y:S04]  /*dea0*/  STL [R1+0x10], R27 ;  /* 0x0000101b01007387 */ /* 0x010fe80000100800 */
[----:B------:R-:W4:Y:S04]  /*deb0*/  LDL R10, [R1+0x57c] ;  /* 0x00057c00010a7983 */ /* 0x000f280000100800 */
[----:B------:R-:W4:Y:S01]  /*dec0*/  LDL R11, [R1+0x580] ;  /* 0x00058000010b7983 */ /* 0x000f220000100800 */
[----:B------:R-:W-:-:S02]  /*ded0*/  PRMT R18, RZ, 0x7610, R18 ;  /* 0x00007610ff127816 */ /* 0x000fc40000000012 */
[----:B----4-:R-:W-:-:S04]  /*dee0*/  @!P0 LOP3.LUT R11, R11, R10, RZ, 0x3c, !PT ;  /* 0x0000000a0b0b8212 */ /* 0x010fc800078e3cff */
[----:B------:R-:W-:-:S04]  /*def0*/  @!P0 LOP3.LUT R10, R11, R10, RZ, 0x3c, !PT ;  /* 0x0000000a0b0a8212 */ /* 0x000fc800078e3cff */
[----:B------:R-:W-:-:S05]  /*df00*/  @!P0 LOP3.LUT R11, R11, R10, RZ, 0x3c, !PT ;  /* 0x0000000a0b0b8212 */ /* 0x000fca00078e3cff */
[----:B------:R-:W4:Y:S01]  /*df10*/  @!P0 LDG.E.U16 R18, [R10.64] ;  /* 0x000000080a128981 */ /* 0x000f22000c1e1500 */
[----:B------:R-:W-:-:S04]  /*df20*/  LOP3.LUT R17, R17, 0x7c, RZ, 0xfc, !PT ;  /* 0x0000007c11117812 */ /* 0x000fc800078efcff */
[----:B------:R-:W-:Y:S02]  /*df30*/  ISETP.GE.AND P1, PT, R17, UR6, PT ;  /* 0x0000000611007c0c */ /* 0x000fe4000bf26270 */
[----:B------:R-:W2:Y:S04]  /*df40*/  LDL.LU R17, [R1+0xf2c] ;  /* 0x000f2c0001117983 */ /* 0x000ea80000300800 */
[----:B----4-:R0:W-:Y:S04]  /*df50*/  STL [R1+0x50], R18 ;  /* 0x0000501201007387 */ /* 0x0101e80000100800 */
[----:B0-----:R-:W4:Y:S04]  /*df60*/  LDL.LU R18, [R1+0xf28] ;  /* 0x000f280001127983 */ /* 0x001f280000300800 */
        /* <DEDUP_REMOVED lines=9> */
[----:B------:R-:W-:-:S04]  /*e000*/  SGXT.U32 R27, R27, 0x1 ;  /* 0x000000011b1b781a */ /* 0x000fc80000000000 */
[----:B------:R-:W-:-:S04]  /*e010*/  LOP3.LUT R27, R27, 0x7e, RZ, 0xfc, !PT ;  /* 0x0000007e1b1b7812 */ /* 0x000fc800078efcff */
[----:B------:R-:W-:Y:S02]  /*e020*/  ISETP.GE.AND P0, PT, R27, UR6, PT ;  /* 0x000000061b007c0c */ /* 0x000fe4000bf06270 */
[----:B-1----:R-:W-:-:S11]  /*e030*/  PRMT R11, RZ, 0x7610, R11 ;  /* 0x00007610ff0b7816 */ /* 0x002fd6000000000b */
[----:B---3--:R0:W3:Y:S04]  /*e040*/  @!P0 LDG.E.U16 R11, [R14.64] ;  /* 0x000000080e0b8981 */ /* 0x0080e8000c1e1500 */
[----:B------:R-:W1:Y:S04]  /*e050*/  S2R R27, SR_TID.X ;  /* 0x00000000001b7919 */ /* 0x000e680000002100 */
[----:B--2---:R-:W-:Y:S04]  /*e060*/  STL [R1+0xec4], R2 ;  /* 0x000ec40201007387 */ /* 0x004fe80000100800 */
[----:B------:R-:W-:Y:S04]  /*e070*/  STL [R1+0xec8], R2 ;  /* 0x000ec80201007387 */ /* 0x000fe80000100800 */
[----:B------:R-:W-:Y:S04]  /*e080*/  STL [R1+0xefc], R2 ;  /* 0x000efc0201007387 */ /* 0x000fe80000100800 */
[----:B0-----:R-:W2:Y:S04]  /*e090*/  LDL R14, [R1+0x7a0] ;  /* 0x0007a000010e7983 */ /* 0x001ea80000100800 */
[----:B------:R-:W2:Y:S01]  /*e0a0*/  LDL R15, [R1+0x7ac] ;  /* 0x0007ac00010f7983 */ /* 0x000ea20000100800 */
[----:B-1----:R-:W-:-:S04]  /*e0b0*/  LOP3.LUT R27, R27, 0x3f, RZ, 0xc0, !PT ;  /* 0x0000003f1b1b7812 */ /* 0x002fc800078ec0ff */
[----:B------:R-:W-:Y:S02]  /*e0c0*/  ISETP.GE.AND P1, PT, R27, UR6, PT ;  /* 0x000000061b007c0c */ /* 0x000fe4000bf26270 */
[----:B------:R-:W-:Y:S01]  /*e0d0*/  PRMT R19, RZ, 0x7610, R19 ;  /* 0x00007610ff137816 */ /* 0x000fe20000000013 */
[----:B------:R-:W-:Y:S10]  /*e0e0*/  BAR.SYNC.DEFER_BLOCKING 0x0 ;  /* 0x0000000000007b1d */ /* 0x000ff40000010000 */
[----:B--2---:R-:W-:-:S04]  /*e0f0*/  @!P1 LOP3.LUT R15, R15, R14, RZ, 0x3c, !PT ;  /* 0x0000000e0f0f9212 */ /* 0x004fc800078e3cff */
[----:B------:R-:W-:-:S04]  /*e100*/  @!P1 LOP3.LUT R14, R15, R14, RZ, 0x3c, !PT ;  /* 0x0000000e0f0e9212 */ /* 0x000fc800078e3cff */
[----:B------:R-:W-:-:S05]  /*e110*/  @!P1 LOP3.LUT R15, R15, R14, RZ, 0x3c, !PT ;  /* 0x0000000e0f0f9212 */ /* 0x000fca00078e3cff */
[----:B------:R-:W2:Y:S04]  /*e120*/  @!P1 LDG.E.U16 R19, [R14.64] ;  /* 0x000000080e139981 */ /* 0x000ea8000c1e1500 */
[----:B---3--:R-:W-:Y:S04]  /*e130*/  STL [R1+0xe7c], R11 ;  /* 0x000e7c0b01007387 */ /* 0x008fe80000100800 */
[----:B------:R-:W-:Y:S04]  /*e140*/  STL [R1+0xe80], R11 ;  /* 0x000e800b01007387 */ /* 0x000fe80000100800 */
[----:B--2---:R0:W-:Y:S04]  /*e150*/  STL [R1+0x1b0], R19 ;  /* 0x0001b01301007387 */ /* 0x0041e80000100800 */
[----:B0-----:R-:W2:Y:S04]  /*e160*/  LDL.LU R19, [R1+0xf24] ;  /* 0x000f240001137983 */ /* 0x001ea80000300800 */
[----:B------:R-:W3:Y:S04]  /*e170*/  LDL R14, [R1+0x554] ;  /* 0x00055400010e7983 */ /* 0x000ee80000100800 */
[----:B------:R-:W3:Y:S01]  /*e180*/  LDL R15, [R1+0x558] ;  /* 0x00055800010f7983 */ /* 0x000ee20000100800 */
[----:B------:R-:W-:-:S02]  /*e190*/  PRMT R10, RZ, 0x7610, R10 ;  /* 0x00007610ff0a7816 */ /* 0x000fc4000000000a */
[----:B------:R-:W-:Y:S02]  /*e1a0*/  LOP3.LUT R27, R27, 0x40, RZ, 0xfc, !PT ;  /* 0x000000401b1b7812 */ /* 0x000fe400078efcff */
[----:B---3--:R-:W-:-:S04]  /*e1b0*/  @!P1 LOP3.LUT R15, R15, R14, RZ, 0x3c, !PT ;  /* 0x0000000e0f0f9212 */ /* 0x008fc800078e3cff */
[----:B------:R-:W-:-:S04]  /*e1c0*/  @!P1 LOP3.LUT R14, R15, R14, RZ, 0x3c, !PT ;  /* 0x0000000e0f0e9212 */ /* 0x000fc800078e3cff */
[----:B------:R-:W-:-:S05]  /*e1d0*/  @!P1 LOP3.LUT R15, R15, R14, RZ, 0x3c, !PT ;  /* 0x0000000e0f0f9212 */ /* 0x000fca00078e3cff */
[----:B------:R0:W3:Y:S04]  /*e1e0*/  @!P1 LDG.E.U16 R10, [R14.64] ;  /* 0x000000080e0a9981 */ /* 0x0000e8000c1e1500 */
[----:B0-----:R-:W2:Y:S04]  /*e1f0*/  LDL R14, [R1+0x7a8] ;  /* 0x0007a800010e7983 */ /* 0x001ea80000100800 */
[----:B------:R-:W2:Y:S01]  /*e200*/  LDL R15, [R1+0x7b0] ;  /* 0x0007b000010f7983 */ /* 0x000ea20000100800 */
[----:B------:R-:W-:Y:S02]  /*e210*/  ISETP.GE.AND P0, PT, R27, UR6, PT ;  /* 0x000000061b007c0c */ /* 0x000fe4000bf06270 */
[----:B------:R-:W-:Y:S01]  /*e220*/  PRMT R28, RZ, 0x7610, R28 ;  /* 0x00007610ff1c7816 */ /* 0x000fe2000000001c */
[----:B------:R-:W3:Y:S10]  /*e230*/  LDL R27, [R1+0x4d8] ;  /* 0x0004d800011b7983 */ /* 0x000ef40000100800 */
[----:B--2---:R-:W-:-:S04]  /*e240*/  @!P0 LOP3.LUT R15, R15, R14, RZ, 0x3c, !PT ;  /* 0x0000000e0f0f8212 */ /* 0x004fc800078e3cff */
[----:B------:R-:W-:-:S04]  /*e250*/  @!P0 LOP3.LUT R14, R15, R14, RZ, 0x3c, !PT ;  /* 0x0000000e0f0e8212 */ /* 0x000fc800078e3cff */
[----:B------:R-:W-:-:S05]  /*e260*/  @!P0 LOP3.LUT R15, R15, R14, RZ, 0x3c, !PT ;  /* 0x0000000e0f0f8212 */ /* 0x000fca00078e3cff */
[----:B------:R-:W2:Y:S04]  /*e270*/  @!P0 LDG.E.U16 R28, [R14.64] ;  /* 0x000000080e1c8981 */ /* 0x000ea8000c1e1500 */
[----:B---3--:R-:W-:Y:S04]  /*e280*/  STL [R1+0xe84], R10 ;  /* 0x000e840a01007387 */ /* 0x008fe80000100800 */
[----:B------:R-:W-:Y:S04]  /*e290*/  STL [R1+0xe88], R10 ;  /* 0x000e880a01007387 */ /* 0x000fe80000100800 */
[----:B------:R-:W-:Y:S04]  /*e2a0*/  STL [R1+0xeec], R10 ;  /* 0x000eec0a01007387 */ /* 0x000fe80000100800 */
[----:B--2---:R0:W-:Y:S04]  /*e2b0*/  STL [R1+0x1ac], R28 ;  /* 0x0001ac1c01007387 */ /* 0x0041e80000100800 */
[----:B0-----:R-:W2:Y:S04]  /*e2c0*/  LDL.LU R28, [R1+0xf20] ;  /* 0x000f2000011c7983 */ /* 0x001ea80000300800 */
[----:B------:R-:W3:Y:S04]  /*e2d0*/  LDL R14, [R1+0x54c] ;  /* 0x00054c00010e7983 */ /* 0x000ee80000100800 */
[----:B------:R-:W3:Y:S01]  /*e2e0*/  LDL R15, [R1+0x550] ;  /* 0x00055000010f7983 */ /* 0x000ee20000100800 */
[----:B------:R-:W-:-:S02]  /*e2f0*/  PRMT R17, RZ, 0x7610, R17 ;  /* 0x00007610ff117816 */ /* 0x000fc40000000011 */
[----:B---3--:R-:W-:-:S04]  /*e300*/  @!P0 LOP3.LUT R15, R15, R14, RZ, 0x3c, !PT ;  /* 0x0000000e0f0f8212 */ /* 0x008fc800078e3cff */
[----:B------:R-:W-:-:S04]  /*e310*/  @!P0 LOP3.LUT R14, R15, R14, RZ, 0x3c, !PT ;  /* 0x0000000e0f0e8212 */ /* 0x000fc800078e3cff */
[----:B------:R-:W-:-:S05]  /*e320*/  @!P0 LOP3.LUT R15, R15, R14, RZ, 0x3c, !PT ;  /* 0x0000000e0f0f8212 */ /* 0x000fca00078e3cff */
[----:B------:R0:W3:Y:S04]  /*e330*/  @!P0 LDG.E.U16 R17, [R14.64] ;  /* 0x000000080e118981 */ /* 0x0000e8000c1e1500 */
[----:B0-----:R-:W2:Y:S01]  /*e340*/  LDL R15, [R1+0x4d4] ;  /* 0x0004d400010f7983 */ /* 0x001ea20000100800 */
[----:B----4-:R-:W-:Y:S01]  /*e350*/  PRMT R18, RZ, 0x7610, R18 ;  /* 0x00007610ff127816 */ /* 0x010fe20000000012 */
[----:B------:R-:W-:Y:S02]  /*e360*/  @!P1 IMAD.MOV.U32 R14, RZ, RZ, R27 ;  /* 0x000000ffff0e9224 */ /* 0x000fe400078e001b */
[----:B---3--:R-:W-:Y:S04]  /*e370*/  STL [R1+0xe8c], R17 ;  /* 0x000e8c1101007387 */ /* 0x008fe80000100800 */
[----:B------:R0:W-:Y:S01]  /*e380*/  STL [R1+0xef0], R17 ;  /* 0x000ef01101007387 */ /* 0x0001e20000100800 */
[----:B------:R-:W-:-:S03]  /*e390*/  PRMT R19, RZ, 0x7610, R19 ;  /* 0x00007610ff137816 */ /* 0x000fc60000000013 */
[----:B------:R-:W3:Y:S04]  /*e3a0*/  LDL R27, [R1+0x450] ;  /* 0x00045000011b7983 */ /* 0x000ee80000100800 */
[----:B--2---:R1:W2:Y:S04]  /*e3b0*/  @!P1 LDG.E.U16 R18, [R14.64] ;  /* 0x000000080e129981 */ /* 0x0042a8000c1e1500 */
[----:B0-----:R-:W4:Y:S04]  /*e3c0*/  LDL R17, [R1+0x4d0] ;  /* 0x0004d00001117983 */ /* 0x001f280000100800 */
[----:B-1----:R-:W3:Y:S04]  /*e3d0*/  LDL R15, [R1+0x4cc] ;  /* 0x0004cc00010f7983 */ /* 0x002ee80000100800 */
[----:B--2---:R-:W-:Y:S01]  /*e3e0*/  STL [R1+0xe90], R18 ;  /* 0x000e901201007387 */ /* 0x004fe20000100800 */
[----:B----4-:R-:W-:-:S03]  /*e3f0*/  @!P0 IMAD.MOV.U32 R14, RZ, RZ, R17 ;  /* 0x000000ffff0e8224 */ /* 0x010fc600078e0011 */
[----:B------:R-:W-:Y:S04]  /*e400*/  STL [R1+0xe94], R18 ;  /* 0x000e941201007387 */ /* 0x000fe80000100800 */
[----:B------:R-:W-:Y:S04]  /*e410*/  STL [R1+0xeb8], R18 ;  /* 0x000eb81201007387 */ /* 0x000fe80000100800 */
[----:B------:R-:W-:Y:S04]  /*e420*/  STL [R1+0xebc], R18 ;  /* 0x000ebc1201007387 */ /* 0x000fe80000100800 */
[----:B------:R-:W-:Y:S04]  /*e430*/  STL [R1+0xec0], R18 ;  /* 0x000ec01201007387 */ /* 0x000fe80000100800 */
[----:B---3--:R0:W2:Y:S01]  /*e440*/  @!P0 LDG.E.U16 R19, [R14.64] ;  /* 0x000000080e138981 */ /* 0x0080a2000c1e1500 */
[----:B------:R-:W-:-:S03]  /*e450*/  PRMT R28, RZ, 0x7610, R28 ;  /* 0x00007610ff1c7816 */ /* 0x000fc6000000001c */
[----:B------:R-:W3:Y:S04]  /*e460*/  LDL R17, [R1+0x3d8] ;  /* 0x0003d80001117983 */ /* 0x000ee80000100800 */
[----:B0-----:R-:W4:Y:S04]  /*e470*/  LDL R14, [R1+0x454] ;  /* 0x00045400010e7983 */ /* 0x001f280000100800 */
[----:B------:R-:W4:Y:S02]  /*e480*/  LDL R15, [R1+0x458] ;  /* 0x00045800010f7983 */ /* 0x000f240000100800 */
[----:B----4-:R-:W-:-:S04]  /*e490*/  @!P1 LOP3.LUT R15, R15, R14, RZ, 0x3c, !PT ;  /* 0x0000000e0f0f9212 */ /* 0x010fc800078e3cff */
[----:B------:R-:W-:-:S04]  /*e4a0*/  @!P1 LOP3.LUT R14, R15, R14, RZ, 0x3c, !PT ;  /* 0x0000000e0f0e9212 */ /* 0x000fc800078e3cff */
[----:B------:R-:W-:-:S05]  /*e4b0*/  @!P1 LOP3.LUT R15, R15, R14, RZ, 0x3c, !PT ;  /* 0x0000000e0f0f9212 */ /* 0x000fca00078e3cff */
[----:B------:R-:W4:Y:S04]  /*e4c0*/  @!P1 LDG.E.U16 R28, [R14.64] ;  /* 0x000000080e1c9981 */ /* 0x000f28000c1e1500 */
[----:B--2---:R-:W-:Y:S04]  /*e4d0*/  STL [R1+0xe98], R19 ;  /* 0x000e981301007387 */ /* 0x004fe80000100800 */
[----:B------:R-:W-:Y:S04]  /*e4e0*/  STL [R1+0xe9c], R19 ;  /* 0x000e9c1301007387 */ /* 0x000fe80000100800 */
[----:B------:R-:W-:Y:S04]  /*e4f0*/  STL [R1+0xed4], R19 ;  /* 0x000ed41301007387 */ /* 0x000fe80000100800 */
[----:B------:R0:W-:Y:S04]  /*e500*/  STL [R1+0xef8], R19 ;  /* 0x000ef81301007387 */ /* 0x0001e80000100800 */
[----:B----4-:R1:W-:Y:S04]  /*e510*/  STL [R1+0x4c], R28 ;  /* 0x00004c1c01007387 */ /* 0x0103e80000100800 */
[----:B------:R-:W2:Y:S01]  /*e520*/  LDL R15, [R1+0x44c] ;  /* 0x00044c00010f7983 */ /* 0x000ea20000100800 */
[----:B0-----:R-:W-:Y:S01]  /*e530*/  PRMT R19, RZ, 0x7610, R19 ;  /* 0x00007610ff137816 */ /* 0x001fe20000000013 */
[----:B------:R-:W-:Y:S01]  /*e540*/  @!P0 IMAD.MOV.U32 R14, RZ, RZ, R27 ;  /* 0x000000ffff0e8224 */ /* 0x000fe200078e001b */
[----:B------:R-:W-:Y:S01]  /*e550*/  PRMT R0, RZ, 0x7610, R0 ;  /* 0x00007610ff007816 */ /* 0x000fe20000000000 */
[----:B------:R-:W4:Y:S04]  /*e560*/  LDL R27, [R1+0x34c] ;  /* 0x00034c00011b7983 */ /* 0x000f280000100800 */
[----:B--2---:R0:W2:Y:S04]  /*e570*/  @!P0 LDG.E.U16 R19, [R14.64] ;  /* 0x000000080e138981 */ /* 0x0040a8000c1e1500 */
[----:B0-----:R-:W2:Y:S01]  /*e580*/  LDL R15, [R1+0x3d4] ;  /* 0x0003d400010f7983 */ /* 0x001ea20000100800 */
[----:B---3--:R-:W-:-:S03]  /*e590*/  @!P1 IMAD.MOV.U32 R14, RZ, RZ, R17 ;  /* 0x000000ffff0e9224 */ /* 0x008fc600078e0011 */
[----:B-1----:R-:W0:Y:S04]  /*e5a0*/  S2R R28, SR_TID.X ;  /* 0x00000000001c7919 */ /* 0x002e280000002100 */
[----:B--2---:R-:W2:Y:S01]  /*e5b0*/  @!P1 LDG.E.U16 R0, [R14.64] ;  /* 0x000000080e009981 */ /* 0x004ea2000c1e1500 */
[----:B0-----:R-:W-:-:S05]  /*e5c0*/  LOP3.LUT R28, R28, 0x3f, RZ, 0xc0, !PT ;  /* 0x0000003f1c1c7812 */ /* 0x001fca00078ec0ff */
[----:B------:R-:W-:Y:S01]  /*e5d0*/  IMAD.SHL.U32 R28, R28, 0x2, RZ ;  /* 0x000000021c1c7824 */ /* 0x000fe200078e00ff */
[----:B------:R0:W-:Y:S04]  /*e5e0*/  STL [R1+0x48], R19 ;  /* 0x0000481301007387 */ /* 0x0001e80000100800 */
[----:B------:R1:W-:Y:S04]  /*e5f0*/  STS.U16 [R28+0x4200], R13 ;  /* 0x0042000d1c007388 */ /* 0x0003e80000000400 */
[----:B------:R-:W3:Y:S04]  /*e600*/  LDL R17, [R1+0x2d4] ;  /* 0x0002d40001117983 */ /* 0x000ee80000100800 */
[----:B0-----:R-:W3:Y:S04]  /*e610*/  LDL R19, [R1+0x350] ;  /* 0x0003500001137983 */ /* 0x001ee80000100800 */
[----:B-1----:R-:W3:Y:S04]  /*e620*/  LDL R13, [R1+0x3d0] ;  /* 0x0003d000010d7983 */ /* 0x002ee80000100800 */
[----:B------:R0:W-:Y:S04]  /*e630*/  STS.U16 [R28+0x4400], R12 ;  /* 0x0044000c1c007388 */ /* 0x0001e80000000400 */
[----:B--2---:R1:W-:Y:S04]  /*e640*/  STL [R1+0x44], R0 ;  /* 0x0000440001007387 */ /* 0x0043e80000100800 */
[----:B0-----:R-:W3:Y:S04]  /*e650*/  LDL R12, [R1+0x3cc] ;  /* 0x0003cc00010c7983 */ /* 0x001ee80000100800 */
[----:B------:R0:W-:Y:S04]  /*e660*/  STS.U16 [R28+0x4000], R16 ;  /* 0x004000101c007388 */ /* 0x0001e80000000400 */
[----:B-1----:R-:W2:Y:S01]  /*e670*/  LDL R0, [R1+0x2d8] ;  /* 0x0002d80001007983 */ /* 0x002ea20000100800 */
[----:B0-----:R-:W-:-:S02]  /*e680*/  PRMT R28, RZ, 0x7610, R28 ;  /* 0x00007610ff1c7816 */ /* 0x001fc4000000001c */
[----:B---3--:R-:W-:-:S04]  /*e690*/  @!P0 LOP3.LUT R13, R13, R12, RZ, 0x3c, !PT ;  /* 0x0000000c0d0d8212 */ /* 0x008fc800078e3cff */
[----:B------:R-:W-:-:S04]  /*e6a0*/  @!P0 LOP3.LUT R12, R13, R12, RZ, 0x3c, !PT ;  /* 0x0000000c0d0c8212 */ /* 0x000fc800078e3cff */
[----:B------:R-:W-:-:S05]  /*e6b0*/  @!P0 LOP3.LUT R13, R13, R12, RZ, 0x3c, !PT ;  /* 0x0000000c0d0d8212 */ /* 0x000fca00078e3cff */
[----:B------:R-:W3:Y:S04]  /*e6c0*/  @!P0 LDG.E.U16 R28, [R12.64] ;  /* 0x000000080c1c8981 */ /* 0x000ee8000c1e1500 */
[----:B---3--:R0:W-:Y:S04]  /*e6d0*/  STL [R1+0x40], R28 ;  /* 0x0000401c01007387 */ /* 0x0081e80000100800 */
[----:B------:R-:W3:Y:S04]  /*e6e0*/  LDL R12, [R1+0x354] ;  /* 0x00035400010c7983 */ /* 0x000ee80000100800 */
[----:B------:R-:W3:Y:S04]  /*e6f0*/  LDL R13, [R1+0x358] ;  /* 0x00035800010d7983 */ /* 0x000ee80000100800 */
[----:B0-----:R-:W0:Y:S01]  /*e700*/  S2R R28, SR_TID.X ;  /* 0x00000000001c7919 */ /* 0x001e220000002100 */
[----:B------:R-:W-:-:S02]  /*e710*/  PRMT R29, RZ, 0x7610, R29 ;  /* 0x00007610ff1d7816 */ /* 0x000fc4000000001d */
[----:B0-----:R-:W-:-:S05]  /*e720*/  LOP3.LUT R28, R28, 0x3f, RZ, 0xc0, !PT ;  /* 0x0000003f1c1c7812 */ /* 0x001fca00078ec0ff */
[----:B------:R-:W-:-:S05]  /*e730*/  IMAD.SHL.U32 R28, R28, 0x2, RZ ;  /* 0x000000021c1c7824 */ /* 0x000fca00078e00ff */
[----:B------:R0:W-:Y:S02]  /*e740*/  STS.U16 [R28+0x4600], R9 ;  /* 0x004600091c007388 */ /* 0x0001e40000000400 */
[----:B0-----:R-:W-:Y:S02]  /*e750*/  PRMT R9, RZ, 0x7610, R9 ;  /* 0x00007610ff097816 */ /* 0x001fe40000000009 */
[----:B---3--:R-:W-:-:S04]  /*e760*/  @!P1 LOP3.LUT R13, R13, R12, RZ, 0x3c, !PT ;  /* 0x0000000c0d0d9212 */ /* 0x008fc800078e3cff */
[----:B------:R-:W-:-:S04]  /*e770*/  @!P1 LOP3.LUT R12, R13, R12, RZ, 0x3c, !PT ;  /* 0x0000000c0d0c9212 */ /* 0x000fc800078e3cff */
[----:B------:R-:W-:-:S05]  /*e780*/  @!P1 LOP3.LUT R13, R13, R12, RZ, 0x3c, !PT ;  /* 0x0000000c0d0d9212 */ /* 0x000fca00078e3cff */
[----:B------:R0:W3:Y:S02]  /*e790*/  @!P1 LDG.E.U16 R29, [R12.64] ;  /* 0x000000080c1d9981 */ /* 0x0000e4000c1e1500 */
[----:B0-----:R-:W-:Y:S02]  /*e7a0*/  @!P0 IMAD.MOV.U32 R12, RZ, RZ, R19 ;  /* 0x000000ffff0c8224 */ /* 0x001fe400078e0013 */
[----:B----4-:R-:W-:Y:S01]  /*e7b0*/  @!P0 IMAD.MOV.U32 R13, RZ, RZ, R27 ;  /* 0x000000ffff0d8224 */ /* 0x010fe200078e001b */
[----:B------:R-:W4:Y:S04]  /*e7c0*/  LDL R19, [R1+0x2d0] ;  /* 0x0002d00001137983 */ /* 0x000f280000100800 */
[----:B------:R0:W3:Y:S04]  /*e7d0*/  @!P0 LDG.E.U16 R9, [R12.64] ;  /* 0x000000080c098981 */ /* 0x0000e8000c1e1500 */
[----:B------:R-:W4:Y:S04]  /*e7e0*/  LDL R27, [R1+0x2cc] ;  /* 0x0002cc00011b7983 */ /* 0x000f280000100800 */
[----:B------:R1:W-:Y:S04]  /*e7f0*/  STS.U16 [R28+0x4800], R20 ;  /* 0x004800141c007388 */ /* 0x0003e80000000400 */
[----:B------:R2:W-:Y:S01]  /*e800*/  STS.U16 [R28+0x4a00], R8 ;  /* 0x004a00081c007388 */ /* 0x0005e20000000400 */
[----:B-1----:R-:W-:Y:S01]  /*e810*/  PRMT R20, RZ, 0x7610, R20 ;  /* 0x00007610ff147816 */ /* 0x002fe20000000014 */
[----:B--2---:R-:W-:Y:S01]  /*e820*/  @!P1 IMAD.MOV.U32 R8, RZ, RZ, R0 ;  /* 0x000000ffff089224 */ /* 0x004fe200078e0000 */
[----:B0-----:R-:W-:Y:S01]  /*e830*/  PRMT R12, RZ, 0x7610, R12 ;  /* 0x00007610ff0c7816 */ /* 0x001fe2000000000c */
[----:B---3--:R0:W-:Y:S04]  /*e840*/  STL [R1+0x38], R9 ;  /* 0x0000380901007387 */ /* 0x0081e80000100800 */
[----:B------:R-:W2:Y:S01]  /*e850*/  LDL R0, [R1+0x258] ;  /* 0x0002580001007983 */ /* 0x000ea20000100800 */
[----:B0-----:R-:W-:-:S03]  /*e860*/  @!P1 IMAD.MOV.U32 R9, RZ, RZ, R17 ;  /* 0x000000ffff099224 */ /* 0x001fc600078e0011 */
[----:B------:R-:W3:Y:S04]  /*e870*/  LDL R17, [R1+0x254] ;  /* 0x0002540001117983 */ /* 0x000ee80000100800 */
[----:B------:R4:W2:Y:S02]  /*e880*/  @!P1 LDG.E.U16 R20, [R8.64] ;  /* 0x0000000808149981 */ /* 0x0008a4000c1e1500 */
[----:B----4-:R-:W-:Y:S02]  /*e890*/  @!P0 IMAD.MOV.U32 R8, RZ, RZ, R19 ;  /* 0x000000ffff088224 */ /* 0x010fe400078e0013 */
[----:B------:R-:W-:-:S05]  /*e8a0*/  @!P0 IMAD.MOV.U32 R9, RZ, RZ, R27 ;  /* 0x000000ffff098224 */ /* 0x000fca00078e001b */
[----:B------:R-:W4:Y:S04]  /*e8b0*/  @!P0 LDG.E.U16 R12, [R8.64] ;  /* 0x00000008080c8981 */ /* 0x000f28000c1e1500 */
[----:B--2---:R-:W-:Y:S04]  /*e8c0*/  STL [R1+0xe64], R20 ;  /* 0x000e641401007387 */ /* 0x004fe80000100800 */
        /* <DEDUP_REMOVED lines=8> */
[----:B------:R-:W2:Y:S04]  /*e950*/  LDL R27, [R1+0x1c0] ;  /* 0x0001c000011b7983 */ /* 0x000ea80000100800 */
[----:B------:R-:W2:Y:S04]  /*e960*/  LDL R19, [R1+0x1c4] ;  /* 0x0001c40001137983 */ /* 0x000ea80000100800 */
[----:B0-----:R-:W2:Y:S04]  /*e970*/  LDL R29, [R1+0x250] ;  /* 0x00025000011d7983 */ /* 0x001ea80000100800 */
[----:B----4-:R-:W-:Y:S04]  /*e980*/  STL [R1+0xe68], R12 ;  /* 0x000e680c01007387 */ /* 0x010fe80000100800 */
[----:B------:R-:W-:Y:S04]  /*e990*/  STL [R1+0xea8], R12 ;  /* 0x000ea80c01007387 */ /* 0x000fe80000100800 */
[----:B------:R-:W-:Y:S04]  /*e9a0*/  STL [R1+0xeac], R12 ;  /* 0x000eac0c01007387 */ /* 0x000fe80000100800 */
[----:B------:R-:W-:Y:S04]  /*e9b0*/  STL [R1+0xeb0], R12 ;  /* 0x000eb00c01007387 */ /* 0x000fe80000100800 */
[----:B------:R-:W-:Y:S04]  /*e9c0*/  STL [R1+0xeb4], R12 ;  /* 0x000eb40c01007387 */ /* 0x000fe80000100800 */
[----:B------:R-:W-:Y:S04]  /*e9d0*/  STL [R1+0xee4], R12 ;  /* 0x000ee40c01007387 */ /* 0x000fe80000100800 */
[----:B------:R0:W-:Y:S04]  /*e9e0*/  STL [R1+0xee8], R12 ;  /* 0x000ee80c01007387 */ /* 0x0001e80000100800 */
[----:B0-----:R-:W4:Y:S01]  /*e9f0*/  LDL R12, [R1+0x24c] ;  /* 0x00024c00010c7983 */ /* 0x001f220000100800 */
[----:B------:R-:W-:Y:S01]  /*ea00*/  PRMT R13, RZ, 0x7610, R13 ;  /* 0x00007610ff0d7816 */ /* 0x000fe2000000000d */
[----:B------:R-:W-:-:S02]  /*ea10*/  @!P1 IMAD.MOV.U32 R8, RZ, RZ, R0 ;  /* 0x000000ffff089224 */ /* 0x000fc400078e0000 */
[----:B---3--:R-:W-:Y:S01]  /*ea20*/  @!P1 IMAD.MOV.U32 R9, RZ, RZ, R17 ;  /* 0x000000ffff099224 */ /* 0x008fe200078e0011 */
[----:B------:R-:W-:Y:S01]  /*ea30*/  PRMT R14, RZ, 0x7610, R14 ;  /* 0x00007610ff0e7816 */ /* 0x000fe2000000000e */
[----:B------:R-:W3:Y:S04]  /*ea40*/  LDL R17, [R1+0x1b8] ;  /* 0x0001b80001117983 */ /* 0x000ee80000100800 */
[----:B------:R2:W3:Y:S01]  /*ea50*/  @!P1 LDG.E.U16 R13, [R8.64] ;  /* 0x00000008080d9981 */ /* 0x0004e2000c1e1500 */
[----:B------:R-:W-:-:S03]  /*ea60*/  PRMT R15, RZ, 0x7610, R15 ;  /* 0x00007610ff0f7816 */ /* 0x000fc6000000000f */
[----:B------:R-:W3:Y:S01]  /*ea70*/  LDL R0, [R1+0x1bc] ;  /* 0x0001bc0001007983 */ /* 0x000ee20000100800 */
[----:B--2---:R-:W-:Y:S02]  /*ea80*/  @!P0 IMAD.MOV.U32 R8, RZ, RZ, R29 ;  /* 0x000000ffff088224 */ /* 0x004fe400078e001d */
[----:B----4-:R-:W-:-:S05]  /*ea90*/  @!P0 IMAD.MOV.U32 R9, RZ, RZ, R12 ;  /* 0x000000ffff098224 */ /* 0x010fca00078e000c */
[----:B------:R0:W2:Y:S02]  /*eaa0*/  @!P0 LDG.E.U16 R14, [R8.64] ;  /* 0x00000008080e8981 */ /* 0x0000a4000c1e1500 */
[----:B0-----:R-:W-:Y:S02]  /*eab0*/  @!P1 IMAD.MOV.U32 R8, RZ, RZ, R19 ;  /* 0x000000ffff089224 */ /* 0x001fe400078e0013 */
[----:B------:R-:W-:-:S05]  /*eac0*/  @!P1 IMAD.MOV.U32 R9, RZ, RZ, R27 ;  /* 0x000000ffff099224 */ /* 0x000fca00078e001b */
[----:B------:R0:W4:Y:S04]  /*ead0*/  @!P1 LDG.E.U16 R15, [R8.64] ;  /* 0x00000008080f9981 */ /* 0x000128000c1e1500 */
[----:B---3--:R-:W-:Y:S04]  /*eae0*/  STL [R1+0xe6c], R13 ;  /* 0x000e6c0d01007387 */ /* 0x008fe80000100800 */
[----:B------:R-:W-:Y:S04]  /*eaf0*/  STL [R1+0xef4], R13 ;  /* 0x000ef40d01007387 */ /* 0x000fe80000100800 */
[----:B------:R-:W3:Y:S04]  /*eb00*/  LDL R29, [R1+0x544] ;  /* 0x00054400011d7983 */ /* 0x000ee80000100800 */
[----:B------:R-:W3:Y:S01]  /*eb10*/  LDL R12, [R1+0x548] ;  /* 0x00054800010c7983 */ /* 0x000ee20000100800 */
[----:B------:R-:W-:Y:S01]  /*eb20*/  PRMT R16, RZ, 0x7610, R16 ;  /* 0x00007610ff107816 */ /* 0x000fe20000000010 */
[----:B0-----:R-:W-:-:S02]  /*eb30*/  @!P0 IMAD.MOV.U32 R8, RZ, RZ, R0 ;  /* 0x000000ffff088224 */ /* 0x001fc400078e0000 */
[----:B------:R-:W-:Y:S01]  /*eb40*/  @!P0 IMAD.MOV.U32 R9, RZ, RZ, R17 ;  /* 0x000000ffff098224 */ /* 0x000fe200078e0011 */
[----:B------:R0:W-:Y:S04]  /*eb50*/  STS.U16 [R28+0x5400], R7 ;  /* 0x005400071c007388 */ /* 0x0001e80000000400 */
[----:B------:R3:W3:Y:S04]  /*eb60*/  @!P0 LDG.E.U16 R16, [R8.64] ;  /* 0x0000000808108981 */ /* 0x0006e8000c1e1500 */
[----:B--2---:R-:W-:Y:S04]  /*eb70*/  STL [R1+0xe70], R14 ;  /* 0x000e700e01007387 */ /* 0x004fe80000100800 */
[----:B------:R-:W2:Y:S04]  /*eb80*/  LDL R19, [R1+0x540] ;  /* 0x0005400001137983 */ /* 0x000ea80000100800 */
[----:B----4-:R-:W-:Y:S04]  /*eb90*/  STL [R1+0xe74], R15 ;  /* 0x000e740f01007387 */ /* 0x010fe80000100800 */
[----:B0-----:R-:W4:Y:S04]  /*eba0*/  LDL R7, [R1+0x53c] ;  /* 0x00053c0001077983 */ /* 0x001f280000100800 */
[----:B------:R-:W4:Y:S04]  /*ebb0*/  LDL R17, [R1+0x4c4] ;  /* 0x0004c40001117983 */ /* 0x000f280000100800 */
[----:B------:R-:W4:Y:S01]  /*ebc0*/  LDL R0, [R1+0x4c8] ;  /* 0x0004c80001007983 */ /* 0x000f220000100800 */
[----:B---3--:R-:W-:-:S03]  /*ebd0*/  @!P1 IMAD.MOV.U32 R9, RZ, RZ, R29 ;  /* 0x000000ffff099224 */ /* 0x008fc600078e001d */
[----:B------:R0:W-:Y:S01]  /*ebe0*/  STS.U16 [R28+0x4c00], R21 ;  /* 0x004c00151c007388 */ /* 0x0001e20000000400 */
[----:B------:R-:W-:-:S03]  /*ebf0*/  @!P1 IMAD.MOV.U32 R8, RZ, RZ, R12 ;  /* 0x000000ffff089224 */ /* 0x000fc600078e000c */
[----:B------:R-:W-:Y:S04]  /*ec00*/  STS.U16 [R28+0x5800], R6 ;  /* 0x005800061c007388 */ /* 0x000fe80000000400 */
[----:B------:R-:W3:Y:S01]  /*ec10*/  LDL.LU R27, [R1+0x68] ;  /* 0x00006800011b7983 */ /* 0x000ee20000300800 */
[----:B0-----:R-:W-:-:S06]  /*ec20*/  PRMT R21, RZ, 0x7610, R21 ;  /* 0x00007610ff157816 */ /* 0x001fcc0000000015 */
[----:B------:R0:W3:Y:S04]  /*ec30*/  @!P1 LDG.E.U16 R21, [R8.64] ;  /* 0x0000000808159981 */ /* 0x0000e8000c1e1500 */
[----:B------:R-:W-:Y:S04]  /*ec40*/  STL [R1+0xe78], R16 ;  /* 0x000e781001007387 */ /* 0x000fe80000100800 */
[----:B------:R-:W3:Y:S01]  /*ec50*/  LDL R12, [R1+0x4c0] ;  /* 0x0004c000010c7983 */ /* 0x000ee20000100800 */
[----:B0-----:R-:W-:Y:S02]  /*ec60*/  PRMT R9, RZ, 0x7610, R9 ;  /* 0x00007610ff097816 */ /* 0x001fe40000000009 */
[----:B------:R-:W-:Y:S01]  /*ec70*/  PRMT R8, RZ, 0x7610, R8 ;  /* 0x00007610ff087816 */ /* 0x000fe20000000008 */
[----:B------:R-:W3:Y:S04]  /*ec80*/  LDL.LU R29, [R1+0x64] ;  /* 0x00006400011d7983 */ /* 0x000ee80000300800 */
[----:B------:R0:W-:Y:S04]  /*ec90*/  STS.U16 [R28+0x5a00], R5 ;  /* 0x005a00051c007388 */ /* 0x0001e80000000400 */
[----:B0-----:R-:W3:Y:S01]  /*eca0*/  LDL R5, [R1+0x4bc] ;  /* 0x0004bc0001057983 */ /* 0x001ee20000100800 */
[----:B--2---:R-:W-:-:S05]  /*ecb0*/  @!P0 IMAD.MOV.U32 R6, RZ, RZ, R19 ;  /* 0x000000ffff068224 */ /* 0x004fca00078e0013 */
[----:B----4-:R0:W2:Y:S02]  /*ecc0*/  @!P0 LDG.E.U16 R9, [R6.64] ;  /* 0x0000000806098981 */ /* 0x0100a4000c1e1500 */
[----:B0-----:R-:W-:Y:S02]  /*ecd0*/  @!P1 IMAD.MOV.U32 R6, RZ, RZ, R0 ;  /* 0x000000ffff069224 */ /* 0x001fe400078e0000 */
[----:B------:R-:W-:Y:S01]  /*ece0*/  @!P1 IMAD.MOV.U32 R7, RZ, RZ, R17 ;  /* 0x000000ffff079224 */ /* 0x000fe200078e0011 */
[----:B------:R3:W-:Y:S04]  /*ecf0*/  STS.U16 [R28+0x5c00], R4 ;  /* 0x005c00041c007388 */ /* 0x0007e80000000400 */
[----:B------:R0:W4:Y:S04]  /*ed00*/  @!P1 LDG.E.U16 R8, [R6.64] ;  /* 0x0000000806089981 */ /* 0x000128000c1e1500 */
[----:B------:R-:W2:Y:S04]  /*ed10*/  LDL.LU R0, [R1+0x5c] ;  /* 0x00005c0001007983 */ /* 0x000ea80000300800 */
[----:B------:R-:W2:Y:S01]  /*ed20*/  LDL.LU R19, [R1+0x58] ;  /* 0x0000580001137983 */ /* 0x000ea20000300800 */
[----:B0-----:R-:W-:Y:S01]  /*ed30*/  PRMT R7, RZ, 0x7610, R7 ;  /* 0x00007610ff077816 */ /* 0x001fe20000000007 */
[----:B---3--:R-:W-:-:S05]  /*ed40*/  @!P0 IMAD.MOV.U32 R4, RZ, RZ, R12 ;  /* 0x000000ffff048224 */ /* 0x008fca00078e000c */
[----:B------:R0:W3:Y:S04]  /*ed50*/  @!P0 LDG.E.U16 R7, [R4.64] ;  /* 0x0000000804078981 */ /* 0x0000e8000c1e1500 */
[----:B----4-:R-:W-:Y:S04]  /*ed60*/  STL [R1+0xe60], R8 ;  /* 0x000e600801007387 */ /* 0x010fe80000100800 */
[----:B0-----:R-:W4:Y:S04]  /*ed70*/  LDL R4, [R1+0x444] ;  /* 0x0004440001047983 */ /* 0x001f280000100800 */
[----:B------:R-:W4:Y:S01]  /*ed80*/  LDL R5, [R1+0x448] ;  /* 0x0004480001057983 */ /* 0x000f220000100800 */
[----:B------:R-:W-:-:S03]  /*ed90*/  PRMT R6, RZ, 0x7610, R6 ;  /* 0x00007610ff067816 */ /* 0x000fc60000000006 */
[----:B------:R-:W0:Y:S04]  /*eda0*/  S2R R17, SR_TID.X ;  /* 0x0000000000117919 */ /* 0x000e280000002100 */
[----:B------:R1:W-:Y:S04]  /*edb0*/  STS.U16 [R28+0x4e00], R22 ;  /* 0x004e00161c007388 */ /* 0x0003e80000000400 */
[----:B------:R-:W-:Y:S04]  /*edc0*/  STS.U16 [R28+0x5000], R23 ;  /* 0x005000171c007388 */ /* 0x000fe80000000400 */
[----:B------:R-:W-:Y:S04]  /*edd0*/  STS.U16 [R28+0x5200], R24 ;  /* 0x005200181c007388 */ /* 0x000fe80000000400 */
[----:B------:R-:W-:Y:S04]  /*ede0*/  STS.U16 [R28+0x5600], R25 ;  /* 0x005600191c007388 */ /* 0x000fe80000000400 */
[----:B------:R-:W-:Y:S04]  /*edf0*/  STS.U16 [R28+0x5e00], R3 ;  /* 0x005e00031c007388 */ /* 0x000fe80000000400 */
[----:B------:R-:W2:Y:S01]  /*ee00*/  LDL R12, [R1+0x3c0] ;  /* 0x0003c000010c7983 */ /* 0x000ea20000100800 */
[----:B----4-:R-:W-:-:S04]  /*ee10*/  @!P1 LOP3.LUT R5, R5, R4, RZ, 0x3c, !PT ;  /* 0x0000000405059212 */ /* 0x010fc800078e3cff */
[----:B------:R-:W-:-:S04]  /*ee20*/  @!P1 LOP3.LUT R4, R5, R4, RZ, 0x3c, !PT ;  /* 0x0000000405049212 */ /* 0x000fc800078e3cff */
[----:B------:R-:W-:-:S05]  /*ee30*/  @!P1 LOP3.LUT R5, R5, R4, RZ, 0x3c, !PT ;  /* 0x0000000405059212 */ /* 0x000fca00078e3cff */
[----:B------:R4:W2:Y:S04]  /*ee40*/  @!P1 LDG.E.U16 R6, [R4.64] ;  /* 0x0000000804069981 */ /* 0x0008a8000c1e1500 */
[----:B----4-:R-:W4:Y:S04]  /*ee50*/  LDL R4, [R1+0x43c] ;  /* 0x00043c0001047983 */ /* 0x010f280000100800 */
[----:B------:R-:W4:Y:S01]  /*ee60*/  LDL R5, [R1+0x440] ;  /* 0x0004400001057983 */ /* 0x000f220000100800 */
[----:B0-----:R-:W-:-:S05]  /*ee70*/  LOP3.LUT R17, R17, 0x3f, RZ, 0xc0, !PT ;  /* 0x0000003f11117812 */ /* 0x001fca00078ec0ff */
[----:B------:R-:W-:Y:S01]  /*ee80*/  IMAD.SHL.U32 R17, R17, 0x2, RZ ;  /* 0x0000000211117824 */ /* 0x000fe200078e00ff */
[----:B-1----:R-:W-:-:S04]  /*ee90*/  PRMT R22, RZ, 0x7610, R22 ;  /* 0x00007610ff167816 */ /* 0x002fc80000000016 */
[----:B------:R-:W-:-:S05]  /*eea0*/  LOP3.LUT R17, R17, 0x10, RZ, 0x3c, !PT ;  /* 0x0000001011117812 */ /* 0x000fca00078e3cff */
[----:B------:R0:W-:Y:S04]  /*eeb0*/  STS.U16 [R17+0x4080], R27 ;  /* 0x0040801b11007388 */ /* 0x0001e80000000400 */
[----:B0-----:R-:W2:Y:S01]  /*eec0*/  LDL.LU R27, [R1+0xf1c] ;  /* 0x000f1c00011b7983 */ /* 0x001ea20000300800 */
[----:B----4-:R-:W-:-:S04]  /*eed0*/  @!P0 LOP3.LUT R5, R5, R4, RZ, 0x3c, !PT ;  /* 0x0000000405058212 */ /* 0x010fc800078e3cff */
[----:B------:R-:W-:-:S04]  /*eee0*/  @!P0 LOP3.LUT R4, R5, R4, RZ, 0x3c, !PT ;  /* 0x0000000405048212 */ /* 0x000fc800078e3cff */
[----:B------:R-:W-:-:S05]  /*eef0*/  @!P0 LOP3.LUT R5, R5, R4, RZ, 0x3c, !PT ;  /* 0x0000000405058212 */ /* 0x000fca00078e3cff */
[----:B------:R0:W4:Y:S04]  /*ef00*/  @!P0 LDG.E.U16 R22, [R4.64] ;  /* 0x0000000804168981 */ /* 0x000128000c1e1500 */
[----:B0-----:R-:W2:Y:S04]  /*ef10*/  LDL R4, [R1+0x3c4] ;  /* 0x0003c40001047983 */ /* 0x001ea80000100800 */
[----:B------:R-:W2:Y:S01]  /*ef20*/  LDL R5, [R1+0x3c8] ;  /* 0x0003c80001057983 */ /* 0x000ea20000100800 */
[----:B------:R-:W-:-:S03]  /*ef30*/  PRMT R23, RZ, 0x7610, R23 ;  /* 0x00007610ff177816 */ /* 0x000fc60000000017 */
[----:B------:R0:W-:Y:S04]  /*ef40*/  STS.U16 [R17+0x4280], R29 ;  /* 0x0042801d11007388 */ /* 0x0001e80000000400 */
[----:B----4-:R-:W-:Y:S04]  /*ef50*/  STL [R1+0xe5c], R22 ;  /* 0x000e5c1601007387 */ /* 0x010fe80000100800 */
[----:B0-----:R-:W4:Y:S01]  /*ef60*/  LDL.LU R29, [R1+0xf18] ;  /* 0x000f1800011d7983 */ /* 0x001f220000300800 */
[----:B--2---:R-:W-:-:S04]  /*ef70*/  @!P1 LOP3.LUT R5, R5, R4, RZ, 0x3c, !PT ;  /* 0x0000000405059212 */ /* 0x004fc800078e3cff */
[----:B------:R-:W-:-:S04]  /*ef80*/  @!P1 LOP3.LUT R4, R5, R4, RZ, 0x3c, !PT ;  /* 0x0000000405049212 */ /* 0x000fc800078e3cff */
[----:B------:R-:W-:-:S05]  /*ef90*/  @!P1 LOP3.LUT R5, R5, R4, RZ, 0x3c, !PT ;  /* 0x0000000405059212 */ /* 0x000fca00078e3cff */
[----:B------:R0:W2:Y:S04]  /*efa0*/  @!P1 LDG.E.U16 R23, [R4.64] ;  /* 0x0000000804179981 */ /* 0x0000a8000c1e1500 */
[----:B0-----:R-:W2:Y:S04]  /*efb0*/  LDL.LU R4, [R1+0x60] ;  /* 0x0000600001047983 */ /* 0x001ea80000300800 */
[----:B------:R-:W3:Y:S01]  /*efc0*/  LDL R5, [R1+0x3bc] ;  /* 0x0003bc0001057983 */ /* 0x000ee20000100800 */
[----:B------:R-:W-:-:S03]  /*efd0*/  PRMT R11, RZ, 0x7610, R11 ;  /* 0x00007610ff0b7816 */ /* 0x000fc6000000000b */
[----:B--2---:R0:W-:Y:S02]  /*efe0*/  STS.U16 [R17+0x4480], R4 ;  /* 0x0044800411007388 */ /* 0x0041e40000000400 */
[----:B0-----:R-:W-:Y:S02]  /*eff0*/  @!P0 IMAD.MOV.U32 R4, RZ, RZ, R12 ;  /* 0x000000ffff048224 */ /* 0x001fe400078e000c */
[----:B------:R-:W2:Y:S04]  /*f000*/  LDL R12, [R1+0x2c0] ;  /* 0x0002c000010c7983 */ /* 0x000ea80000100800 */
[----:B---3--:R0:W3:Y:S04]  /*f010*/  @!P0 LDG.E.U16 R11, [R4.64] ;  /* 0x00000008040b8981 */ /* 0x0080e8000c1e1500 */
[----:B------:R-:W-:Y:S04]  /*f020*/  STS.U16 [R17+0x4680], R0 ;  /* 0x0046800011007388 */ /* 0x000fe80000000400 */
[----:B0-----:R-:W2:Y:S04]  /*f030*/  LDL R4, [R1+0x344] ;  /* 0x0003440001047983 */ /* 0x001ea80000100800 */
[----:B------:R-:W2:Y:S04]  /*f040*/  LDL R5, [R1+0x348] ;  /* 0x0003480001057983 */ /* 0x000ea80000100800 */
[----:B---3--:R0:W-:Y:S04]  /*f050*/  STL [R1+0x120], R11 ;  /* 0x0001200b01007387 */ /* 0x0081e80000100800 */
[----:B0-----:R-:W3:Y:S04]  /*f060*/  LDL.LU R11, [R1+0x18] ;  /* 0x00001800010b7983 */ /* 0x001ee80000300800 */
[----:B------:R-:W3:Y:S01]  /*f070*/  LDL.LU R0, [R1+0xf14] ;  /* 0x000f140001007983 */ /* 0x000ee20000300800 */
[----:B--2---:R-:W-:-:S04]  /*f080*/  @!P1 LOP3.LUT R5, R5, R4, RZ, 0x3c, !PT ;  /* 0x0000000405059212 */ /* 0x004fc800078e3cff */
[----:B------:R-:W-:-:S04]  /*f090*/  @!P1 LOP3.LUT R4, R5, R4, RZ, 0x3c, !PT ;  /* 0x0000000405049212 */ /* 0x000fc800078e3cff */
[----:B------:R-:W-:Y:S02]  /*f0a0*/  @!P1 LOP3.LUT R5, R5, R4, RZ, 0x3c, !PT ;  /* 0x0000000405059212 */ /* 0x000fe400078e3cff */
[----:B---3--:R-:W-:-:S06]  /*f0b0*/  PRMT R0, RZ, 0x7610, R0 ;  /* 0x00007610ff007816 */ /* 0x008fcc0000000000 */
[----:B------:R-:W2:Y:S04]  /*f0c0*/  @!P1 LDG.E.U16 R0, [R4.64] ;  /* 0x0000000804009981 */ /* 0x000ea8000c1e1500 */
[----:B--2---:R0:W-:Y:S04]  /*f0d0*/  STL [R1+0x11c], R0 ;  /* 0x00011c0001007387 */ /* 0x0041e80000100800 */
[----:B0-----:R-:W2:Y:S04]  /*f0e0*/  LDL.LU R0, [R1+0xf10] ;  /* 0x000f100001007983 */ /* 0x001ea80000300800 */
[----:B------:R-:W3:Y:S04]  /*f0f0*/  LDL R4, [R1+0x33c] ;  /* 0x00033c0001047983 */ /* 0x000ee80000100800 */
[----:B------:R-:W3:Y:S01]  /*f100*/  LDL R5, [R1+0x340] ;  /* 0x0003400001057983 */ /* 0x000ee20000100800 */
[----:B--2---:R-:W-:-:S02]  /*f110*/  PRMT R0, RZ, 0x7610, R0 ;  /* 0x00007610ff007816 */ /* 0x004fc40000000000 */
[----:B---3--:R-:W-:-:S04]  /*f120*/  @!P0 LOP3.LUT R5, R5, R4, RZ, 0x3c, !PT ;  /* 0x0000000405058212 */ /* 0x008fc800078e3cff */
[----:B------:R-:W-:-:S04]  /*f130*/  @!P0 LOP3.LUT R4, R5, R4, RZ, 0x3c, !PT ;  /* 0x0000000405048212 */ /* 0x000fc800078e3cff */
[----:B------:R-:W-:-:S05]  /*f140*/  @!P0 LOP3.LUT R5, R5, R4, RZ, 0x3c, !PT ;  /* 0x0000000405058212 */ /* 0x000fca00078e3cff */
[----:B------:R-:W2:Y:S04]  /*f150*/  @!P0 LDG.E.U16 R0, [R4.64] ;  /* 0x0000000804008981 */ /* 0x000ea8000c1e1500 */
[----:B------:R0:W-:Y:S04]  /*f160*/  STS.U16 [R17+0x4880], R19 ;  /* 0x0048801311007388 */ /* 0x0001e80000000400 */
[----:B0-----:R-:W3:Y:S04]  /*f170*/  LDL R19, [R1+0x248] ;  /* 0x0002480001137983 */ /* 0x001ee80000100800 */
[----:B--2---:R0:W-:Y:S04]  /*f180*/  STL [R1+0x118], R0 ;  /* 0x0001180001007387 */ /* 0x0041e80000100800 */
[----:B0-----:R-:W2:Y:S04]  /*f190*/  LDL.LU R0, [R1+0xf0c] ;  /* 0x000f0c0001007983 */ /* 0x001ea80000300800 */
[----:B------:R-:W2:Y:S04]  /*f1a0*/  LDL R4, [R1+0x2c4] ;  /* 0x0002c40001047983 */ /* 0x000ea80000100800 */
[----:B------:R-:W2:Y:S01]  /*f1b0*/  LDL R5, [R1+0x2c8] ;  /* 0x0002c80001057983 */ /* 0x000ea20000100800 */
[----:B----4-:R-:W-:-:S02]  /*f1c0*/  PRMT R29, RZ, 0x7610, R29 ;  /* 0x00007610ff1d7816 */ /* 0x010fc4000000001d */
[----:B--2---:R-:W-:-:S04]  /*f1d0*/  @!P1 LOP3.LUT R5, R5, R4, RZ, 0x3c, !PT ;  /* 0x0000000405059212 */ /* 0x004fc800078e3cff */
[----:B------:R-:W-:-:S04]  /*f1e0*/  @!P1 LOP3.LUT R4, R5, R4, RZ, 0x3c, !PT ;  /* 0x0000000405049212 */ /* 0x000fc800078e3cff */
[----:B------:R-:W-:-:S05]  /*f1f0*/  @!P1 LOP3.LUT R5, R5, R4, RZ, 0x3c, !PT ;  /* 0x0000000405059212 */ /* 0x000fca00078e3cff */
[----:B------:R-:W2:Y:S04]  /*f200*/  @!P1 LDG.E.U16 R29, [R4.64] ;  /* 0x00000008041d9981 */ /* 0x000ea8000c1e1500 */
[----:B------:R0:W-:Y:S04]  /*f210*/  STS.U16 [R17+0x4a80], R0 ;  /* 0x004a800011007388 */ /* 0x0001e80000000400 */
[----:B0-----:R-:W4:Y:S04]  /*f220*/  LDL R0, [R1+0x240] ;  /* 0x0002400001007983 */ /* 0x001f280000100800 */
[----:B--2---:R0:W-:Y:S04]  /*f230*/  STL [R1+0x114], R29 ;  /* 0x0001141d01007387 */ /* 0x0041e80000100800 */
[----:B0-----:R-:W2:Y:S04]  /*f240*/  LDL.LU R29, [R1+0xf08] ;  /* 0x000f0800011d7983 */ /* 0x001ea80000300800 */
[----:B------:R-:W2:Y:S04]  /*f250*/  LDL.LU R4, [R1+0x14] ;  /* 0x0000140001047983 */ /* 0x000ea80000300800 */
[----:B------:R-:W3:Y:S01]  /*f260*/  LDL R5, [R1+0x2bc] ;  /* 0x0002bc0001057983 */ /* 0x000ee20000100800 */
[----:B------:R-:W-:-:S03]  /*f270*/  PRMT R20, RZ, 0x7610, R20 ;  /* 0x00007610ff147816 */ /* 0x000fc60000000014 */
[----:B--2---:R0:W-:Y:S02]  /*f280*/  STS.U16 [R17+0x4c80], R4 ;  /* 0x004c800411007388 */ /* 0x0041e40000000400 */
[----:B0-----:R-:W-:Y:S02]  /*f290*/  @!P0 IMAD.MOV.U32 R4, RZ, RZ, R12 ;  /* 0x000000ffff048224 */ /* 0x001fe400078e000c */
[----:B------:R-:W2:Y:S04]  /*f2a0*/  LDL R12, [R1+0x74c] ;  /* 0x00074c00010c7983 */ /* 0x000ea80000100800 */
[----:B---3--:R0:W3:Y:S04]  /*f2b0*/  @!P0 LDG.E.U16 R20, [R4.64] ;  /* 0x0000000804148981 */ /* 0x0080e8000c1e1500 */
[----:B0-----:R-:W2:Y:S04]  /*f2c0*/  LDL.LU R4, [R1+0x30] ;  /* 0x0000300001047983 */ /* 0x001ea80000300800 */
[----:B------:R-:W4:Y:S01]  /*f2d0*/  LDL R5, [R1+0x244] ;  /* 0x0002440001057983 */ /* 0x000f220000100800 */
[----:B------:R-:W-:-:S03]  /*f2e0*/  PRMT R18, RZ, 0x7610, R18 ;  /* 0x00007610ff127816 */ /* 0x000fc60000000012 */
[----:B---3--:R0:W-:Y:S04]  /*f2f0*/  STL [R1+0x110], R20 ;  /* 0x0001101401007387 */ /* 0x0081e80000100800 */
[----:B--2---:R1:W-:Y:S04]  /*f300*/  STS.U16 [R17+0x4e80], R4 ;  /* 0x004e800411007388 */ /* 0x0043e80000000400 */
[----:B0-----:R-:W2:Y:S01]  /*f310*/  LDL.LU R20, [R1] ;  /* 0x0000000001147983 */ /* 0x001ea20000300800 */
[----:B-1----:R-:W-:-:S05]  /*f320*/  @!P1 IMAD.MOV.U32 R4, RZ, RZ, R19 ;  /* 0x000000ffff049224 */ /* 0x002fca00078e0013 */
[----:B----4-:R0:W3:Y:S04]  /*f330*/  @!P1 LDG.E.U16 R18, [R4.64] ;  /* 0x0000000804129981 */ /* 0x0100e8000c1e1500 */
[----:B0-----:R-:W4:Y:S04]  /*f340*/  LDL.LU R4, [R1+0x24] ;  /* 0x0000240001047983 */ /* 0x001f280000300800 */
[----:B------:R-:W2:Y:S01]  /*f350*/  LDL R5, [R1+0x23c] ;  /* 0x00023c0001057983 */ /* 0x000ea20000100800 */
[----:B------:R-:W-:-:S03]  /*f360*/  PRMT R29, RZ, 0x7610, R29 ;  /* 0x00007610ff1d7816 */ /* 0x000fc6000000001d */
[----:B------:R-:W2:Y:S04]  /*f370*/  LDL R19, [R1+0x748] ;  /* 0x0007480001137983 */ /* 0x000ea80000100800 */
[----:B----4-:R0:W-:Y:S02]  /*f380*/  STS.U16 [R17+0x5080], R4 ;  /* 0x0050800411007388 */ /* 0x0101e40000000400 */
[----:B0-----:R-:W-:-:S05]  /*f390*/  @!P0 IMAD.MOV.U32 R4, RZ, RZ, R0 ;  /* 0x000000ffff048224 */ /* 0x001fca00078e0000 */
[----:B--2---:R-:W2:Y:S04]  /*f3a0*/  @!P0 LDG.E.U16 R29, [R4.64] ;  /* 0x00000008041d8981 */ /* 0x004ea8000c1e1500 */
[----:B---3--:R0:W-:Y:S04]  /*f3b0*/  STL [R1+0x30], R18 ;  /* 0x0000301201007387 */ /* 0x0081e80000100800 */
[----:B0-----:R-:W3:Y:S04]  /*f3c0*/  LDL R18, [R1+0x754] ;  /* 0x0007540001127983 */ /* 0x001ee80000100800 */
[----:B------:R-:W4:Y:S04]  /*f3d0*/  LDL.LU R0, [R1+0x530] ;  /* 0x0005300001007983 */ /* 0x000f280000300800 */
[----:B--2---:R0:W-:Y:S04]  /*f3e0*/  STL [R1+0x14], R29 ;  /* 0x0000141d01007387 */ /* 0x0041e80000100800 */
[----:B0-----:R-:W2:Y:S04]  /*f3f0*/  LDL.LU R29, [R1+0xf04] ;  /* 0x000f0400011d7983 */ /* 0x001ea80000300800 */
[----:B------:R-:W2:Y:S01]  /*f400*/  LDL R5, [R1+0x1b4] ;  /* 0x0001b40001057983 */ /* 0x000ea20000100800 */
[----:B------:R-:W-:Y:S01]  /*f410*/  PRMT R25, RZ, 0x7610, R25 ;  /* 0x00007610ff197816 */ /* 0x000fe20000000019 */
[----:B------:R-:W-:-:S02]  /*f420*/  @!P1 IMAD.MOV.U32 R4, RZ, RZ, R12 ;  /* 0x000000ffff049224 */ /* 0x000fc400078e000c */
[----:B------:R0:W-:Y:S04]  /*f430*/  STS.U16 [R17+0x5280], R11 ;  /* 0x0052800b11007388 */ /* 0x0001e80000000400 */
[----:B------:R-:W3:Y:S04]  /*f440*/  LDL R12, [R1+0x52c] ;  /* 0x00052c00010c7983 */ /* 0x000ee80000100800 */
[----:B0-----:R-:W4:Y:S04]  /*f450*/  LDL R11, [R1+0x538] ;  /* 0x00053800010b7983 */ /* 0x001f280000100800 */
[----:B--2---:R0:W2:Y:S04]  /*f460*/  @!P1 LDG.E.U16 R25, [R4.64] ;  /* 0x0000000804199981 */ /* 0x0040a8000c1e1500 */
[----:B0-----:R-:W4:Y:S01]  /*f470*/  LDL.LU R5, [R1+0x8] ;  /* 0x0000080001057983 */ /* 0x001f220000300800 */
[----:B------:R-:W-:Y:S01]  /*f480*/  PRMT R24, RZ, 0x7610, R24 ;  /* 0x00007610ff187816 */ /* 0x000fe20000000018 */
[----:B---3--:R-:W-:-:S02]  /*f490*/  @!P0 IMAD.MOV.U32 R4, RZ, RZ, R18 ;  /* 0x000000ffff048224 */ /* 0x008fc400078e0012 */
[----:B--2---:R-:W-:Y:S04]  /*f4a0*/  STL [R1+0xe44], R25 ;  /* 0x000e441901007387 */ /* 0x004fe80000100800 */
[----:B------:R-:W-:Y:S04]  /*f4b0*/  STL [R1+0xe48], R25 ;  /* 0x000e481901007387 */ /* 0x000fe80000100800 */
[----:B----4-:R0:W-:Y:S04]  /*f4c0*/  STS.U16 [R17+0x5480], R5 ;  /* 0x0054800511007388 */ /* 0x0101e80000000400 */
[----:B------:R-:W-:Y:S04]  /*f4d0*/  STL [R1+0xe4c], R25 ;  /* 0x000e4c1901007387 */ /* 0x000fe80000100800 */
[----:B------:R-:W2:Y:S01]  /*f4e0*/  LDL R18, [R1+0x4b8] ;  /* 0x0004b80001127983 */ /* 0x000ea20000100800 */
[----:B0-----:R-:W-:-:S03]  /*f4f0*/  @!P0 IMAD.MOV.U32 R5, RZ, RZ, R19 ;  /* 0x000000ffff058224 */ /* 0x001fc600078e0013 */
[----:B------:R-:W3:Y:S04]  /*f500*/  LDL R19, [R1+0x4b4] ;  /* 0x0004b40001137983 */ /* 0x000ee80000100800 */
[----:B------:R0:W4:Y:S04]  /*f510*/  @!P0 LDG.E.U16 R24, [R4.64] ;  /* 0x0000000804188981 */ /* 0x000128000c1e1500 */
[----:B0-----:R-:W2:Y:S04]  /*f520*/  LDL.LU R4, [R1+0x4] ;  /* 0x0000040001047983 */ /* 0x001ea80000300800 */
[----:B------:R-:W3:Y:S01]  /*f530*/  LDL R5, [R1+0x534] ;  /* 0x0005340001057983 */ /* 0x000ee20000100800 */
[----:B------:R-:W-:-:S03]  /*f540*/  PRMT R29, RZ, 0x7610, R29 ;  /* 0x00007610ff1d7816 */ /* 0x000fc6000000001d */
[----:B--2---:R0:W-:Y:S02]  /*f550*/  STS.U16 [R17+0x5680], R4 ;  /* 0x0056800411007388 */ /* 0x0041e40000000400 */
[----:B0-----:R-:W-:-:S05]  /*f560*/  @!P1 IMAD.MOV.U32 R4, RZ, RZ, R11 ;  /* 0x000000ffff049224 */ /* 0x001fca00078e000b */
[----:B---3--:R0:W2:Y:S01]  /*f570*/  @!P1 LDG.E.U16 R29, [R4.64] ;  /* 0x00000008041d9981 */ /* 0x0080a2000c1e1500 */
[----:B------:R-:W-:-:S03]  /*f580*/  PRMT R10, RZ, 0x7610, R10 ;  /* 0x00007610ff0a7816 */ /* 0x000fc6000000000a */
[----:B----4-:R-:W-:Y:S04]  /*f590*/  STL [R1+0xe50], R24 ;  /* 0x000e501801007387 */ /* 0x010fe80000100800 */
[----:B------:R-:W-:Y:S01]  /*f5a0*/  STL [R1+0xe54], R24 ;  /* 0x000e541801007387 */ /* 0x000fe20000100800 */
[----:B0-----:R-:W-:-:S03]  /*f5b0*/  @!P0 IMAD.MOV.U32 R4, RZ, RZ, R0 ;  /* 0x000000ffff048224 */ /* 0x001fc600078e0000 */
[----:B------:R-:W3:Y:S01]  /*f5c0*/  LDL.LU R11, [R1+0x128] ;  /* 0x00012800010b7983 */ /* 0x000ee20000300800 */
[----:B------:R-:W-:-:S05]  /*f5d0*/  @!P0 IMAD.MOV.U32 R5, RZ, RZ, R12 ;  /* 0x000000ffff058224 */ /* 0x000fca00078e000c */
[----:B------:R0:W4:Y:S04]  /*f5e0*/  @!P0 LDG.E.U16 R10, [R4.64] ;  /* 0x00000008040a8981 */ /* 0x000128000c1e1500 */
[----:B--2---:R1:W-:Y:S04]  /*f5f0*/  STL [R1+0x8], R29 ;  /* 0x0000081d01007387 */ /* 0x0043e80000100800 */
[----:B-1----:R-:W2:Y:S01]  /*f600*/  LDL.LU R29, [R1+0xf00] ;  /* 0x000f0000011d7983 */ /* 0x002ea20000300800 */
[----:B0-----:R-:W-:-:S03]  /*f610*/  @!P1 IMAD.MOV.U32 R4, RZ, RZ, R18 ;  /* 0x000000ffff049224 */ /* 0x001fc600078e0012 */
[----:B------:R0:W-:Y:S01]  /*f620*/  STS.U16 [R17+0x5880], R20 ;  /* 0x0058801411007388 */ /* 0x0001e20000000400 */
[----:B------:R-:W-:-:S03]  /*f630*/  @!P1 IMAD.MOV.U32 R5, RZ, RZ, R19 ;  /* 0x000000ffff059224 */ /* 0x000fc600078e0013 */
[----:B0-----:R-:W3:Y:S04]  /*f640*/  LDL.LU R20, [R1+0x130] ;  /* 0x0001300001147983 */ /* 0x001ee80000300800 */
[----:B------:R-:W-:Y:S04]  /*f650*/  STL [R1+0x9a8], R0 ;  /* 0x0009a80001007387 */ /* 0x000fe80000100800 */
[----:B------:R-:W3:Y:S04]  /*f660*/  LDL R12, [R1+0x434] ;  /* 0x00043400010c7983 */ /* 0x000ee80000100800 */
[----:B----4-:R0:W-:Y:S04]  /*f670*/  STL [R1+0x4], R10 ;  /* 0x0000040a01007387 */ /* 0x0101e80000100800 */
[----:B0-----:R-:W4:Y:S04]  /*f680*/  LDL R10, [R1+0x438] ;  /* 0x00043800010a7983 */ /* 0x001f280000100800 */
[----:B------:R-:W3:Y:S04]  /*f690*/  LDL.LU R19, [R1+0x12c] ;  /* 0x00012c0001137983 */ /* 0x000ee80000300800 */
[----:B--2---:R0:W-:Y:S02]  /*f6a0*/  STS.U16 [R17+0x5a80], R29 ;  /* 0x005a801d11007388 */ /* 0x0041e40000000400 */
[----:B0-----:R-:W-:-:S06]  /*f6b0*/  PRMT R29, RZ, 0x7610, R29 ;  /* 0x00007610ff1d7816 */ /* 0x001fcc000000001d */
[----:B------:R0:W2:Y:S04]  /*f6c0*/  @!P1 LDG.E.U16 R29, [R4.64] ;  /* 0x00000008041d9981 */ /* 0x0000a8000c1e1500 */
[----:B0-----:R-:W2:Y:S04]  /*f6d0*/  LDL R4, [R1+0x4ac] ;  /* 0x0004ac0001047983 */ /* 0x001ea80000100800 */
[----:B------:R-:W2:Y:S04]  /*f6e0*/  LDL R5, [R1+0x4b0] ;  /* 0x0004b00001057983 */ /* 0x000ea80000100800 */
[----:B------:R0:W-:Y:S02]  /*f6f0*/  STS.U16 [R17+0x5c80], R27 ;  /* 0x005c801b11007388 */ /* 0x0001e40000000400 */
[----:B0-----:R-:W-:-:S02]  /*f700*/  PRMT R27, RZ, 0x7610, R27 ;  /* 0x00007610ff1b7816 */ /* 0x001fc4000000001b */
[----:B--2---:R-:W-:-:S04]  /*f710*/  @!P0 LOP3.LUT R5, R5, R4, RZ, 0x3c, !PT ;  /* 0x0000000405058212 */ /* 0x004fc800078e3cff */
[----:B------:R-:W-:-:S04]  /*f720*/  @!P0 LOP3.LUT R4, R5, R4, RZ, 0x3c, !PT ;  /* 0x0000000405048212 */ /* 0x000fc800078e3cff */
[----:B------:R-:W-:-:S05]  /*f730*/  @!P0 LOP3.LUT R5, R5, R4, RZ, 0x3c, !PT ;  /* 0x0000000405058212 */ /* 0x000fca00078e3cff */
[----:B------:R4:W2:Y:S04]  /*f740*/  @!P0 LDG.E.U16 R27, [R4.64] ;  /* 0x00000008041b8981 */ /* 0x0008a8000c1e1500 */
[----:B------:R0:W-:Y:S04]  /*f750*/  STS.U16 [R17+0x5e80], R26 ;  /* 0x005e801a11007388 */ /* 0x0001e80000000400 */
[----:B------:R-:W-:Y:S01]  /*f760*/  STL [R1+0xe40], R29 ;  /* 0x000e401d01007387 */ /* 0x000fe20000100800 */
[----:B----4-:R-:W-:Y:S02]  /*f770*/  @!P1 IMAD.MOV.U32 R4, RZ, RZ, R10 ;  /* 0x000000ffff049224 */ /* 0x010fe400078e000a */
[----:B---3--:R-:W-:Y:S01]  /*f780*/  @!P1 IMAD.MOV.U32 R5, RZ, RZ, R12 ;  /* 0x000000ffff059224 */ /* 0x008fe200078e000c */
[----:B0-----:R-:W-:Y:S01]  /*f790*/  PRMT R26, RZ, 0x7610, R26 ;  /* 0x00007610ff1a7816 */ /* 0x001fe2000000001a */
[----:B------:R-:W-:Y:S05]  /*f7a0*/  STL [R1+0xe58], R29 ;  /* 0x000e581d01007387 */ /* 0x000fea0000100800 */
[----:B------:R0:W3:Y:S04]  /*f7b0*/  @!P1 LDG.E.U16 R26, [R4.64] ;  /* 0x00000008041a9981 */ /* 0x0000e8000c1e1500 */
[----:B--2---:R-:W-:Y:S04]  /*f7c0*/  STL [R1+0xe3c], R27 ;  /* 0x000e3c1b01007387 */ /* 0x004fe80000100800 */
[----:B------:R-:W2:Y:S04]  /*f7d0*/  LDL.LU R17, [R1+0x80] ;  /* 0x0000800001117983 */ /* 0x000ea80000300800 */
[----:B------:R-:W4:Y:S04]  /*f7e0*/  LDL.LU R10, [R1+0x78] ;  /* 0x00007800010a7983 */ /* 0x000f280000300800 */
        /* <DEDUP_REMOVED lines=8> */
[----:B0-----:R-:W-:-:S05]  /*f870*/  LOP3.LUT R18, R18, 0x3f, RZ, 0xc0, !PT ;  /* 0x0000003f12127812 */ /* 0x001fca00078ec0ff */
[----:B------:R-:W-:-:S05]  /*f880*/  IMAD.SHL.U32 R18, R18, 0x2, RZ ;  /* 0x0000000212127824 */ /* 0x000fca00078e00ff */
[----:B------:R-:W-:Y:S01]  /*f890*/  LOP3.LUT R18, R18, 0x20, RZ, 0x3c, !PT ;  /* 0x0000002012127812 */ /* 0x000fe200078e3cff */
[----:B---3--:R-:W-:Y:S04]  /*f8a0*/  STL [R1+0xe38], R26 ;  /* 0x000e381a01007387 */ /* 0x008fe80000100800 */
[----:B------:R0:W-:Y:S04]  /*f8b0*/  STS.U16 [R18+0x4100], R11 ;  /* 0x0041000b12007388 */ /* 0x0001e80000000400 */
[----:B0-----:R-:W3:Y:S04]  /*f8c0*/  LDL R11, [R1+0x338] ;  /* 0x00033800010b7983 */ /* 0x001ee80000100800 */
[----:B------:R-:W3:Y:S04]  /*f8d0*/  LDL.LU R12, [R1+0x74] ;  /* 0x00007400010c7983 */ /* 0x000ee80000300800 */
        /* <DEDUP_REMOVED lines=8> */
[----:B------:R0:W2:Y:S04]  /*f960*/  @!P1 LDG.E.U16 R2, [R4.64] ;  /* 0x0000000804029981 */ /* 0x0000a8000c1e1500 */
[----:B------:R1:W-:Y:S04]  /*f970*/  STS.U16 [R18+0x4300], R20 ;  /* 0x0043001412007388 */ /* 0x0003e80000000400 */
[----:B-1----:R-:W3:Y:S04]  /*f980*/  LDL.LU R20, [R1+0x70] ;  /* 0x0000700001147983 */ /* 0x002ee80000300800 */
[----:B0-----:R-:W3:Y:S04]  /*f990*/  LDL R4, [R1+0x3ac] ;  /* 0x0003ac0001047983 */ /* 0x001ee80000100800 */
[----:B------:R-:W3:Y:S04]  /*f9a0*/  LDL R5, [R1+0x3b0] ;  /* 0x0003b00001057983 */ /* 0x000ee80000100800 */
[----:B------:R-:W-:Y:S04]  /*f9b0*/  STS.U16 [R18+0x4500], R19 ;  /* 0x0045001312007388 */ /* 0x000fe80000000400 */
[----:B--2---:R0:W-:Y:S04]  /*f9c0*/  STL [R1+0x130], R2 ;  /* 0x0001300201007387 */ /* 0x0041e80000100800 */
[----:B0-----:R-:W2:Y:S04]  /*f9d0*/  LDL.LU R2, [R1+0x6c] ;  /* 0x00006c0001027983 */ /* 0x001ea80000300800 */
[----:B------:R-:W2:Y:S01]  /*f9e0*/  LDL.LU R19, [R1+0xef8] ;  /* 0x000ef80001137983 */ /* 0x000ea20000300800 */
[----:B---3--:R-:W-:-:S04]  /*f9f0*/  @!P0 LOP3.LUT R5, R5, R4, RZ, 0x3c, !PT ;  /* 0x0000000405058212 */ /* 0x008fc800078e3cff */
[----:B------:R-:W-:-:S04]  /*fa00*/  @!P0 LOP3.LUT R4, R5, R4, RZ, 0x3c, !PT ;  /* 0x0000000405048212 */ /* 0x000fc800078e3cff */
[----:B------:R-:W-:Y:S02]  /*fa10*/  @!P0 LOP3.LUT R5, R5, R4, RZ, 0x3c, !PT ;  /* 0x0000000405058212 */ /* 0x000fe400078e3cff */
[----:B--2---:R-:W-:-:S06]  /*fa20*/  PRMT R19, RZ, 0x7610, R19 ;  /* 0x00007610ff137816 */ /* 0x004fcc0000000013 */
[----:B------:R0:W2:Y:S04]  /*fa30*/  @!P0 LDG.E.U16 R19, [R4.64] ;  /* 0x0000000804138981 */ /* 0x0000a8000c1e1500 */
[----:B0-----:R-:W3:Y:S04]  /*fa40*/  LDL.LU R4, [R1+0x8c] ;  /* 0x00008c0001047983 */ /* 0x001ee80000300800 */
[----:B------:R-:W2:Y:S01]  /*fa50*/  LDL R5, [R1+0x334] ;  /* 0x0003340001057983 */ /* 0x000ea20000100800 */
[----:B------:R-:W-:-:S03]  /*fa60*/  PRMT R13, RZ, 0x7610, R13 ;  /* 0x00007610ff0d7816 */ /* 0x000fc6000000000d */
[----:B---3--:R0:W-:Y:S02]  /*fa70*/  STS.U16 [R18+0x4700], R4 ;  /* 0x0047000412007388 */ /* 0x0081e40000000400 */
[----:B0-----:R-:W-:-:S05]  /*fa80*/  @!P1 IMAD.MOV.U32 R4, RZ, RZ, R11 ;  /* 0x000000ffff049224 */ /* 0x001fca00078e000b */
[----:B--2---:R-:W2:Y:S04]  /*fa90*/  @!P1 LDG.E.U16 R13, [R4.64] ;  /* 0x00000008040d9981 */ /* 0x004ea8000c1e1500 */
[----:B------:R0:W-:Y:S04]  /*faa0*/  STL [R1+0x134], R19 ;  /* 0x0001341301007387 */ /* 0x0001e80000100800 */
[----:B0-----:R-:W3:Y:S04]  /*fab0*/  LDL.LU R19, [R1+0x34] ;  /* 0x0000340001137983 */ /* 0x001ee80000300800 */
[----:B------:R-:W3:Y:S04]  /*fac0*/  LDL.LU R11, [R1+0x2c] ;  /* 0x00002c00010b7983 */ /* 0x000ee80000300800 */
[----:B------:R-:W-:Y:S04]  /*fad0*/  STS.U16 [R18+0x4900], R17 ;  /* 0x0049001112007388 */ /* 0x000fe80000000400 */
[----:B--2---:R0:W-:Y:S04]  /*fae0*/  STL [R1+0x13c], R13 ;  /* 0x00013c0d01007387 */ /* 0x0041e80000100800 */
[----:B0-----:R-:W2:Y:S04]  /*faf0*/  LDL.LU R13, [R1+0xef4] ;  /* 0x000ef400010d7983 */ /* 0x001ea80000300800 */
[----:B------:R-:W2:Y:S04]  /*fb00*/  LDL R4, [R1+0x32c] ;  /* 0x00032c0001047983 */ /* 0x000ea80000100800 */
[----:B------:R-:W2:Y:S04]  /*fb10*/  LDL R5, [R1+0x330] ;  /* 0x0003300001057983 */ /* 0x000ea80000100800 */
[----:B------:R-:W3:Y:S01]  /*fb20*/  LDL.LU R17, [R1+0xef0] ;  /* 0x000ef00001117983 */ /* 0x000ee20000300800 */
[----:B--2---:R-:W-:-:S04]  /*fb30*/  @!P0 LOP3.LUT R5, R5, R4, RZ, 0x3c, !PT ;  /* 0x0000000405058212 */ /* 0x004fc800078e3cff */
[C---:B------:R-:W-:Y:S02]  /*fb40*/  @!P0 LOP3.LUT R4, R5.reuse, R4, RZ, 0x3c, !PT ;  /* 0x0000000405048212 */ /* 0x040fe400078e3cff */
[----:B---3--:R-:W-:Y:S02]  /*fb50*/  PRMT R17, RZ, 0x7610, R17 ;  /* 0x00007610ff117816 */ /* 0x008fe40000000011 */
[----:B------:R-:W-:-:S05]  /*fb60*/  @!P0 LOP3.LUT R5, R5, R4, RZ, 0x3c, !PT ;  /* 0x0000000405058212 */ /* 0x000fca00078e3cff */
[----:B------:R0:W2:Y:S04]  /*fb70*/  @!P0 LDG.E.U16 R17, [R4.64] ;  /* 0x0000000804118981 */ /* 0x0000a8000c1e1500 */
[----:B----4-:R-:W-:Y:S04]  /*fb80*/  STS.U16 [R18+0x4b00], R10 ;  /* 0x004b000a12007388 */ /* 0x010fe80000000400 */
[----:B0-----:R-:W3:Y:S04]  /*fb90*/  LDL R4, [R1+0x2b4] ;  /* 0x0002b40001047983 */ /* 0x001ee80000100800 */
[----:B------:R-:W3:Y:S04]  /*fba0*/  LDL R5, [R1+0x2b8] ;  /* 0x0002b80001057983 */ /* 0x000ee80000100800 */
[----:B--2---:R0:W-:Y:S04]  /*fbb0*/  STL [R1+0x148], R17 ;  /* 0x0001481101007387 */ /* 0x0041e80000100800 */
[----:B0-----:R-:W2:Y:S04]  /*fbc0*/  LDL.LU R17, [R1+0x28] ;  /* 0x0000280001117983 */ /* 0x001ea80000300800 */
[----:B------:R-:W4:Y:S01]  /*fbd0*/  LDL.LU R10, [R1+0xeec] ;  /* 0x000eec00010a7983 */ /* 0x000f220000300800 */
[----:B---3--:R-:W-:-:S04]  /*fbe0*/  @!P1 LOP3.LUT R5, R5, R4, RZ, 0x3c, !PT ;  /* 0x0000000405059212 */ /* 0x008fc800078e3cff */
[----:B------:R-:W-:-:S04]  /*fbf0*/  @!P1 LOP3.LUT R4, R5, R4, RZ, 0x3c, !PT ;  /* 0x0000000405049212 */ /* 0x000fc800078e3cff */
[----:B------:R-:W-:Y:S02]  /*fc00*/  @!P1 LOP3.LUT R5, R5, R4, RZ, 0x3c, !PT ;  /* 0x0000000405059212 */ /* 0x000fe400078e3cff */
[----:B----4-:R-:W-:-:S06]  /*fc10*/  PRMT R10, RZ, 0x7610, R10 ;  /* 0x00007610ff0a7816 */ /* 0x010fcc000000000a */
[----:B------:R0:W3:Y:S04]  /*fc20*/  @!P1 LDG.E.U16 R10, [R4.64] ;  /* 0x00000008040a9981 */ /* 0x0000e8000c1e1500 */
[----:B------:R-:W-:Y:S04]  /*fc30*/  STS.U16 [R18+0x4d00], R12 ;  /* 0x004d000c12007388 */ /* 0x000fe80000000400 */
[----:B0-----:R-:W4:Y:S04]  /*fc40*/  LDL R4, [R1+0x2ac] ;  /* 0x0002ac0001047983 */ /* 0x001f280000100800 */
[----:B------:R-:W4:Y:S04]  /*fc50*/  LDL R5, [R1+0x2b0] ;  /* 0x0002b00001057983 */ /* 0x000f280000100800 */
[----:B---3--:R0:W-:Y:S04]  /*fc60*/  STL [R1+0x150], R10 ;  /* 0x0001500a01007387 */ /* 0x0081e80000100800 */
[----:B0-----:R-:W3:Y:S04]  /*fc70*/  LDL.LU R10, [R1+0x20] ;  /* 0x00002000010a7983 */ /* 0x001ee80000300800 */
[----:B------:R-:W2:Y:S01]  /*fc80*/  LDL.LU R12, [R1+0xee8] ;  /* 0x000ee800010c7983 */ /* 0x000ea20000300800 */
[----:B----4-:R-:W-:-:S04]  /*fc90*/  @!P0 LOP3.LUT R5, R5, R4, RZ, 0x3c, !PT ;  /* 0x0000000405058212 */ /* 0x010fc800078e3cff */
[----:B------:R-:W-:-:S04]  /*fca0*/  @!P0 LOP3.LUT R4, R5, R4, RZ, 0x3c, !PT ;  /* 0x0000000405048212 */ /* 0x000fc800078e3cff */
[----:B------:R-:W-:Y:S02]  /*fcb0*/  @!P0 LOP3.LUT R5, R5, R4, RZ, 0x3c, !PT ;  /* 0x0000000405058212 */ /* 0x000fe400078e3cff */
[----:B--2---:R-:W-:-:S06]  /*fcc0*/  PRMT R12, RZ, 0x7610, R12 ;  /* 0x00007610ff0c7816 */ /* 0x004fcc000000000c */
[----:B------:R-:W2:Y:S04]  /*fcd0*/  @!P0 LDG.E.U16 R12, [R4.64] ;  /* 0x00000008040c8981 */ /* 0x000ea8000c1e1500 */
[----:B------:R-:W-:Y:S04]  /*fce0*/  STS.U16 [R18+0x4f00], R20 ;  /* 0x004f001412007388 */ /* 0x000fe80000000400 */
[----:B--2---:R0:W-:Y:S04]  /*fcf0*/  STL [R1+0x158], R12 ;  /* 0x0001580c01007387 */ /* 0x0041e80000100800 */
[----:B0-----:R-:W2:Y:S04]  /*fd00*/  LDL.LU R12, [R1+0xee4] ;  /* 0x000ee400010c7983 */ /* 0x001ea80000300800 */
[----:B------:R-:W4:Y:S04]  /*fd10*/  LDL R4, [R1+0x234] ;  /* 0x0002340001047983 */ /* 0x000f280000100800 */
[----:B------:R-:W4:Y:S04]  /*fd20*/  LDL R5, [R1+0x238] ;  /* 0x0002380001057983 */ /* 0x000f280000100800 */
[----:B------:R-:W2:Y:S01]  /*fd30*/  LDL.LU R20, [R1+0xee0] ;  /* 0x000ee00001147983 */ /* 0x000ea20000300800 */
[----:B----4-:R-:W-:-:S04]  /*fd40*/  @!P1 LOP3.LUT R5, R5, R4, RZ, 0x3c, !PT ;  /* 0x0000000405059212 */ /* 0x010fc800078e3cff */
[C---:B------:R-:W-:Y:S02]  /*fd50*/  @!P1 LOP3.LUT R4, R5.reuse, R4, RZ, 0x3c, !PT ;  /* 0x0000000405049212 */ /* 0x040fe400078e3cff */
[----:B--2---:R-:W-:Y:S02]  /*fd60*/  PRMT R20, RZ, 0x7610, R20 ;  /* 0x00007610ff147816 */ /* 0x004fe40000000014 */
[----:B------:R-:W-:-:S05]  /*fd70*/  @!P1 LOP3.LUT R5, R5, R4, RZ, 0x3c, !PT ;  /* 0x0000000405059212 */ /* 0x000fca00078e3cff */
[----:B------:R-:W2:Y:S04]  /*fd80*/  @!P1 LDG.E.U16 R20, [R4.64] ;  /* 0x0000000804149981 */ /* 0x000ea8000c1e1500 */
[----:B--2---:R0:W-:Y:S04]  /*fd90*/  STL [R1+0x168], R20 ;  /* 0x0001681401007387 */ /* 0x0041e80000100800 */
[----:B0-----:R-:W2:Y:S04]  /*fda0*/  LDL.LU R20, [R1+0xedc] ;  /* 0x000edc0001147983 */ /* 0x001ea80000300800 */
[----:B------:R-:W4:Y:S04]  /*fdb0*/  LDL R4, [R1+0x22c] ;  /* 0x00022c0001047983 */ /* 0x000f280000100800 */
[----:B------:R-:W4:Y:S01]  /*fdc0*/  LDL R5, [R1+0x230] ;  /* 0x0002300001057983 */ /* 0x000f220000100800 */
[----:B--2---:R-:W-:-:S02]  /*fdd0*/  PRMT R20, RZ, 0x7610, R20 ;  /* 0x00007610ff147816 */ /* 0x004fc40000000014 */
[----:B----4-:R-:W-:-:S04]  /*fde0*/  @!P0 LOP3.LUT R5, R5, R4, RZ, 0x3c, !PT ;  /* 0x0000000405058212 */ /* 0x010fc800078e3cff */
[----:B------:R-:W-:-:S04]  /*fdf0*/  @!P0 LOP3.LUT R4, R5, R4, RZ, 0x3c, !PT ;  /* 0x0000000405048212 */ /* 0x000fc800078e3cff */
[----:B------:R-:W-:-:S05]  /*fe00*/  @!P0 LOP3.LUT R5, R5, R4, RZ, 0x3c, !PT ;  /* 0x0000000405058212 */ /* 0x000fca00078e3cff */
[----:B------:R-:W2:Y:S04]  /*fe10*/  @!P0 LDG.E.U16 R20, [R4.64] ;  /* 0x0000000804148981 */ /* 0x000ea8000c1e1500 */
[----:B------:R0:W-:Y:S04]  /*fe20*/  STS.U16 [R18+0x5100], R2 ;  /* 0x0051000212007388 */ /* 0x0001e80000000400 */
[----:B0-----:R-:W4:Y:S04]  /*fe30*/  LDL.LU R2, [R1+0x10] ;  /* 0x0000100001027983 */ /* 0x001f280000300800 */
        /* <DEDUP_REMOVED lines=11> */
[----:B0-----:R-:W3:Y:S04]  /*fef0*/  LDL R4, [R1+0x758] ;  /* 0x0007580001047983 */ /* 0x001ee80000100800 */
[----:B------:R-:W3:Y:S01]  /*ff00*/  LDL R5, [R1+0x764] ;  /* 0x0007640001057983 */ /* 0x000ee20000100800 */
[----:B------:R-:W-:Y:S02]  /*ff10*/  PRMT R20, RZ, 0x7610, R20 ;  /* 0x00007610ff147816 */ /* 0x000fe40000000014 */
[----:B---3--:R-:W-:-:S04]  /*ff20*/  @!P0 LOP3.LUT R5, R5, R4, RZ, 0x3c, !PT ;  /* 0x0000000405058212 */ /* 0x008fc800078e3cff */
[----:B------:R-:W-:-:S04]  /*ff30*/  @!P0 LOP3.LUT R4, R5, R4, RZ, 0x3c, !PT ;  /* 0x0000000405048212 */ /* 0x000fc800078e3cff */
[----:B------:R-:W-:-:S05]  /*ff40*/  @!P0 LOP3.LUT R5, R5, R4, RZ, 0x3c, !PT ;  /* 0x0000000405058212 */ /* 0x000fca00078e3cff */
[----:B------:R-:W3:Y:S04]  /*ff50*/  @!P0 LDG.E.U16 R20, [R4.64] ;  /* 0x0000000804148981 */ /* 0x000ee8000c1e1500 */
[----:B--2---:R0:W-:Y:S04]  /*ff60*/  STL [R1+0x160], R19 ;  /* 0x0001601301007387 */ /* 0x0041e80000100800 */
[----:B------:R1:W-:Y:S04]  /*ff70*/  STS.U16 [R18+0x5500], R11 ;  /* 0x0055000b12007388 */ /* 0x0003e80000000400 */
[----:B0-----:R-:W2:Y:S04]  /*ff80*/  LDL R19, [R1+0x4a8] ;  /* 0x0004a80001137983 */ /* 0x001ea80000100800 */
[----:B-1----:R-:W2:Y:S04]  /*ff90*/  LDL.LU R11, [R1+0x184] ;  /* 0x00018400010b7983 */ /* 0x002ea80000300800 */
[----:B---3--:R0:W-:Y:S04]  /*ffa0*/  STL [R1+0x15c], R20 ;  /* 0x00015c1401007387 */ /* 0x0081e80000100800 */
[----:B0-----:R-:W3:Y:S04]  /*ffb0*/  LDL.LU R20, [R1+0xed0] ;  /* 0x000ed00001147983 */ /* 0x001ee80000300800 */
[----:B------:R-:W2:Y:S04]  /*ffc0*/  LDL R4, [R1+0x524] ;  /* 0x0005240001047983 */ /* 0x000ea80000100800 */
[----:B------:R-:W2:Y:S01]  /*ffd0*/  LDL R5, [R1+0x528] ;  /* 0x0005280001057983 */ /* 0x000ea20000100800 */
[----:B------:R-:W-:-:S03]  /*ffe0*/  PRMT R3, RZ, 0x7610, R3 ;  /* 0x00007610ff037816 */ /* 0x000fc60000000003 */
[----:B------:R0:W-:Y:S04]  /*fff0*/  STS.U16 [R18+0x5700], R17 ;  /* 0x0057001112007388 */ /* 0x0001e80000000400 */
[----:B0-----:R-:W3:Y:S01]  /*10000*/  LDL.LU R17, [R1+0x188] ;  /* 0x0001880001117983 */ /* 0x001ee20000300800 */
[----:B--2---:R-:W-:-:S04]  /*10010*/  @!P1 LOP3.LUT R5, R5, R4, RZ, 0x3c, !PT ;  /* 0x0000000405059212 */ /* 0x004fc800078e3cff */
[----:B------:R-:W-:-:S04]  /*10020*/  @!P1 LOP3.LUT R4, R5, R4, RZ, 0x3c, !PT ;  /* 0x0000000405049212 */ /* 0x000fc800078e3cff */
[----:B------:R-:W-:-:S05]  /*10030*/  @!P1 LOP3.LUT R5, R5, R4, RZ, 0x3c, !PT ;  /* 0x0000000405059212 */ /* 0x000fca00078e3cff */
[----:B------:R0:W2:Y:S04]  /*10040*/  @!P1 LDG.E.U16 R3, [R4.64] ;  /* 0x0000000804039981 */ /* 0x0000a8000c1e1500 */
[----:B0-----:R-:W2:Y:S04]  /*10050*/  LDL R4, [R1+0x51c] ;  /* 0x00051c0001047983 */ /* 0x001ea80000100800 */
[----:B------:R-:W2:Y:S01]  /*10060*/  LDL R5, [R1+0x520] ;  /* 0x0005200001057983 */ /* 0x000ea20000100800 */
[----:B---3--:R-:W-:Y:S02]  /*10070*/  PRMT R20, RZ, 0x7610, R20 ;  /* 0x00007610ff147816 */ /* 0x008fe40000000014 */
[----:B--2---:R-:W-:-:S04]  /*10080*/  @!P0 LOP3.LUT R5, R5, R4, RZ, 0x3c, !PT ;  /* 0x0000000405058212 */ /* 0x004fc800078e3cff */
[----:B------:R-:W-:-:S04]  /*10090*/  @!P0 LOP3.LUT R4, R5, R4, RZ, 0x3c, !PT ;  /* 0x0000000405048212 */ /* 0x000fc800078e3cff */
[----:B------:R-:W-:-:S05]  /*100a0*/  @!P0 LOP3.LUT R5, R5, R4, RZ, 0x3c, !PT ;  /* 0x0000000405058212 */ /* 0x000fca00078e3cff */
[----:B------:R-:W2:Y:S04]  /*100b0*/  @!P0 LDG.E.U16 R20, [R4.64] ;  /* 0x0000000804148981 */ /* 0x000ea8000c1e1500 */
[----:B------:R0:W-:Y:S04]  /*100c0*/  STL [R1+0x17c], R3 ;  /* 0x00017c0301007387 */ /* 0x0001e80000100800 */
[----:B------:R1:W-:Y:S04]  /*100d0*/  STS.U16 [R18+0x5900], R10 ;  /* 0x0059000a12007388 */ /* 0x0003e80000000400 */
[----:B0-----:R-:W3:Y:S04]  /*100e0*/  LDL R3, [R1+0x428] ;  /* 0x0004280001037983 */ /* 0x001ee80000100800 */
[----:B-1----:R-:W3:Y:S04]  /*100f0*/  LDL.LU R10, [R1+0x190] ;  /* 0x00019000010a7983 */ /* 0x002ee80000300800 */
[----:B--2---:R0:W-:Y:S04]  /*10100*/  STL [R1+0x178], R20 ;  /* 0x0001781401007387 */ /* 0x0041e80000100800 */
[----:B0-----:R-:W2:Y:S04]  /*10110*/  LDL.LU R20, [R1+0xecc] ;  /* 0x000ecc0001147983 */ /* 0x001ea80000300800 */
[----:B------:R-:W2:Y:S04]  /*10120*/  LDL.LU R4, [R1+0x1c] ;  /* 0x00001c0001047983 */ /* 0x000ea80000300800 */
[----:B------:R-:W3:Y:S01]  /*10130*/  LDL R5, [R1+0x4a4] ;  /* 0x0004a40001057983 */ /* 0x000ee20000100800 */
[----:B------:R-:W-:-:S03]  /*10140*/  PRMT R28, RZ, 0x7610, R28 ;  /* 0x00007610ff1c7816 */ /* 0x000fc6000000001c */
[----:B--2---:R0:W-:Y:S02]  /*10150*/  STS.U16 [R18+0x5b00], R4 ;  /* 0x005b000412007388 */ /* 0x0041e40000000400 */
[----:B0-----:R-:W-:Y:S02]  /*10160*/  @!P1 IMAD.MOV.U32 R4, RZ, RZ, R19 ;  /* 0x000000ffff049224 */ /* 0x001fe400078e0013 */
[----:B------:R-:W2:Y:S04]  /*10170*/  LDL.LU R19, [R1+0x194] ;  /* 0x0001940001137983 */ /* 0x000ea80000300800 */
[----:B---3--:R0:W3:Y:S04]  /*10180*/  @!P1 LDG.E.U16 R28, [R4.64] ;  /* 0x00000008041c9981 */ /* 0x0080e8000c1e1500 */
[----:B----4-:R1:W-:Y:S04]  /*10190*/  STS.U16 [R18+0x5d00], R2 ;  /* 0x005d000212007388 */ /* 0x0103e80000000400 */
[----:B0-----:R-:W4:Y:S04]  /*101a0*/  LDL R4, [R1+0x49c] ;  /* 0x00049c0001047983 */ /* 0x001f280000100800 */
[----:B------:R-:W4:Y:S04]  /*101b0*/  LDL R5, [R1+0x4a0] ;  /* 0x0004a00001057983 */ /* 0x000f280000100800 */
[----:B---3--:R-:W-:Y:S04]  /*101c0*/  STL [R1+0x174], R28 ;  /* 0x0001741c01007387 */ /* 0x008fe80000100800 */
[----:B-1----:R-:W3:Y:S01]  /*101d0*/  LDL.LU R2, [R1+0xec8] ;  /* 0x000ec80001027983 */ /* 0x002ee20000300800 */
[----:B----4-:R-:W-:-:S04]  /*101e0*/  @!P0 LOP3.LUT R5, R5, R4, RZ, 0x3c, !PT ;  /* 0x0000000405058212 */ /* 0x010fc800078e3cff */
[----:B------:R-:W-:-:S04]  /*101f0*/  @!P0 LOP3.LUT R4, R5, R4, RZ, 0x3c, !PT ;  /* 0x0000000405048212 */ /* 0x000fc800078e3cff */
[----:B------:R-:W-:Y:S02]  /*10200*/  @!P0 LOP3.LUT R5, R5, R4, RZ, 0x3c, !PT ;  /* 0x0000000405058212 */ /* 0x000fe400078e3cff */
[----:B---3--:R-:W-:-:S06]  /*10210*/  PRMT R2, RZ, 0x7610, R2 ;  /* 0x00007610ff027816 */ /* 0x008fcc0000000002 */
[----:B------:R-:W3:Y:S04]  /*10220*/  @!P0 LDG.E.U16 R2, [R4.64] ;  /* 0x0000000804028981 */ /* 0x000ee8000c1e1500 */
[----:B---3--:R0:W-:Y:S04]  /*10230*/  STL [R1+0x170], R2 ;  /* 0x0001700201007387 */ /* 0x0081e80000100800 */
[----:B0-----:R-:W3:Y:S04]  /*10240*/  LDL.LU R2, [R1+0xec4] ;  /* 0x000ec40001027983 */ /* 0x001ee80000300800 */
[----:B---3--:R0:W-:Y:S04]  /*10250*/  STS.U16 [R18+0x5f00], R2 ;  /* 0x005f000212007388 */ /* 0x0081e80000000400 */
[----:B0-----:R-:W3:Y:S04]  /*10260*/  LDL.LU R18, [R1+0xec0] ;  /* 0x000ec00001127983 */ /* 0x001ee80000300800 */
[----:B------:R-:W4:Y:S02]  /*10270*/  LDL R2, [R1+0x424] ;  /* 0x0004240001027983 */ /* 0x000f240000100800 */
[----:B----4-:R-:W-:-:S04]  /*10280*/  @!P1 LOP3.LUT R3, R3, R2, RZ, 0x3c, !PT ;  /* 0x0000000203039212 */ /* 0x010fc800078e3cff */
[C---:B------:R-:W-:Y:S02]  /*10290*/  @!P1 LOP3.LUT R2, R3.reuse, R2, RZ, 0x3c, !PT ;  /* 0x0000000203029212 */ /* 0x040fe400078e3cff */
[----:B---3--:R-:W-:Y:S02]  /*102a0*/  PRMT R18, RZ, 0x7610, R18 ;  /* 0x00007610ff127816 */ /* 0x008fe40000000012 */
[----:B------:R-:W-:-:S05]  /*102b0*/  @!P1 LOP3.LUT R3, R3, R2, RZ, 0x3c, !PT ;  /* 0x0000000203039212 */ /* 0x000fca00078e3cff */
[----:B------:R-:W3:Y:S04]  /*102c0*/  @!P1 LDG.E.U16 R18, [R2.64] ;  /* 0x0000000802129981 */ /* 0x000ee8000c1e1500 */
[----:B------:R-:W0:Y:S04]  /*102d0*/  S2R R28, SR_TID.X ;  /* 0x00000000001c7919 */ /* 0x000e280000002100 */
[----:B---3--:R1:W-:Y:S04]  /*102e0*/  STL [R1+0x16c], R18 ;  /* 0x00016c1201007387 */ /* 0x0083e80000100800 */
[----:B-1----:R-:W3:Y:S04]  /*102f0*/  LDL.LU R18, [R1+0xebc] ;  /* 0x000ebc0001127983 */ /* 0x002ee80000300800 */
[----:B------:R-:W4:Y:S04]  /*10300*/  LDL R2, [R1+0x41c] ;  /* 0x00041c0001027983 */ /* 0x000f280000100800 */
[----:B------:R-:W4:Y:S01]  /*10310*/  LDL R3, [R1+0x420] ;  /* 0x0004200001037983 */ /* 0x000f220000100800 */
[----:B0-----:R-:W-:-:S05]  /*10320*/  LOP3.LUT R28, R28, 0x3f, RZ, 0xc0, !PT ;  /* 0x0000003f1c1c7812 */ /* 0x001fca00078ec0ff */
[----:B------:R-:W-:Y:S01]  /*10330*/  IMAD.SHL.U32 R28, R28, 0x2, RZ ;  /* 0x000000021c1c7824 */ /* 0x000fe200078e00ff */
[----:B------:R-:W-:-:S04]  /*10340*/  PRMT R16, RZ, 0x7610, R16 ;  /* 0x00007610ff107816 */ /* 0x000fc80000000010 */
        /* <DEDUP_REMOVED lines=11> */
[----:B0-----:R-:W3:Y:S04]  /*10400*/  LDL R17, [R1+0x320] ;  /* 0x0003200001117983 */ /* 0x001ee80000100800 */
[----:B----4-:R0:W-:Y:S04]  /*10410*/  STL [R1+0x184], R16 ;  /* 0x0001841001007387 */ /* 0x0101e80000100800 */
[----:B0-----:R-:W4:Y:S01]  /*10420*/  LDL.LU R16, [R1+0x14c] ;  /* 0x00014c0001107983 */ /* 0x001f220000300800 */
        /* <DEDUP_REMOVED lines=11> */
[----:B------:R0:W-:Y:S04]  /*104e0*/  STS.U16 [R28+0x4580], R10 ;  /* 0x0045800a1c007388 */ /* 0x0001e80000000400 */
[----:B0-----:R-:W3:Y:S04]  /*104f0*/  LDL R10, [R1+0x2a8] ;  /* 0x0002a800010a7983 */ /* 0x001ee80000100800 */
[----:B------:R0:W-:Y:S04]  /*10500*/  STL [R1+0x188], R20 ;  /* 0x0001881401007387 */ /* 0x0001e80000100800 */
[----:B0-----:R-:W3:Y:S04]  /*10510*/  LDL.LU R20, [R1+0x138] ;  /* 0x0001380001147983 */ /* 0x001ee80000300800 */
[----:B--2---:R0:W-:Y:S04]  /*10520*/  STL [R1+0x190], R18 ;  /* 0x0001901201007387 */ /* 0x0041e80000100800 */
[----:B0-----:R-:W2:Y:S04]  /*10530*/  LDL.LU R18, [R1+0xeb8] ;  /* 0x000eb80001127983 */ /* 0x001ea80000300800 */
[----:B------:R-:W3:Y:S04]  /*10540*/  LDL R2, [R1+0x324] ;  /* 0x0003240001027983 */ /* 0x000ee80000100800 */
[----:B------:R-:W3:Y:S04]  /*10550*/  LDL R3, [R1+0x328] ;  /* 0x0003280001037983 */ /* 0x000ee80000100800 */
[----:B------:R0:W-:Y:S04]  /*10560*/  STS.U16 [R28+0x4780], R19 ;  /* 0x004780131c007388 */ /* 0x0001e80000000400 */
[----:B0-----:R-:W4:Y:S01]  /*10570*/  LDL.LU R19, [R1+0x124] ;  /* 0x0001240001137983 */ /* 0x001f220000300800 */
[----:B--2---:R-:W-:-:S02]  /*10580*/  PRMT R18, RZ, 0x7610, R18 ;  /* 0x00007610ff127816 */ /* 0x004fc40000000012 */
[----:B---3--:R-:W-:-:S04]  /*10590*/  @!P1 LOP3.LUT R3, R3, R2, RZ, 0x3c, !PT ;  /* 0x0000000203039212 */ /* 0x008fc800078e3cff */
[----:B------:R-:W-:-:S04]  /*105a0*/  @!P1 LOP3.LUT R2, R3, R2, RZ, 0x3c, !PT ;  /* 0x0000000203029212 */ /* 0x000fc800078e3cff */
[----:B------:R-:W-:-:S05]  /*105b0*/  @!P1 LOP3.LUT R3, R3, R2, RZ, 0x3c, !PT ;  /* 0x0000000203039212 */ /* 0x000fca00078e3cff */
        /* <DEDUP_REMOVED lines=10> */
[----:B--2---:R0:W-:Y:S04]  /*10660*/  STL [R1+0x198], R12 ;  /* 0x0001980c01007387 */ /* 0x0041e80000100800 */
[----:B0-----:R-:W2:Y:S04]  /*10670*/  LDL.LU R12, [R1+0xeb4] ;  /* 0x000eb400010c7983 */ /* 0x001ea80000300800 */
[----:B------:R-:W3:Y:S04]  /*10680*/  LDL.LU R2, [R1+0x180] ;  /* 0x0001800001027983 */ /* 0x000ee80000300800 */
[----:B------:R-:W4:Y:S01]  /*10690*/  LDL R3, [R1+0x2a4] ;  /* 0x0002a40001037983 */ /* 0x000f220000100800 */
[----:B--2---:R-:W-:-:S03]  /*106a0*/  PRMT R12, RZ, 0x7610, R12 ;  /* 0x00007610ff0c7816 */ /* 0x004fc6000000000c */
[----:B---3--:R0:W-:Y:S02]  /*106b0*/  STS.U16 [R28+0x4b80], R2 ;  /* 0x004b80021c007388 */ /* 0x0081e40000000400 */
[----:B0-----:R-:W-:Y:S02]  /*106c0*/  @!P1 IMAD.MOV.U32 R2, RZ, RZ, R10 ;  /* 0x000000ffff029224 */ /* 0x001fe400078e000a */
[----:B------:R-:W2:Y:S04]  /*106d0*/  LDL.LU R10, [R1+0x7c] ;  /* 0x00007c00010a7983 */ /* 0x000ea80000300800 */
[----:B----4-:R-:W3:Y:S04]  /*106e0*/  @!P1 LDG.E.U16 R12, [R2.64] ;  /* 0x00000008020c9981 */ /* 0x010ee8000c1e1500 */
[----:B---3--:R0:W-:Y:S04]  /*106f0*/  STL [R1+0x18c], R12 ;  /* 0x00018c0c01007387 */ /* 0x0081e80000100800 */
[----:B0-----:R-:W3:Y:S04]  /*10700*/  LDL.LU R12, [R1+0xeb0] ;  /* 0x000eb000010c7983 */ /* 0x001ee80000300800 */
[----:B------:R-:W4:Y:S04]  /*10710*/  LDL R2, [R1+0x29c] ;  /* 0x00029c0001027983 */ /* 0x000f280000100800 */
[----:B------:R-:W4:Y:S01]  /*10720*/  LDL R3, [R1+0x2a0] ;  /* 0x0002a00001037983 */ /* 0x000f220000100800 */
[----:B---3--:R-:W-:-:S02]  /*10730*/  PRMT R12, RZ, 0x7610, R12 ;  /* 0x00007610ff0c7816 */ /* 0x008fc4000000000c */
[----:B----4-:R-:W-:-:S04]  /*10740*/  @!P0 LOP3.LUT R3, R3, R2, RZ, 0x3c, !PT ;  /* 0x0000000203038212 */ /* 0x010fc800078e3cff */
[----:B------:R-:W-:-:S04]  /*10750*/  @!P0 LOP3.LUT R2, R3, R2, RZ, 0x3c, !PT ;  /* 0x0000000203028212 */ /* 0x000fc800078e3cff */
[----:B------:R-:W-:-:S05]  /*10760*/  @!P0 LOP3.LUT R3, R3, R2, RZ, 0x3c, !PT ;  /* 0x0000000203038212 */ /* 0x000fca00078e3cff */
[----:B------:R-:W3:Y:S04]  /*10770*/  @!P0 LDG.E.U16 R12, [R2.64] ;  /* 0x00000008020c8981 */ /* 0x000ee8000c1e1500 */
[----:B------:R0:W-:Y:S04]  /*10780*/  STS.U16 [R28+0x4d80], R11 ;  /* 0x004d800b1c007388 */ /* 0x0001e80000000400 */
[----:B0-----:R-:W4:Y:S04]  /*10790*/  LDL.LU R11, [R1+0x54] ;  /* 0x00005400010b7983 */ /* 0x001f280000300800 */
[----:B---3--:R0:W-:Y:S04]  /*107a0*/  STL [R1+0x180], R12 ;  /* 0x0001800c01007387 */ /* 0x0081e80000100800 */
[----:B0-----:R-:W3:Y:S04]  /*107b0*/  LDL.LU R12, [R1+0xeac] ;  /* 0x000eac00010c7983 */ /* 0x001ee80000300800 */
[----:B------:R-:W2:Y:S04]  /*107c0*/  LDL R2, [R1+0x210] ;  /* 0x0002100001027983 */ /* 0x000ea80000100800 */
[----:B------:R-:W2:Y:S01]  /*107d0*/  LDL R3, [R1+0x228] ;  /* 0x0002280001037983 */ /* 0x000ea20000100800 */
[----:B---3--:R-:W-:-:S02]  /*107e0*/  PRMT R12, RZ, 0x7610, R12 ;  /* 0x00007610ff0c7816 */ /* 0x008fc4000000000c */
[----:B--2---:R-:W-:-:S04]  /*107f0*/  @!P1 LOP3.LUT R3, R3, R2, RZ, 0x3c, !PT ;  /* 0x0000000203039212 */ /* 0x004fc800078e3cff */
[----:B------:R-:W-:-:S04]  /*10800*/  @!P1 LOP3.LUT R2, R3, R2, RZ, 0x3c, !PT ;  /* 0x0000000203029212 */ /* 0x000fc800078e3cff */
[----:B------:R-:W-:-:S05]  /*10810*/  @!P1 LOP3.LUT R3, R3, R2, RZ, 0x3c, !PT ;  /* 0x0000000203039212 */ /* 0x000fca00078e3cff */
[----:B------:R-:W2:Y:S04]  /*10820*/  @!P1 LDG.E.U16 R12, [R2.64] ;  /* 0x00000008020c9981 */ /* 0x000ea8000c1e1500 */
[----:B------:R0:W-:Y:S04]  /*10830*/  STS.U16 [R28+0x4f80], R16 ;  /* 0x004f80101c007388 */ /* 0x0001e80000000400 */
[----:B0-----:R-:W3:Y:S04]  /*10840*/  LDL.LU R16, [R1+0x50] ;  /* 0x0000500001107983 */ /* 0x001ee80000300800 */
        /* <DEDUP_REMOVED lines=10> */
[----:B------:R-:W2:Y:S04]  /*108f0*/  @!P0 LDG.E.U16 R20, [R2.64] ;  /* 0x0000000802148981 */ /* 0x000ea8000c1e1500 */
[----:B------:R-:W-:Y:S04]  /*10900*/  STS.U16 [R28+0x5380], R19 ;  /* 0x005380131c007388 */ /* 0x000fe80000000400 */
[----:B--2---:R0:W-:Y:S04]  /*10910*/  STL [R1+0x14c], R20 ;  /* 0x00014c1401007387 */ /* 0x0041e80000100800 */
[----:B0-----:R-:W2:Y:S04]  /*10920*/  LDL.LU R20, [R1+0xea0] ;  /* 0x000ea00001147983 */ /* 0x001ea80000300800 */
[----:B------:R-:W3:Y:S04]  /*10930*/  LDL R2, [R1+0x760] ;  /* 0x0007600001027983 */ /* 0x000ee80000100800 */
[----:B------:R-:W3:Y:S04]  /*10940*/  LDL R3, [R1+0x76c] ;  /* 0x00076c0001037983 */ /* 0x000ee80000100800 */
[----:B------:R-:W2:Y:S01]  /*10950*/  LDL.LU R19, [R1+0xe9c] ;  /* 0x000e9c0001137983 */ /* 0x000ea20000300800 */
[----:B---3--:R-:W-:-:S04]  /*10960*/  @!P1 LOP3.LUT R3, R3, R2, RZ, 0x3c, !PT ;  /* 0x0000000203039212 */ /* 0x008fc800078e3cff */
[C---:B------:R-:W-:Y:S02]  /*10970*/  @!P1 LOP3.LUT R2, R3.reuse, R2, RZ, 0x3c, !PT ;  /* 0x0000000203029212 */ /* 0x040fe400078e3cff */
[----:B--2---:R-:W-:Y:S02]  /*10980*/  PRMT R19, RZ, 0x7610, R19 ;  /* 0x00007610ff137816 */ /* 0x004fe40000000013 */
        /* <DEDUP_REMOVED lines=22> */
[----:B------:R1:W-:Y:S04]  /*10af0*/  STS.U16 [R28+0x5780], R17 ;  /* 0x005780111c007388 */ /* 0x0003e80000000400 */
[----:B-1----:R-:W2:Y:S04]  /*10b00*/  LDL.LU R17, [R1+0xe8c] ;  /* 0x000e8c0001117983 */ /* 0x002ea80000300800 */
[----:B0-----:R-:W2:Y:S04]  /*10b10*/  LDL R2, [R1+0x50c] ;  /* 0x00050c0001027983 */ /* 0x001ea80000100800 */
[----:B------:R-:W2:Y:S04]  /*10b20*/  LDL R3, [R1+0x510] ;  /* 0x0005100001037983 */ /* 0x000ea80000100800 */
[----:B------:R-:W-:Y:S04]  /*10b30*/  STS.U16 [R28+0x5980], R10 ;  /* 0x0059800a1c007388 */ /* 0x000fe80000000400 */
[----:B---3--:R0:W-:Y:S04]  /*10b40*/  STL [R1+0x124], R14 ;  /* 0x0001240e01007387 */ /* 0x0081e80000100800 */
[----:B0-----:R-:W3:Y:S04]  /*10b50*/  LDL R14, [R1+0x418] ;  /* 0x00041800010e7983 */ /* 0x001ee80000100800 */
[----:B------:R-:W3:Y:S01]  /*10b60*/  LDL.LU R10, [R1+0xe88] ;  /* 0x000e8800010a7983 */ /* 0x000ee20000300800 */
[----:B--2---:R-:W-:-:S04]  /*10b70*/  @!P0 LOP3.LUT R3, R3, R2, RZ, 0x3c, !PT ;  /* 0x0000000203038212 */ /* 0x004fc800078e3cff */
[----:B------:R-:W-:-:S04]  /*10b80*/  @!P0 LOP3.LUT R2, R3, R2, RZ, 0x3c, !PT ;  /* 0x0000000203028212 */ /* 0x000fc800078e3cff */
[----:B------:R-:W-:Y:S02]  /*10b90*/  @!P0 LOP3.LUT R3, R3, R2, RZ, 0x3c, !PT ;  /* 0x0000000203038212 */ /* 0x000fe400078e3cff */
[----:B---3--:R-:W-:-:S06]  /*10ba0*/  PRMT R10, RZ, 0x7610, R10 ;  /* 0x00007610ff0a7816 */ /* 0x008fcc000000000a */
[----:B------:R-:W2:Y:S04]  /*10bb0*/  @!P0 LDG.E.U16 R10, [R2.64] ;  /* 0x00000008020a8981 */ /* 0x000ea8000c1e1500 */
[----:B----4-:R-:W-:Y:S04]  /*10bc0*/  STS.U16 [R28+0x5b80], R11 ;  /* 0x005b800b1c007388 */ /* 0x010fe80000000400 */
[----:B--2---:R0:W-:Y:S04]  /*10bd0*/  STL [R1+0x8c], R10 ;  /* 0x00008c0a01007387 */ /* 0x0041e80000100800 */
[----:B0-----:R-:W2:Y:S04]  /*10be0*/  LDL.LU R10, [R1+0xe84] ;  /* 0x000e8400010a7983 */ /* 0x001ea80000300800 */
[----:B------:R-:W3:Y:S04]  /*10bf0*/  LDL R2, [R1+0x494] ;  /* 0x0004940001027983 */ /* 0x000ee80000100800 */
[----:B------:R-:W3:Y:S04]  /*10c00*/  LDL R3, [R1+0x498] ;  /* 0x0004980001037983 */ /* 0x000ee80000100800 */
[----:B------:R-:W4:Y:S01]  /*10c10*/  LDL.LU R11, [R1+0xe80] ;  /* 0x000e8000010b7983 */ /* 0x000f220000300800 */
[----:B---3--:R-:W-:-:S04]  /*10c20*/  @!P1 LOP3.LUT R3, R3, R2, RZ, 0x3c, !PT ;  /* 0x0000000203039212 */ /* 0x008fc800078e3cff */
[C---:B------:R-:W-:Y:S02]  /*10c30*/  @!P1 LOP3.LUT R2, R3.reuse, R2, RZ, 0x3c, !PT ;  /* 0x0000000203029212 */ /* 0x040fe400078e3cff */
[----:B----4-:R-:W-:Y:S02]  /*10c40*/  PRMT R11, RZ, 0x7610, R11 ;  /* 0x00007610ff0b7816 */ /* 0x010fe4000000000b */
[----:B------:R-:W-:-:S05]  /*10c50*/  @!P1 LOP3.LUT R3, R3, R2, RZ, 0x3c, !PT ;  /* 0x0000000203039212 */ /* 0x000fca00078e3cff */
[----:B------:R-:W3:Y:S04]  /*10c60*/  @!P1 LDG.E.U16 R11, [R2.64] ;  /* 0x00000008020b9981 */ /* 0x000ee8000c1e1500 */
[----:B---3--:R0:W-:Y:S04]  /*10c70*/  STL [R1+0x88], R11 ;  /* 0x0000880b01007387 */ /* 0x0081e80000100800 */
[----:B0-----:R-:W3:Y:S04]  /*10c80*/  LDL.LU R11, [R1+0xe7c] ;  /* 0x000e7c00010b7983 */ /* 0x001ee80000300800 */
[----:B------:R-:W4:Y:S04]  /*10c90*/  LDL R2, [R1+0x48c] ;  /* 0x00048c0001027983 */ /* 0x000f280000100800 */
[----:B------:R-:W4:Y:S01]  /*10ca0*/  LDL R3, [R1+0x490] ;  /* 0x0004900001037983 */ /* 0x000f220000100800 */
[----:B------:R-:W-:-:S03]  /*10cb0*/  PRMT R15, RZ, 0x7610, R15 ;  /* 0x00007610ff0f7816 */ /* 0x000fc6000000000f */
[----:B------:R0:W-:Y:S04]  /*10cc0*/  STS.U16 [R28+0x5d80], R16 ;  /* 0x005d80101c007388 */ /* 0x0001e80000000400 */
[----:B0-----:R-:W2:Y:S04]  /*10cd0*/  LDL.LU R16, [R1+0x4c] ;  /* 0x00004c0001107983 */ /* 0x001ea80000300800 */
[----:B------:R-:W0:Y:S01]  /*10ce0*/  S2R R28, SR_TID.X ;  /* 0x00000000001c7919 */ /* 0x000e220000002100 */
[----:B----4-:R-:W-:-:S04]  /*10cf0*/  @!P0 LOP3.LUT R3, R3, R2, RZ, 0x3c, !PT ;  /* 0x0000000203038212 */ /* 0x010fc800078e3cff */
[----:B------:R-:W-:-:S04]  /*10d00*/  @!P0 LOP3.LUT R2, R3, R2, RZ, 0x3c, !PT ;  /* 0x0000000203028212 */ /* 0x000fc800078e3cff */
[----:B------:R-:W-:-:S05]  /*10d10*/  @!P0 LOP3.LUT R3, R3, R2, RZ, 0x3c, !PT ;  /* 0x0000000203038212 */ /* 0x000fca00078e3cff */
[----:B------:R1:W4:Y:S04]  /*10d20*/  @!P0 LDG.E.U16 R15, [R2.64] ;  /* 0x00000008020f8981 */ /* 0x000328000c1e1500 */
[----:B-1----:R-:W2:Y:S01]  /*10d30*/  LDL R3, [R1+0x414] ;  /* 0x0004140001037983 */ /* 0x002ea20000100800 */
[----:B0-----:R-:W-:-:S05]  /*10d40*/  LOP3.LUT R28, R28, 0x3f, RZ, 0xc0, !PT ;  /* 0x0000003f1c1c7812 */ /* 0x001fca00078ec0ff */
[----:B------:R-:W-:-:S05]  /*10d50*/  IMAD.SHL.U32 R28, R28, 0x2, RZ ;  /* 0x000000021c1c7824 */ /* 0x000fca00078e00ff */
[----:B------:R-:W-:Y:S02]  /*10d60*/  LOP3.LUT R2, R28, 0x30, RZ, 0x3c, !PT ;  /* 0x000000301c027812 */ /* 0x000fe400078e3cff */
[----:B------:R-:W-:-:S03]  /*10d70*/  PRMT R13, RZ, 0x7610, R13 ;  /* 0x00007610ff0d7816 */ /* 0x000fc6000000000d */
[----:B---3--:R0:W-:Y:S02]  /*10d80*/  STS.U16 [R2+0x5f80], R11 ;  /* 0x005f800b02007388 */ /* 0x0081e40000000400 */
[----:B0-----:R-:W-:Y:S02]  /*10d90*/  @!P1 IMAD.MOV.U32 R2, RZ, RZ, R14 ;  /* 0x000000ffff029224 */ /* 0x001fe400078e000e */
[----:B----4-:R0:W-:Y:S04]  /*10da0*/  STL [R1+0x84], R15 ;  /* 0x0000840f01007387 */ /* 0x0101e80000100800 */
[----:B0-----:R-:W3:Y:S04]  /*10db0*/  LDL.LU R15, [R1+0x48] ;  /* 0x00004800010f7983 */ /* 0x001ee80000300800 */
[----:B------:R-:W4:Y:S04]  /*10dc0*/  LDL.LU R14, [R1+0x44] ;  /* 0x00004400010e7983 */ /* 0x000f280000300800 */
[----:B--2---:R0:W2:Y:S04]  /*10dd0*/  @!P1 LDG.E.U16 R13, [R2.64] ;  /* 0x00000008020d9981 */ /* 0x0040a8000c1e1500 */
[----:B0-----:R-:W3:Y:S04]  /*10de0*/  LDL R2, [R1+0x40c] ;  /* 0x00040c0001027983 */ /* 0x001ee80000100800 */
[----:B------:R-:W3:Y:S01]  /*10df0*/  LDL R3, [R1+0x410] ;  /* 0x0004100001037983 */ /* 0x000ee20000100800 */
[----:B------:R-:W-:-:S03]  /*10e00*/  PRMT R12, RZ, 0x7610, R12 ;  /* 0x00007610ff0c7816 */ /* 0x000fc6000000000c */
[----:B--2---:R0:W-:Y:S04]  /*10e10*/  STL [R1+0x80], R13 ;  /* 0x0000800d01007387 */ /* 0x0041e80000100800 */
[----:B0-----:R-:W2:Y:S01]  /*10e20*/  LDL.LU R13, [R1+0x40] ;  /* 0x00004000010d7983 */ /* 0x001ea20000300800 */
[----:B---3--:R-:W-:-:S04]  /*10e30*/  @!P0 LOP3.LUT R3, R3, R2, RZ, 0x3c, !PT ;  /* 0x0000000203038212 */ /* 0x008fc800078e3cff */
[----:B------:R-:W-:-:S04]  /*10e40*/  @!P0 LOP3.LUT R2, R3, R2, RZ, 0x3c, !PT ;  /* 0x0000000203028212 */ /* 0x000fc800078e3cff */
[----:B------:R-:W-:-:S05]  /*10e50*/  @!P0 LOP3.LUT R3, R3, R2, RZ, 0x3c, !PT ;  /* 0x0000000203038212 */ /* 0x000fca00078e3cff */
[----:B------:R0:W3:Y:S04]  /*10e60*/  @!P0 LDG.E.U16 R12, [R2.64] ;  /* 0x00000008020c8981 */ /* 0x0000e8000c1e1500 */
[----:B0-----:R-:W2:Y:S04]  /*10e70*/  LDL R2, [R1+0x394] ;  /* 0x0003940001027983 */ /* 0x001ea80000100800 */
[----:B------:R-:W2:Y:S01]  /*10e80*/  LDL R3, [R1+0x398] ;  /* 0x0003980001037983 */ /* 0x000ea20000100800 */
[----:B------:R-:W-:-:S03]  /*10e90*/  PRMT R20, RZ, 0x7610, R20 ;  /* 0x00007610ff147816 */ /* 0x000fc60000000014 */
[----:B---3--:R0:W-:Y:S04]  /*10ea0*/  STL [R1+0x7c], R12 ;  /* 0x00007c0c01007387 */ /* 0x0081e80000100800 */
[----:B0-----:R-:W3:Y:S01]  /*10eb0*/  LDL.LU R12, [R1+0x3c] ;  /* 0x00003c00010c7983 */ /* 0x001ee20000300800 */
[----:B--2---:R-:W-:-:S04]  /*10ec0*/  @!P1 LOP3.LUT R3, R3, R2, RZ, 0x3c, !PT ;  /* 0x0000000203039212 */ /* 0x004fc800078e3cff */
[----:B------:R-:W-:-:S04]  /*10ed0*/  @!P1 LOP3.LUT R2, R3, R2, RZ, 0x3c, !PT ;  /* 0x0000000203029212 */ /* 0x000fc800078e3cff */
[----:B------:R-:W-:-:S05]  /*10ee0*/  @!P1 LOP3.LUT R3, R3, R2, RZ, 0x3c, !PT ;  /* 0x0000000203039212 */ /* 0x000fca00078e3cff */
[----:B------:R0:W2:Y:S04]  /*10ef0*/  @!P1 LDG.E.U16 R20, [R2.64] ;  /* 0x0000000802149981 */ /* 0x0000a8000c1e1500 */
[----:B0-----:R-:W2:Y:S04]  /*10f00*/  LDL R2, [R1+0x38c] ;  /* 0x00038c0001027983 */ /* 0x001ea80000100800 */
[----:B------:R-:W2:Y:S04]  /*10f10*/  LDL R3, [R1+0x390] ;  /* 0x0003900001037983 */ /* 0x000ea80000100800 */
[----:B------:R-:W-:Y:S04]  /*10f20*/  STS.U16 [R28], R10 ;  /* 0x0000000a1c007388 */ /* 0x000fe80000000400 */
[----:B------:R-:W-:Y:S04]  /*10f30*/  STS.U16 [R28+0x80], R17 ;  /* 0x000080111c007388 */ /* 0x000fe80000000400 */
[----:B------:R0:W-:Y:S02]  /*10f40*/  STS.U16 [R28+0x800], R18 ;  /* 0x000800121c007388 */ /* 0x0001e40000000400 */
[----:B0-----:R-:W-:-:S02]  /*10f50*/  PRMT R28, RZ, 0x7610, R28 ;  /* 0x00007610ff1c7816 */ /* 0x001fc4000000001c */
[----:B--2---:R-:W-:-:S04]  /*10f60*/  @!P0 LOP3.LUT R3, R3, R2, RZ, 0x3c, !PT ;  /* 0x0000000203038212 */ /* 0x004fc800078e3cff */
[----:B------:R-:W-:-:S04]  /*10f70*/  @!P0 LOP3.LUT R2, R3, R2, RZ, 0x3c, !PT ;  /* 0x0000000203028212 */ /* 0x000fc800078e3cff */
[----:B------:R-:W-:-:S05]  /*10f80*/  @!P0 LOP3.LUT R3, R3, R2, RZ, 0x3c, !PT ;  /* 0x0000000203038212 */ /* 0x000fca00078e3cff */
[----:B------:R-:W2:Y:S04]  /*10f90*/  @!P0 LDG.E.U16 R28, [R2.64] ;  /* 0x00000008021c8981 */ /* 0x000ea8000c1e1500 */
[----:B------:R0:W-:Y:S04]  /*10fa0*/  STL [R1+0x78], R20 ;  /* 0x0000781401007387 */ /* 0x0001e80000100800 */
[----:B0-----:R-:W3:Y:S04]  /*10fb0*/  LDL.LU R20, [R1+0x38] ;  /* 0x0000380001147983 */ /* 0x001ee80000300800 */
[----:B--2---:R0:W-:Y:S04]  /*10fc0*/  STL [R1+0x74], R28 ;  /* 0x0000741c01007387 */ /* 0x0041e80000100800 */
[----:B------:R-:W2:Y:S04]  /*10fd0*/  LDL R2, [R1+0x314] ;  /* 0x0003140001027983 */ /* 0x000ea80000100800 */
[----:B------:R-:W2:Y:S04]  /*10fe0*/  LDL R3, [R1+0x318] ;  /* 0x0003180001037983 */ /* 0x000ea80000100800 */
[----:B0-----:R-:W0:Y:S02]  /*10ff0*/  S2R R28, SR_TID.X ;  /* 0x00000000001c7919 */ /* 0x001e240000002100 */
[----:B0-----:R-:W-:-:S05]  /*11000*/  LOP3.LUT R28, R28, 0x3f, RZ, 0xc0, !PT ;  /* 0x0000003f1c1c7812 */ /* 0x001fca00078ec0ff */
[----:B------:R-:W-:-:S05]  /*11010*/  IMAD.SHL.U32 R28, R28, 0x2, RZ ;  /* 0x000000021c1c7824 */ /* 0x000fca00078e00ff */
[----:B------:R0:W-:Y:S02]  /*11020*/  STS.U16 [R28+0x880], R19 ;  /* 0x000880131c007388 */ /* 0x0001e40000000400 */
[----:B0-----:R-:W-:Y:S02]  /*11030*/  PRMT R28, RZ, 0x7610, R28 ;  /* 0x00007610ff1c7816 */ /* 0x001fe4000000001c */
[----:B--2---:R-:W-:-:S04]  /*11040*/  @!P1 LOP3.LUT R3, R3, R2, RZ, 0x3c, !PT ;  /* 0x0000000203039212 */ /* 0x004fc800078e3cff */
[----:B------:R-:W-:-:S04]  /*11050*/  @!P1 LOP3.LUT R2, R3, R2, RZ, 0x3c, !PT ;  /* 0x0000000203029212 */ /* 0x000fc800078e3cff */
[----:B------:R-:W-:-:S05]  /*11060*/  @!P1 LOP3.LUT R3, R3, R2, RZ, 0x3c, !PT ;  /* 0x0000000203039212 */ /* 0x000fca00078e3cff */
[----:B------:R-:W2:Y:S04]  /*11070*/  @!P1 LDG.E.U16 R28, [R2.64] ;  /* 0x00000008021c9981 */ /* 0x000ea8000c1e1500 */
        /* <DEDUP_REMOVED lines=8> */
[----:B------:R-:W3:Y:S01]  /*11100*/  LDL.LU R16, [R1+0xe78] ;  /* 0x000e780001107983 */ /* 0x000ee20000300800 */
        /* <DEDUP_REMOVED lines=23> */
[----:B----4-:R0:W-:Y:S02]  /*11280*/  STS.U16 [R28+0x1800], R14 ;  /* 0x0018000e1c007388 */ /* 0x0101e40000000400 */
[----:B0-----:R-:W-:Y:S02]  /*11290*/  PRMT R28, RZ, 0x7610, R28 ;  /* 0x00007610ff1c7816 */ /* 0x001fe4000000001c */
[----:B------:R-:W4:Y:S01]  /*112a0*/  LDL.LU R14, [R1+0xe70] ;  /* 0x000e7000010e7983 */ /* 0x000f220000300800 */
        /* <DEDUP_REMOVED lines=23> */
[----:B---3--:R0:W-:Y:S02]  /*11420*/  STS.U16 [R28+0x2000], R12 ;  /* 0x0020000c1c007388 */ /* 0x0081e40000000400 */
        /* <DEDUP_REMOVED lines=63> */
[----:B--2---:R-:W-:-:S04]  /*11820*/  @!P1 LOP3.LUT R3, R3, R2, RZ, 0x3c, !PT ;  /* 0x0000000203039212 */ /* 0x004fc800078e3cff */
[----:B------:R-:W-:-:S04]  /*11830*/  @!P1 LOP3.LUT R2, R3, R2, RZ, 0x3c, !PT ;  /* 0x0000000203029212 */ /* 0x000fc800078e3cff */
[----:B------:R-:W-:-:S05]  /*11840*/  @!P1 LOP3.LUT R3, R3, R2, RZ, 0x3c, !PT ;  /* 0x0000000203039212 */ /* 0x000fca00078e3cff */
[----:B------:R-:W2:Y:S04]  /*11850*/  @!P1 LDG.E.U16 R28, [R2.64] ;  /* 0x00000008021c9981 */ /* 0x000ea8000c1e1500 */
[----:B--2---:R-:W-:Y:S04]  /*11860*/  STL [R1+0x48], R28 ;  /* 0x0000481c01007387 */ /* 0x004fe80000100800 */
[----:B------:R-:W2:Y:S04]  /*11870*/  LDL R2, [R1+0x47c] ;  /* 0x00047c0001027983 */ /* 0x000ea80000100800 */
[----:B------:R-:W2:Y:S01]  /*11880*/  LDL R3, [R1+0x480] ;  /* 0x0004800001037983 */ /* 0x000ea20000100800 */
[----:B------:R-:W-:-:S02]  /*11890*/  PRMT R29, RZ, 0x7610, R29 ;  /* 0x00007610ff1d7816 */ /* 0x000fc4000000001d */
[----:B--2---:R-:W-:-:S04]  /*118a0*/  @!P0 LOP3.LUT R3, R3, R2, RZ, 0x3c, !PT ;  /* 0x0000000203038212 */ /* 0x004fc800078e3cff */
[----:B------:R-:W-:-:S04]  /*118b0*/  @!P0 LOP3.LUT R2, R3, R2, RZ, 0x3c, !PT ;  /* 0x0000000203028212 */ /* 0x000fc800078e3cff */
[----:B------:R-:W-:-:S05]  /*118c0*/  @!P0 LOP3.LUT R3, R3, R2, RZ, 0x3c, !PT ;  /* 0x0000000203038212 */ /* 0x000fca00078e3cff */
[----:B------:R0:W2:Y:S04]  /*118d0*/  @!P0 LDG.E.U16 R29, [R2.64] ;  /* 0x00000008021d8981 */ /* 0x0000a8000c1e1500 */
[----:B0-----:R-:W3:Y:S04]  /*118e0*/  LDL R2, [R1+0x404] ;  /* 0x0004040001027983 */ /* 0x001ee80000100800 */
[----:B------:R-:W3:Y:S01]  /*118f0*/  LDL R3, [R1+0x408] ;  /* 0x0004080001037983 */ /* 0x000ee20000100800 */
[----:B------:R-:W-:-:S03]  /*11900*/  PRMT R0, RZ, 0x7610, R0 ;  /* 0x00007610ff007816 */ /* 0x000fc60000000000 */
[----:B--2---:R0:W-:Y:S01]  /*11910*/  STL [R1+0x44], R29 ;  /* 0x0000441d01007387 */ /* 0x0041e20000100800 */
[----:B------:R-:W-:-:S03]  /*11920*/  PRMT R14, RZ, 0x7610, R14 ;  /* 0x00007610ff0e7816 */ /* 0x000fc6000000000e */
[----:B0-----:R-:W2:Y:S01]  /*11930*/  LDL R29, [R1+0x380] ;  /* 0x00038000011d7983 */ /* 0x001ea20000100800 */
[----:B---3--:R-:W-:-:S04]  /*11940*/  @!P1 LOP3.LUT R3, R3, R2, RZ, 0x3c, !PT ;  /* 0x0000000203039212 */ /* 0x008fc800078e3cff */
[----:B------:R-:W-:-:S04]  /*11950*/  @!P1 LOP3.LUT R2, R3, R2, RZ, 0x3c, !PT ;  /* 0x0000000203029212 */ /* 0x000fc800078e3cff */
[----:B------:R-:W-:-:S05]  /*11960*/  @!P1 LOP3.LUT R3, R3, R2, RZ, 0x3c, !PT ;  /* 0x0000000203039212 */ /* 0x000fca00078e3cff */
[----:B------:R0:W3:Y:S04]  /*11970*/  @!P1 LDG.E.U16 R0, [R2.64] ;  /* 0x0000000802009981 */ /* 0x0000e8000c1e1500 */
[----:B0-----:R-:W4:Y:S04]  /*11980*/  LDL R2, [R1+0x3fc] ;  /* 0x0003fc0001027983 */ /* 0x001f280000100800 */
[----:B------:R-:W4:Y:S04]  /*11990*/  LDL R3, [R1+0x400] ;  /* 0x0004000001037983 */ /* 0x000f280000100800 */
[----:B---3--:R-:W-:Y:S01]  /*119a0*/  STL [R1+0xe18], R0 ;  /* 0x000e180001007387 */ /* 0x008fe20000100800 */
[----:B----4-:R-:W-:-:S04]  /*119b0*/  @!P0 LOP3.LUT R3, R3, R2, RZ, 0x3c, !PT ;  /* 0x0000000203038212 */ /* 0x010fc800078e3cff */
[----:B------:R-:W-:-:S04]  /*119c0*/  @!P0 LOP3.LUT R2, R3, R2, RZ, 0x3c, !PT ;  /* 0x0000000203028212 */ /* 0x000fc800078e3cff */
[----:B------:R-:W-:-:S05]  /*119d0*/  @!P0 LOP3.LUT R3, R3, R2, RZ, 0x3c, !PT ;  /* 0x0000000203038212 */ /* 0x000fca00078e3cff */
[----:B------:R0:W3:Y:S04]  /*119e0*/  @!P0 LDG.E.U16 R14, [R2.64] ;  /* 0x00000008020e8981 */ /* 0x0000e8000c1e1500 */
[----:B0-----:R-:W4:Y:S04]  /*119f0*/  LDL R2, [R1+0x384] ;  /* 0x0003840001027983 */ /* 0x001f280000100800 */
[----:B------:R-:W4:Y:S01]  /*11a00*/  LDL R3, [R1+0x388] ;  /* 0x0003880001037983 */ /* 0x000f220000100800 */
[----:B------:R-:W-:Y:S02]  /*11a10*/  PRMT R8, RZ, 0x7610, R8 ;  /* 0x00007610ff087816 */ /* 0x000fe40000000008 */
[----:B----4-:R-:W-:-:S04]  /*11a20*/  @!P1 LOP3.LUT R3, R3, R2, RZ, 0x3c, !PT ;  /* 0x0000000203039212 */ /* 0x010fc800078e3cff */
[----:B------:R-:W-:-:S04]  /*11a30*/  @!P1 LOP3.LUT R2, R3, R2, RZ, 0x3c, !PT ;  /* 0x0000000203029212 */ /* 0x000fc800078e3cff */
[----:B------:R-:W-:-:S05]  /*11a40*/  @!P1 LOP3.LUT R3, R3, R2, RZ, 0x3c, !PT ;  /* 0x0000000203039212 */ /* 0x000fca00078e3cff */
[----:B------:R-:W4:Y:S04]  /*11a50*/  @!P1 LDG.E.U16 R8, [R2.64] ;  /* 0x0000000802089981 */ /* 0x000f28000c1e1500 */
[----:B---3--:R0:W-:Y:S04]  /*11a60*/  STL [R1+0x2c], R14 ;  /* 0x00002c0e01007387 */ /* 0x0081e80000100800 */
[----:B0-----:R-:W3:Y:S04]  /*11a70*/  LDL.LU R14, [R1+0x120] ;  /* 0x00012000010e7983 */ /* 0x001ee80000300800 */
[----:B----4-:R0:W-:Y:S04]  /*11a80*/  STL [R1+0x20], R8 ;  /* 0x0000200801007387 */ /* 0x0101e80000100800 */
[----:B0-----:R-:W4:Y:S04]  /*11a90*/  LDL.LU R8, [R1+0xe60] ;  /* 0x000e600001087983 */ /* 0x001f280000300800 */
[----:B------:R-:W3:Y:S01]  /*11aa0*/  LDL R3, [R1+0x37c] ;  /* 0x00037c0001037983 */ /* 0x000ee20000100800 */
[----:B------:R-:W-:Y:S01]  /*11ab0*/  PRMT R25, RZ, 0x7610, R25 ;  /* 0x00007610ff197816 */ /* 0x000fe20000000019 */
[----:B--2---:R-:W-:-:S02]  /*11ac0*/  @!P0 IMAD.MOV.U32 R2, RZ, RZ, R29 ;  /* 0x000000ffff028224 */ /* 0x004fc400078e001d */
[----:B------:R-:W2:Y:S04]  /*11ad0*/  LDL.LU R29, [R1+0x11c] ;  /* 0x00011c00011d7983 */ /* 0x000ea80000300800 */
[----:B------:R-:W0:Y:S04]  /*11ae0*/  S2R R28, SR_TID.X ;  /* 0x00000000001c7919 */ /* 0x000e280000002100 */
[----:B---3--:R1:W3:Y:S04]  /*11af0*/  @!P0 LDG.E.U16 R25, [R2.64] ;  /* 0x0000000802198981 */ /* 0x0082e8000c1e1500 */
[----:B-1----:R-:W2:Y:S04]  /*11b00*/  LDL R2, [R1+0x304] ;  /* 0x0003040001027983 */ /* 0x002ea80000100800 */
[----:B------:R-:W2:Y:S01]  /*11b10*/  LDL R3, [R1+0x308] ;  /* 0x0003080001037983 */ /* 0x000ea20000100800 */
[----:B0-----:R-:W-:-:S05]  /*11b20*/  LOP3.LUT R28, R28, 0x3f, RZ, 0xc0, !PT ;  /* 0x0000003f1c1c7812 */ /* 0x001fca00078ec0ff */
[----:B------:R-:W-:-:S05]  /*11b30*/  IMAD.SHL.U32 R28, R28, 0x2, RZ ;  /* 0x000000021c1c7824 */ /* 0x000fca00078e00ff */
[----:B------:R-:W-:Y:S04]  /*11b40*/  STS.U16 [R28+0x3800], R15 ;  /* 0x0038000f1c007388 */ /* 0x000fe80000000400 */
[----:B------:R0:W-:Y:S02]  /*11b50*/  STS.U16 [R28+0x3880], R16 ;  /* 0x003880101c007388 */ /* 0x0001e40000000400 */
[----:B0-----:R-:W-:Y:S02]  /*11b60*/  PRMT R28, RZ, 0x7610, R28 ;  /* 0x00007610ff1c7816 */ /* 0x001fe4000000001c */
[----:B---3--:R0:W-:Y:S01]  /*11b70*/  STL [R1+0x1c], R25 ;  /* 0x00001c1901007387 */ /* 0x0081e20000100800 */
[----:B------:R-:W-:-:S03]  /*11b80*/  PRMT R22, RZ, 0x7610, R22 ;  /* 0x00007610ff167816 */ /* 0x000fc60000000016 */
[----:B0-----:R-:W3:Y:S01]  /*11b90*/  LDL R25, [R1+0x280] ;  /* 0x0002800001197983 */ /* 0x001ee20000100800 */
[----:B--2---:R-:W-:-:S04]  /*11ba0*/  @!P1 LOP3.LUT R3, R3, R2, RZ, 0x3c, !PT ;  /* 0x0000000203039212 */ /* 0x004fc800078e3cff */
[----:B------:R-:W-:-:S04]  /*11bb0*/  @!P1 LOP3.LUT R2, R3, R2, RZ, 0x3c, !PT ;  /* 0x0000000203029212 */ /* 0x000fc800078e3cff */
[----:B------:R-:W-:-:S05]  /*11bc0*/  @!P1 LOP3.LUT R3, R3, R2, RZ, 0x3c, !PT ;  /* 0x0000000203039212 */ /* 0x000fca00078e3cff */
[----:B------:R0:W2:Y:S04]  /*11bd0*/  @!P1 LDG.E.U16 R28, [R2.64] ;  /* 0x00000008021c9981 */ /* 0x0000a8000c1e1500 */
[----:B0-----:R-:W2:Y:S04]  /*11be0*/  LDL R2, [R1+0x2fc] ;  /* 0x0002fc0001027983 */ /* 0x001ea80000100800 */
[----:B------:R-:W2:Y:S02]  /*11bf0*/  LDL R3, [R1+0x300] ;  /* 0x0003000001037983 */ /* 0x000ea40000100800 */
[----:B--2---:R-:W-:-:S04]  /*11c00*/  @!P0 LOP3.LUT R3, R3, R2, RZ, 0x3c, !PT ;  /* 0x0000000203038212 */ /* 0x004fc800078e3cff */
[----:B------:R-:W-:-:S04]  /*11c10*/  @!P0 LOP3.LUT R2, R3, R2, RZ, 0x3c, !PT ;  /* 0x0000000203028212 */ /* 0x000fc800078e3cff */
[----:B------:R-:W-:-:S05]  /*11c20*/  @!P0 LOP3.LUT R3, R3, R2, RZ, 0x3c, !PT ;  /* 0x0000000203038212 */ /* 0x000fca00078e3cff */
[----:B------:R-:W2:Y:S04]  /*11c30*/  @!P0 LDG.E.U16 R22, [R2.64] ;  /* 0x0000000802168981 */ /* 0x000ea8000c1e1500 */
[----:B------:R0:W-:Y:S04]  /*11c40*/  STL [R1+0x10], R28 ;  /* 0x0000101c01007387 */ /* 0x0001e80000100800 */
[----:B0-----:R-:W3:Y:S04]  /*11c50*/  LDL.LU R28, [R1+0x114] ;  /* 0x00011400011c7983 */ /* 0x001ee80000300800 */
[----:B--2---:R0:W-:Y:S04]  /*11c60*/  STL [R1+0xc], R22 ;  /* 0x00000c1601007387 */ /* 0x0041e80000100800 */
[----:B0-----:R-:W2:Y:S04]  /*11c70*/  LDL.LU R22, [R1+0xe5c] ;  /* 0x000e5c0001167983 */ /* 0x001ea80000300800 */
[----:B------:R-:W2:Y:S04]  /*11c80*/  LDL R2, [R1+0x284] ;  /* 0x0002840001027983 */ /* 0x000ea80000100800 */
[----:B------:R-:W2:Y:S01]  /*11c90*/  LDL R3, [R1+0x288] ;  /* 0x0002880001037983 */ /* 0x000ea20000100800 */
[----:B------:R-:W-:-:S02]  /*11ca0*/  PRMT R24, RZ, 0x7610, R24 ;  /* 0x00007610ff187816 */ /* 0x000fc40000000018 */
[----:B--2---:R-:W-:-:S04]  /*11cb0*/  @!P1 LOP3.LUT R3, R3, R2, RZ, 0x3c, !PT ;  /* 0x0000000203039212 */ /* 0x004fc800078e3cff */
[----:B------:R-:W-:-:S04]  /*11cc0*/  @!P1 LOP3.LUT R2, R3, R2, RZ, 0x3c, !PT ;  /* 0x0000000203029212 */ /* 0x000fc800078e3cff */
[----:B------:R-:W-:-:S05]  /*11cd0*/  @!P1 LOP3.LUT R3, R3, R2, RZ, 0x3c, !PT ;  /* 0x0000000203039212 */ /* 0x000fca00078e3cff */
[----:B------:R0:W2:Y:S04]  /*11ce0*/  @!P1 LDG.E.U16 R24, [R2.64] ;  /* 0x0000000802189981 */ /* 0x0000a8000c1e1500 */
[----:B0-----:R-:W4:Y:S01]  /*11cf0*/  LDL R3, [R1+0x27c] ;  /* 0x00027c0001037983 */ /* 0x001f220000100800 */
[----:B------:R-:W-:Y:S01]  /*11d00*/  PRMT R12, RZ, 0x7610, R12 ;  /* 0x00007610ff0c7816 */ /* 0x000fe2000000000c */
[----:B---3--:R-:W-:Y:S02]  /*11d10*/  @!P0 IMAD.MOV.U32 R2, RZ, RZ, R25 ;  /* 0x000000ffff028224 */ /* 0x008fe400078e0019 */
[----:B--2---:R0:W-:Y:S04]  /*11d20*/  STL [R1], R24 ;  /* 0x0000001801007387 */ /* 0x0041e80000100800 */
[----:B0-----:R-:W2:Y:S04]  /*11d30*/  LDL.LU R24, [R1+0x110] ;  /* 0x0001100001187983 */ /* 0x001ea80000300800 */
[----:B------:R-:W3:Y:S04]  /*11d40*/  LDL.LU R25, [R1+0x30] ;  /* 0x0000300001197983 */ /* 0x000ee80000300800 */
[----:B----4-:R0:W4:Y:S04]  /*11d50*/  @!P0 LDG.E.U16 R12, [R2.64] ;  /* 0x00000008020c8981 */ /* 0x010128000c1e1500 */
[----:B0-----:R-:W2:Y:S04]  /*11d60*/  LDL R2, [R1+0x1f0] ;  /* 0x0001f00001027983 */ /* 0x001ea80000100800 */
[----:B------:R-:W2:Y:S01]  /*11d70*/  LDL R3, [R1+0x1f4] ;  /* 0x0001f40001037983 */ /* 0x000ea20000100800 */
[----:B------:R-:W-:-:S03]  /*11d80*/  PRMT R11, RZ, 0x7610, R11 ;  /* 0x00007610ff0b7816 */ /* 0x000fc6000000000b */
[----:B------:R-:W0:Y:S04]  /*11d90*/  S2R R0, SR_TID.X ;  /* 0x0000000000007919 */ /* 0x000e280000002100 */
[----:B----4-:R1:W-:Y:S01]  /*11da0*/  STL [R1+0xe08], R12 ;  /* 0x000e080c01007387 */ /* 0x0103e20000100800 */
[----:B--2---:R-:W-:-:S03]  /*11db0*/  @!P1 LOP3.LUT R3, R3, R2, RZ, 0x3c, !PT ;  /* 0x0000000203039212 */ /* 0x004fc600078e3cff */
[----:B-1----:R-:W2:Y:S01]  /*11dc0*/  LDL R12, [R1+0x794] ;  /* 0x00079400010c7983 */ /* 0x002ea20000100800 */
[----:B------:R-:W-:-:S04]  /*11dd0*/  @!P1 LOP3.LUT R2, R3, R2, RZ, 0x3c, !PT ;  /* 0x0000000203029212 */ /* 0x000fc800078e3cff */
[----:B------:R-:W-:-:S05]  /*11de0*/  @!P1 LOP3.LUT R3, R3, R2, RZ, 0x3c, !PT ;  /* 0x0000000203039212 */ /* 0x000fca00078e3cff */
[----:B------:R1:W4:Y:S04]  /*11df0*/  @!P1 LDG.E.U16 R11, [R2.64] ;  /* 0x00000008020b9981 */ /* 0x000328000c1e1500 */
[----:B-1----:R-:W2:Y:S04]  /*11e00*/  LDL R2, [R1+0x1e8] ;  /* 0x0001e80001027983 */ /* 0x002ea80000100800 */
[----:B------:R-:W2:Y:S01]  /*11e10*/  LDL R3, [R1+0x1ec] ;  /* 0x0001ec0001037983 */ /* 0x000ea20000100800 */
[----:B0-----:R-:W-:-:S05]  /*11e20*/  LOP3.LUT R0, R0, 0x3f, RZ, 0xc0, !PT ;  /* 0x0000003f00007812 */ /* 0x001fca00078ec0ff */
[----:B------:R-:W-:-:S05]  /*11e30*/  IMAD.SHL.U32 R0, R0, 0x2, RZ ;  /* 0x0000000200007824 */ /* 0x000fca00078e00ff */
[----:B------:R-:W-:-:S05]  /*11e40*/  LOP3.LUT R0, R0, 0x10, RZ, 0x3c, !PT ;  /* 0x0000001000007812 */ /* 0x000fca00078e3cff */
[----:B------:R-:W-:Y:S01]  /*11e50*/  STS.U16 [R0+0x100], R21 ;  /* 0x0001001500007388 */ /* 0x000fe20000000400 */
[----:B------:R-:W-:-:S03]  /*11e60*/  PRMT R10, RZ, 0x7610, R10 ;  /* 0x00007610ff0a7816 */ /* 0x000fc6000000000a */
[----:B------:R-:W-:Y:S04]  /*11e70*/  STS.U16 [R0+0x180], R9 ;  /* 0x0001800900007388 */ /* 0x000fe80000000400 */
[----:B------:R-:W-:Y:S04]  /*11e80*/  STS.U16 [R0+0x900], R8 ;  /* 0x0009000800007388 */ /* 0x000fe80000000400 */
[----:B------:R-:W-:Y:S04]  /*11e90*/  STS.U16 [R0+0x980], R7 ;  /* 0x0009800700007388 */ /* 0x000fe80000000400 */
[----:B------:R-:W-:Y:S04]  /*11ea0*/  STS.U16 [R0+0x1100], R6 ;  /* 0x0011000600007388 */ /* 0x000fe80000000400 */
[----:B------:R-:W-:Y:S04]  /*11eb0*/  STS.U16 [R0+0x1180], R22 ;  /* 0x0011801600007388 */ /* 0x000fe80000000400 */
[----:B------:R-:W-:Y:S04]  /*11ec0*/  STS.U16 [R0+0x1900], R23 ;  /* 0x0019001700007388 */ /* 0x000fe80000000400 */
[----:B------:R0:W-:Y:S04]  /*11ed0*/  STS.U16 [R0+0x1980], R14 ;  /* 0x0019800e00007388 */ /* 0x0001e80000000400 */
[----:B------:R1:W-:Y:S04]  /*11ee0*/  STS.U16 [R0+0x2100], R29 ;  /* 0x0021001d00007388 */ /* 0x0003e80000000400 */
[----:B0-----:R-:W3:Y:S04]  /*11ef0*/  LDL R14, [R1+0x788] ;  /* 0x00078800010e7983 */ /* 0x001ee80000100800 */
[----:B----4-:R-:W-:Y:S04]  /*11f00*/  STL [R1+0xe0c], R11 ;  /* 0x000e0c0b01007387 */ /* 0x010fe80000100800 */
[----:B-1----:R-:W4:Y:S01]  /*11f10*/  LDL.LU R29, [R1+0xe58] ;  /* 0x000e5800011d7983 */ /* 0x002f220000300800 */
[----:B--2---:R-:W-:-:S04]  /*11f20*/  @!P0 LOP3.LUT R3, R3, R2, RZ, 0x3c, !PT ;  /* 0x0000000203038212 */ /* 0x004fc800078e3cff */
[----:B------:R-:W-:-:S04]  /*11f30*/  @!P0 LOP3.LUT R2, R3, R2, RZ, 0x3c, !PT ;  /* 0x0000000203028212 */ /* 0x000fc800078e3cff */
[----:B------:R-:W-:-:S05]  /*11f40*/  @!P0 LOP3.LUT R3, R3, R2, RZ, 0x3c, !PT ;  /* 0x0000000203038212 */ /* 0x000fca00078e3cff */
[----:B------:R0:W2:Y:S04]  /*11f50*/  @!P0 LDG.E.U16 R10, [R2.64] ;  /* 0x00000008020a8981 */ /* 0x0000a8000c1e1500 */
[----:B0-----:R-:W3:Y:S04]  /*11f60*/  LDL R2, [R1+0x780] ;  /* 0x0007800001027983 */ /* 0x001ee80000100800 */
[----:B------:R-:W3:Y:S01]  /*11f70*/  LDL R3, [R1+0x78c] ;  /* 0x00078c0001037983 */ /* 0x000ee20000100800 */
[----:B------:R-:W-:Y:S02]  /*11f80*/  PRMT R9, RZ, 0x7610, R9 ;  /* 0x00007610ff097816 */ /* 0x000fe40000000009 */
[----:B------:R-:W-:Y:S01]  /*11f90*/  PRMT R8, RZ, 0x7610, R8 ;  /* 0x00007610ff087816 */ /* 0x000fe20000000008 */
[----:B--2---:R0:W-:Y:S04]  /*11fa0*/  STL [R1+0xe10], R10 ;  /* 0x000e100a01007387 */ /* 0x0041e80000100800 */
[----:B0-----:R-:W2:Y:S01]  /*11fb0*/  LDL.LU R10, [R1+0x118] ;  /* 0x00011800010a7983 */ /* 0x001ea20000300800 */
[----:B---3--:R-:W-:-:S04]  /*11fc0*/  @!P1 LOP3.LUT R3, R3, R2, RZ, 0x3c, !PT ;  /* 0x0000000203039212 */ /* 0x008fc800078e3cff */
[----:B------:R-:W-:-:S04]  /*11fd0*/  @!P1 LOP3.LUT R2, R3, R2, RZ, 0x3c, !PT ;  /* 0x0000000203029212 */ /* 0x000fc800078e3cff */
[----:B------:R-:W-:-:S05]  /*11fe0*/  @!P1 LOP3.LUT R3, R3, R2, RZ, 0x3c, !PT ;  /* 0x0000000203039212 */ /* 0x000fca00078e3cff */
[----:B------:R0:W3:Y:S02]  /*11ff0*/  @!P1 LDG.E.U16 R9, [R2.64] ;  /* 0x0000000802099981 */ /* 0x0000e4000c1e1500 */
[----:B0-----:R-:W-:Y:S02]  /*12000*/  @!P0 IMAD.MOV.U32 R2, RZ, RZ, R12 ;  /* 0x000000ffff028224 */ /* 0x001fe400078e000c */
[----:B------:R-:W-:-:S05]  /*12010*/  @!P0 IMAD.MOV.U32 R3, RZ, RZ, R14 ;  /* 0x000000ffff038224 */ /* 0x000fca00078e000e */
[----:B------:R0:W4:Y:S04]  /*12020*/  @!P0 LDG.E.U16 R8, [R2.64] ;  /* 0x0000000802088981 */ /* 0x000128000c1e1500 */
[----:B--2---:R-:W-:Y:S04]  /*12030*/  STS.U16 [R0+0x2180], R10 ;  /* 0x0021800a00007388 */ /* 0x004fe80000000400 */
[----:B------:R1:W-:Y:S04]  /*12040*/  STS.U16 [R0+0x2900], R28 ;  /* 0x0029001c00007388 */ /* 0x0003e80000000400 */
[----:B------:R2:W-:Y:S04]  /*12050*/  STS.U16 [R0+0x2980], R24 ;  /* 0x0029801800007388 */ /* 0x0005e80000000400 */
[----:B---3--:R-:W-:Y:S04]  /*12060*/  STL [R1+0xe14], R9 ;  /* 0x000e140901007387 */ /* 0x008fe80000100800 */
[----:B-1----:R-:W3:Y:S04]  /*12070*/  LDL R28, [R1+0x478] ;  /* 0x00047800011c7983 */ /* 0x002ee80000100800 */
[----:B------:R-:W3:Y:S04]  /*12080*/  LDL R14, [R1+0x46c] ;  /* 0x00046c00010e7983 */ /* 0x000ee80000100800 */
[----:B------:R-:W3:Y:S04]  /*12090*/  LDL R10, [R1+0x470] ;  /* 0x00047000010a7983 */ /* 0x000ee80000100800 */
[----:B------:R-:W3:Y:S04]  /*120a0*/  LDL.LU R12, [R1+0x4] ;  /* 0x00000400010c7983 */ /* 0x000ee80000300800 */
[----:B0-----:R-:W3:Y:S04]  /*120b0*/  LDL R2, [R1+0x4f4] ;  /* 0x0004f40001027983 */ /* 0x001ee80000100800 */
[----:B------:R-:W3:Y:S04]  /*120c0*/  LDL R3, [R1+0x4f8] ;  /* 0x0004f80001037983 */ /* 0x000ee80000100800 */
[----:B----4-:R-:W-:Y:S04]  /*120d0*/  STL [R1+0xe1c], R8 ;  /* 0x000e1c0801007387 */ /* 0x010fe80000100800 */
[----:B--2---:R-:W2:Y:S01]  /*120e0*/  LDL.LU R24, [R1+0xe54] ;  /* 0x000e540001187983 */ /* 0x004ea20000300800 */
        /* <DEDUP_REMOVED lines=18> */
[----:B------:R-:W4:Y:S04]  /*12210*/  LDL.LU R2, [R1+0x14] ;  /* 0x0000140001027983 */ /* 0x000f280000300800 */
[----:B------:R-:W2:Y:S01]  /*12220*/  LDL R3, [R1+0x474] ;  /* 0x0004740001037983 */ /* 0x000ea20000100800 */
[----:B---3--:R-:W-:-:S03]  /*12230*/  PRMT R25, RZ, 0x7610, R25 ;  /* 0x00007610ff197816 */ /* 0x008fc60000000019 */
[----:B----4-:R0:W-:Y:S02]  /*12240*/  STS.U16 [R0+0x3180], R2 ;  /* 0x0031800200007388 */ /* 0x0101e40000000400 */
[----:B0-----:R-:W-:Y:S01]  /*12250*/  @!P1 IMAD.MOV.U32 R2, RZ, RZ, R28 ;  /* 0x000000ffff029224 */ /* 0x001fe200078e001c */
[----:B------:R-:W-:Y:S01]  /*12260*/  PRMT R9, RZ, 0x7610, R9 ;  /* 0x00007610ff097816 */ /* 0x000fe20000000009 */
[----:B------:R-:W3:Y:S04]  /*12270*/  LDL R28, [R1+0x3f0] ;  /* 0x0003f000011c7983 */ /* 0x000ee80000100800 */
[----:B--2---:R0:W2:Y:S02]  /*12280*/  @!P1 LDG.E.U16 R25, [R2.64] ;  /* 0x0000000802199981 */ /* 0x0040a4000c1e1500 */
[----:B0-----:R-:W-:-:S02]  /*12290*/  @!P0 IMAD.MOV.U32 R2, RZ, RZ, R10 ;  /* 0x000000ffff028224 */ /* 0x001fc400078e000a */
[----:B------:R-:W-:-:S05]  /*122a0*/  @!P0 IMAD.MOV.U32 R3, RZ, RZ, R14 ;  /* 0x000000ffff038224 */ /* 0x000fca00078e000e */
[----:B------:R0:W4:Y:S04]  /*122b0*/  @!P0 LDG.E.U16 R9, [R2.64] ;  /* 0x0000000802098981 */ /* 0x000128000c1e1500 */
[----:B--2---:R1:W-:Y:S04]  /*122c0*/  STL [R1+0x34], R25 ;  /* 0x0000341901007387 */ /* 0x0043e80000100800 */
[----:B-1----:R-:W2:Y:S04]  /*122d0*/  LDL.LU R25, [R1+0xe44] ;  /* 0x000e440001197983 */ /* 0x002ea80000300800 */
[----:B0-----:R-:W2:Y:S04]  /*122e0*/  LDL R2, [R1+0x3f4] ;  /* 0x0003f40001027983 */ /* 0x001ea80000100800 */
[----:B------:R-:W2:Y:S01]  /*122f0*/  LDL R3, [R1+0x3f8] ;  /* 0x0003f80001037983 */ /* 0x000ea20000100800 */
[----:B------:R-:W-:-:S03]  /*12300*/  PRMT R29, RZ, 0x7610, R29 ;  /* 0x00007610ff1d7816 */ /* 0x000fc6000000001d */
[----:B------:R-:W3:Y:S01]  /*12310*/  LDL R14, [R1+0x374] ;  /* 0x00037400010e7983 */ /* 0x000ee20000100800 */
[----:B--2---:R-:W-:-:S04]  /*12320*/  @!P1 LOP3.LUT R3, R3, R2, RZ, 0x3c, !PT ;  /* 0x0000000203039212 */ /* 0x004fc800078e3cff */
[----:B------:R-:W-:-:S04]  /*12330*/  @!P1 LOP3.LUT R2, R3, R2, RZ, 0x3c, !PT ;  /* 0x0000000203029212 */ /* 0x000fc800078e3cff */
[----:B------:R-:W-:-:S05]  /*12340*/  @!P1 LOP3.LUT R3, R3, R2, RZ, 0x3c, !PT ;  /* 0x0000000203039212 */ /* 0x000fca00078e3cff */
[----:B------:R-:W2:Y:S04]  /*12350*/  @!P1 LDG.E.U16 R29, [R2.64] ;  /* 0x00000008021d9981 */ /* 0x000ea8000c1e1500 */
[----:B------:R-:W-:Y:S04]  /*12360*/  STS.U16 [R0+0x3900], R25 ;  /* 0x0039001900007388 */ /* 0x000fe80000000400 */
[----:B----4-:R0:W-:Y:S04]  /*12370*/  STL [R1+0x30], R9 ;  /* 0x0000300901007387 */ /* 0x0101e80000100800 */
[----:B------:R1:W-:Y:S04]  /*12380*/  STS.U16 [R0+0x3980], R24 ;  /* 0x0039801800007388 */ /* 0x0003e80000000400 */
[----:B0-----:R-:W4:Y:S04]  /*12390*/  LDL R9, [R1+0x378] ;  /* 0x0003780001097983 */ /* 0x001f280000100800 */
[----:B-1----:R-:W3:Y:S04]  /*123a0*/  LDL.LU R0, [R1+0x128] ;  /* 0x0001280001007983 */ /* 0x002ee80000300800 */
[----:B------:R-:W0:Y:S04]  /*123b0*/  S2R R10, SR_TID.X ;  /* 0x00000000000a7919 */ /* 0x000e280000002100 */
[----:B--2---:R1:W-:Y:S04]  /*123c0*/  STL [R1+0x28], R29 ;  /* 0x0000281d01007387 */ /* 0x0043e80000100800 */
[----:B-1----:R-:W2:Y:S04]  /*123d0*/  LDL.LU R29, [R1+0xe40] ;  /* 0x000e4000011d7983 */ /* 0x002ea80000300800 */
[----:B------:R-:W2:Y:S04]  /*123e0*/  LDL.LU R2, [R1+0x8] ;  /* 0x0000080001027983 */ /* 0x000ea80000300800 */
[----:B------:R-:W3:Y:S01]  /*123f0*/  LDL R3, [R1+0x3ec] ;  /* 0x0003ec0001037983 */ /* 0x000ee20000100800 */
[----:B0-----:R-:W-:-:S05]  /*12400*/  LOP3.LUT R10, R10, 0x3f, RZ, 0xc0, !PT ;  /* 0x0000003f0a0a7812 */ /* 0x001fca00078ec0ff */
[----:B------:R-:W-:-:S05]  /*12410*/  IMAD.SHL.U32 R10, R10, 0x2, RZ ;  /* 0x000000020a0a7824 */ /* 0x000fca00078e00ff */
[----:B------:R-:W-:Y:S02]  /*12420*/  LOP3.LUT R10, R10, 0x20, RZ, 0x3c, !PT ;  /* 0x000000200a0a7812 */ /* 0x000fe400078e3cff */
[----:B------:R-:W-:-:S03]  /*12430*/  PRMT R11, RZ, 0x7610, R11 ;  /* 0x00007610ff0b7816 */ /* 0x000fc6000000000b */
[----:B--2---:R3:W-:Y:S02]  /*12440*/  STS.U16 [R10+0x200], R2 ;  /* 0x000200020a007388 */ /* 0x0047e40000000400 */
[----:B---3--:R-:W-:Y:S01]  /*12450*/  @!P0 IMAD.MOV.U32 R2, RZ, RZ, R28 ;  /* 0x000000ffff028224 */ /* 0x008fe200078e001c */
[----:B------:R-:W-:Y:S01]  /*12460*/  PRMT R8, RZ, 0x7610, R8 ;  /* 0x00007610ff087816 */ /* 0x000fe20000000008 */
[----:B------:R-:W2:Y:S04]  /*12470*/  LDL.LU R28, [R1+0x130] ;  /* 0x00013000011c7983 */ /* 0x000ea80000300800 */
[----:B------:R4:W3:Y:S04]  /*12480*/  @!P0 LDG.E.U16 R11, [R2.64] ;  /* 0x00000008020b8981 */ /* 0x0008e8000c1e1500 */
[----:B------:R0:W-:Y:S01]  /*12490*/  STS.U16 [R10+0x280], R12 ;  /* 0x0002800c0a007388 */ /* 0x0001e20000000400 */
[----:B----4-:R-:W-:-:S02]  /*124a0*/  @!P1 IMAD.MOV.U32 R2, RZ, RZ, R9 ;  /* 0x000000ffff029224 */ /* 0x010fc400078e0009 */
[----:B------:R-:W-:Y:S01]  /*124b0*/  @!P1 IMAD.MOV.U32 R3, RZ, RZ, R14 ;  /* 0x000000ffff039224 */ /* 0x000fe200078e000e */
[----:B0-----:R-:W4:Y:S04]  /*124c0*/  LDL R12, [R1+0x2ec] ;  /* 0x0002ec00010c7983 */ /* 0x001f280000100800 */
[----:B------:R0:W2:Y:S04]  /*124d0*/  @!P1 LDG.E.U16 R8, [R2.64] ;  /* 0x0000000802089981 */ /* 0x0000a8000c1e1500 */
[----:B---3--:R1:W-:Y:S04]  /*124e0*/  STL [R1+0x24], R11 ;  /* 0x0000240b01007387 */ /* 0x0083e80000100800 */
[----:B0-----:R-:W3:Y:S04]  /*124f0*/  LDL R2, [R1+0x36c] ;  /* 0x00036c0001027983 */ /* 0x001ee80000100800 */
[----:B------:R-:W3:Y:S01]  /*12500*/  LDL R3, [R1+0x370] ;  /* 0x0003700001037983 */ /* 0x000ee20000100800 */
[----:B------:R-:W-:-:S03]  /*12510*/  PRMT R27, RZ, 0x7610, R27 ;  /* 0x00007610ff1b7816 */ /* 0x000fc6000000001b */
[----:B-1----:R-:W2:Y:S04]  /*12520*/  LDL R11, [R1+0x2f0] ;  /* 0x0002f000010b7983 */ /* 0x002ea80000100800 */
[----:B------:R-:W2:Y:S01]  /*12530*/  LDL R9, [R1+0x274] ;  /* 0x0002740001097983 */ /* 0x000ea20000100800 */
[----:B---3--:R-:W-:-:S04]  /*12540*/  @!P0 LOP3.LUT R3, R3, R2, RZ, 0x3c, !PT ;  /* 0x0000000203038212 */ /* 0x008fc800078e3cff */
[----:B------:R-:W-:-:S04]  /*12550*/  @!P0 LOP3.LUT R2, R3, R2, RZ, 0x3c, !PT ;  /* 0x0000000203028212 */ /* 0x000fc800078e3cff */
[----:B------:R-:W-:-:S05]  /*12560*/  @!P0 LOP3.LUT R3, R3, R2, RZ, 0x3c, !PT ;  /* 0x0000000203038212 */ /* 0x000fca00078e3cff */
[----:B------:R-:W3:Y:S04]  /*12570*/  @!P0 LDG.E.U16 R27, [R2.64] ;  /* 0x00000008021b8981 */ /* 0x000ee8000c1e1500 */
[----:B--2---:R0:W-:Y:S04]  /*12580*/  STL [R1+0x18], R8 ;  /* 0x0000180801007387 */ /* 0x0041e80000100800 */
[----:B0-----:R-:W2:Y:S04]  /*12590*/  LDL R8, [R1+0x278] ;  /* 0x0002780001087983 */ /* 0x001ea80000100800 */
[----:B------:R-:W2:Y:S04]  /*125a0*/  LDL.LU R14, [R1+0x134] ;  /* 0x00013400010e7983 */ /* 0x000ea80000300800 */
        /* <DEDUP_REMOVED lines=8> */
[----:B------:R0:W2:Y:S01]  /*12630*/  @!P1 LDG.E.U16 R26, [R2.64] ;  /* 0x00000008021a9981 */ /* 0x0000a2000c1e1500 */
[----:B------:R-:W-:Y:S02]  /*12640*/  PRMT R15, RZ, 0x7610, R15 ;  /* 0x00007610ff0f7816 */ /* 0x000fe4000000000f */
[----:B------:R-:W-:Y:S01]  /*12650*/  PRMT R7, RZ, 0x7610, R7 ;  /* 0x00007610ff077816 */ /* 0x000fe20000000007 */
[----:B0-----:R-:W-:Y:S02]  /*12660*/  @!P0 IMAD.MOV.U32 R2, RZ, RZ, R11 ;  /* 0x000000ffff028224 */ /* 0x001fe400078e000b */
[----:B----4-:R-:W-:-:S05]  /*12670*/  @!P0 IMAD.MOV.U32 R3, RZ, RZ, R12 ;  /* 0x000000ffff038224 */ /* 0x010fca00078e000c */
[----:B------:R0:W4:Y:S02]  /*12680*/  @!P0 LDG.E.U16 R15, [R2.64] ;  /* 0x00000008020f8981 */ /* 0x000124000c1e1500 */
[----:B0-----:R-:W-:Y:S02]  /*12690*/  @!P1 IMAD.MOV.U32 R2, RZ, RZ, R8 ;  /* 0x000000ffff029224 */ /* 0x001fe400078e0008 */
[----:B------:R-:W-:-:S05]  /*126a0*/  @!P1 IMAD.MOV.U32 R3, RZ, RZ, R9 ;  /* 0x000000ffff039224 */ /* 0x000fca00078e0009 */
[----:B------:R-:W4:Y:S04]  /*126b0*/  @!P1 LDG.E.U16 R7, [R2.64] ;  /* 0x0000000802079981 */ /* 0x000f28000c1e1500 */
[----:B--2---:R0:W-:Y:S04]  /*126c0*/  STL [R1+0x8], R26 ;  /* 0x0000081a01007387 */ /* 0x0041e80000100800 */
[----:B0-----:R-:W2:Y:S04]  /*126d0*/  LDL.LU R26, [R1+0xe38] ;  /* 0x000e3800011a7983 */ /* 0x001ea80000300800 */
[----:B------:R-:W2:Y:S04]  /*126e0*/  LDL R12, [R1+0x26c] ;  /* 0x00026c00010c7983 */ /* 0x000ea80000100800 */
[----:B------:R-:W2:Y:S04]  /*126f0*/  LDL R11, [R1+0x270] ;  /* 0x00027000010b7983 */ /* 0x000ea80000100800 */
[----:B------:R-:W-:Y:S04]  /*12700*/  STS.U16 [R10+0xa00], R29 ;  /* 0x000a001d0a007388 */ /* 0x000fe80000000400 */
[----:B---3--:R-:W-:Y:S04]  /*12710*/  STS.U16 [R10+0xa80], R27 ;  /* 0x000a801b0a007388 */ /* 0x008fe80000000400 */
[----:B----4-:R0:W-:Y:S01]  /*12720*/  STL [R1+0x4], R15 ;  /* 0x0000040f01007387 */ /* 0x0101e20000100800 */
[----:B------:R-:W-:-:S03]  /*12730*/  PRMT R6, RZ, 0x7610, R6 ;  /* 0x00007610ff067816 */ /* 0x000fc60000000006 */
[----:B0-----:R-:W3:Y:S04]  /*12740*/  LDL.LU R15, [R1+0x148] ;  /* 0x00014800010f7983 */ /* 0x001ee80000300800 */
[----:B------:R-:W4:Y:S04]  /*12750*/  LDL R8, [R1+0x1e4] ;  /* 0x0001e40001087983 */ /* 0x000f280000100800 */
[----:B--2---:R-:W-:Y:S04]  /*12760*/  STS.U16 [R10+0x1200], R26 ;  /* 0x0012001a0a007388 */ /* 0x004fe80000000400 */
[----:B------:R0:W-:Y:S04]  /*12770*/  STS.U16 [R10+0x1280], R0 ;  /* 0x001280000a007388 */ /* 0x0001e80000000400 */
[----:B0-----:R-:W0:Y:S04]  /*12780*/  S2R R0, SR_TID.X ;  /* 0x0000000000007919 */ /* 0x001e280000002100 */
[----:B------:R-:W2:Y:S04]  /*12790*/  LDL.LU R10, [R1+0x150] ;  /* 0x00015000010a7983 */ /* 0x000ea80000300800 */
[----:B------:R1:W-:Y:S01]  /*127a0*/  STL [R1+0xdf0], R7 ;  /* 0x000df00701007387 */ /* 0x0003e20000100800 */
[----:B------:R-:W-:-:S02]  /*127b0*/  @!P0 IMAD.MOV.U32 R2, RZ, RZ, R11 ;  /* 0x000000ffff028224 */ /* 0x000fc400078e000b */
[----:B------:R-:W-:Y:S01]  /*127c0*/  @!P0 IMAD.MOV.U32 R3, RZ, RZ, R12 ;  /* 0x000000ffff038224 */ /* 0x000fe200078e000c */
[----:B------:R-:W2:Y:S04]  /*127d0*/  LDL R9, [R1+0x1d8] ;  /* 0x0001d80001097983 */ /* 0x000ea80000100800 */
[----:B------:R1:W2:Y:S01]  /*127e0*/  @!P0 LDG.E.U16 R6, [R2.64] ;  /* 0x0000000802068981 */ /* 0x0002a2000c1e1500 */
[----:B0-----:R-:W-:-:S05]  /*127f0*/  LOP3.LUT R0, R0, 0x3f, RZ, 0xc0, !PT ;  /* 0x0000003f00007812 */ /* 0x001fca00078ec0ff */
[----:B-1----:R-:W-:Y:S02]  /*12800*/  IMAD.SHL.U32 R7, R0, 0x2, RZ ;  /* 0x0000000200077824 */ /* 0x002fe400078e00ff */
[----:B------:R-:W3:Y:S03]  /*12810*/  LDL R0, [R1+0x1dc] ;  /* 0x0001dc0001007983 */ /* 0x000ee60000100800 */
[----:B------:R-:W-:-:S05]  /*12820*/  LOP3.LUT R7, R7, 0x20, RZ, 0x3c, !PT ;  /* 0x0000002007077812 */ /* 0x000fca00078e3cff */
[----:B------:R0:W-:Y:S04]  /*12830*/  STS.U16 [R7+0x1a00], R28 ;  /* 0x001a001c07007388 */ /* 0x0001e80000000400 */
[----:B0-----:R-:W3:Y:S04]  /*12840*/  LDL.LU R28, [R1+0x798] ;  /* 0x00079800011c7983 */ /* 0x001ee80000300800 */
[----:B------:R-:W3:Y:S04]  /*12850*/  LDL.LU R12, [R1+0x158] ;  /* 0x00015800010c7983 */ /* 0x000ee80000300800 */
[----:B------:R-:W3:Y:S01]  /*12860*/  LDL R3, [R1+0x1e0] ;  /* 0x0001e00001037983 */ /* 0x000ee20000100800 */
[----:B------:R-:W-:Y:S01]  /*12870*/  PRMT R5, RZ, 0x7610, R5 ;  /* 0x00007610ff057816 */ /* 0x000fe20000000005 */
[----:B----4-:R-:W-:-:S02]  /*12880*/  @!P1 IMAD.MOV.U32 R2, RZ, RZ, R8 ;  /* 0x000000ffff029224 */ /* 0x010fc400078e0008 */
[----:B------:R0:W-:Y:S04]  /*12890*/  STS.U16 [R7+0x1a80], R14 ;  /* 0x001a800e07007388 */ /* 0x0001e80000000400 */
[----:B--2---:R1:W-:Y:S04]  /*128a0*/  STL [R1+0xdf4], R6 ;  /* 0x000df40601007387 */ /* 0x0043e80000100800 */
[----:B0-----:R-:W2:Y:S04]  /*128b0*/  LDL R14, [R1+0x790] ;  /* 0x00079000010e7983 */ /* 0x001ea80000100800 */
[----:B------:R-:W4:Y:S04]  /*128c0*/  LDL R11, [R1+0x79c] ;  /* 0x00079c00010b7983 */ /* 0x000f280000100800 */
[----:B------:R-:W2:Y:S04]  /*128d0*/  LDL R8, [R1+0x7a4] ;  /* 0x0007a40001087983 */ /* 0x000ea80000100800 */
[----:B-1----:R-:W2:Y:S04]  /*128e0*/  LDL.LU R6, [R1+0x168] ;  /* 0x0001680001067983 */ /* 0x002ea80000300800 */
[----:B---3--:R0:W3:Y:S04]  /*128f0*/  @!P1 LDG.E.U16 R5, [R2.64] ;  /* 0x0000000802059981 */ /* 0x0080e8000c1e1500 */
[----:B0-----:R-:W2:Y:S01]  /*12900*/  LDL.LU R3, [R1+0x13c] ;  /* 0x00013c0001037983 */ /* 0x001ea20000300800 */
[----:B------:R-:W-:Y:S01]  /*12910*/  PRMT R4, RZ, 0x7610, R4 ;  /* 0x00007610ff047816 */ /* 0x000fe20000000004 */
[----:B------:R-:W-:-:S02]  /*12920*/  @!P0 IMAD.MOV.U32 R2, RZ, RZ, R0 ;  /* 0x000000ffff028224 */ /* 0x000fc400078e0000 */
[----:B--2---:R0:W-:Y:S02]  /*12930*/  STS.U16 [R7+0x2200], R3 ;  /* 0x0022000307007388 */ /* 0x0041e40000000400 */
[----:B0-----:R-:W-:Y:S02]  /*12940*/  @!P0 IMAD.MOV.U32 R3, RZ, RZ, R9 ;  /* 0x000000ffff038224 */ /* 0x001fe400078e0009 */
[----:B------:R0:W-:Y:S04]  /*12950*/  STS.U16 [R7+0x2280], R15 ;  /* 0x0022800f07007388 */ /* 0x0001e80000000400 */
[----:B------:R1:W2:Y:S01]  /*12960*/  @!P0 LDG.E.U16 R4, [R2.64] ;  /* 0x0000000802048981 */ /* 0x0002a2000c1e1500 */
[----:B0-----:R-:W-:Y:S02]  /*12970*/  @!P1 IMAD.MOV.U32 R15, RZ, RZ, R14 ;  /* 0x000000ffff0f9224 */ /* 0x001fe400078e000e */
[----:B----4-:R-:W-:Y:S01]  /*12980*/  @!P1 IMAD.MOV.U32 R14, RZ, RZ, R11 ;  /* 0x000000ffff0e9224 */ /* 0x010fe200078e000b */
[----:B-1----:R-:W-:-:S02]  /*12990*/  PRMT R3, RZ, 0x7610, R3 ;  /* 0x00007610ff037816 */ /* 0x002fc40000000003 */
[----:B------:R-:W-:-:S04]  /*129a0*/  PRMT R2, RZ, 0x7610, R2 ;  /* 0x00007610ff027816 */ /* 0x000fc80000000002 */
[----:B------:R0:W4:Y:S02]  /*129b0*/  @!P1 LDG.E.U16 R3, [R14.64] ;  /* 0x000000080e039981 */ /* 0x000124000c1e1500 */
[----:B0-----:R-:W-:Y:S02]  /*129c0*/  @!P0 IMAD.MOV.U32 R14, RZ, RZ, R8 ;  /* 0x000000ffff0e8224 */ /* 0x001fe400078e0008 */
[----:B------:R-:W-:-:S05]  /*129d0*/  @!P0 IMAD.MOV.U32 R15, RZ, RZ, R28 ;  /* 0x000000ffff0f8224 */ /* 0x000fca00078e001c */
[----:B------:R-:W4:Y:S04]  /*129e0*/  @!P0 LDG.E.U16 R2, [R14.64] ;  /* 0x000000080e028981 */ /* 0x000f28000c1e1500 */
[----:B---3--:R0:W-:Y:S04]  /*129f0*/  STL [R1+0xdf8], R5 ;  /* 0x000df80501007387 */ /* 0x0081e80000100800 */
[----:B------:R-:W3:Y:S04]  /*12a00*/  LDL.LU R0, [R1+0x164] ;  /* 0x0001640001007983 */ /* 0x000ee80000300800 */
[----:B------:R1:W-:Y:S04]  /*12a10*/  STS.U16 [R7+0x2a00], R10 ;  /* 0x002a000a07007388 */ /* 0x0003e80000000400 */
[----:B--2---:R2:W-:Y:S04]  /*12a20*/  STL [R1+0xdfc], R4 ;  /* 0x000dfc0401007387 */ /* 0x0045e80000100800 */
[----:B------:R-:W3:Y:S04]  /*12a30*/  LDL R9, [R1+0x4e4] ;  /* 0x0004e40001097983 */ /* 0x000ee80000100800 */
[----:B0-----:R-:W3:Y:S04]  /*12a40*/  LDL R5, [R1+0x4e8] ;  /* 0x0004e80001057983 */ /* 0x001ee80000100800 */
[----:B------:R-:W3:Y:S04]  /*12a50*/  LDL.LU R11, [R1+0x160] ;  /* 0x00016000010b7983 */ /* 0x000ee80000300800 */
[----:B----4-:R0:W-:Y:S04]  /*12a60*/  STL [R1+0xe00], R3 ;  /* 0x000e000301007387 */ /* 0x0101e80000100800 */
[----:B-1----:R-:W4:Y:S04]  /*12a70*/  LDL R10, [R1+0x4dc] ;  /* 0x0004dc00010a7983 */ /* 0x002f280000100800 */
[----:B--2---:R-:W2:Y:S04]  /*12a80*/  LDL R4, [R1+0x4e0] ;  /* 0x0004e00001047983 */ /* 0x004ea80000100800 */
[----:B------:R-:W2:Y:S04]  /*12a90*/  LDL.LU R8, [R1+0x15c] ;  /* 0x00015c0001087983 */ /* 0x000ea80000300800 */
[----:B------:R-:W-:Y:S04]  /*12aa0*/  STL [R1+0x8e4], R28 ;  /* 0x0008e41c01007387 */ /* 0x000fe80000100800 */
[----:B------:R1:W-:Y:S04]  /*12ab0*/  STL [R1+0xe04], R2 ;  /* 0x000e040201007387 */ /* 0x0003e80000100800 */
[----:B0-----:R-:W2:Y:S04]  /*12ac0*/  LDL R3, [R1+0x464] ;  /* 0x0004640001037983 */ /* 0x001ea80000100800 */
[----:B-1----:R-:W2:Y:S01]  /*12ad0*/  LDL R2, [R1+0x468] ;  /* 0x0004680001027983 */ /* 0x002ea20000100800 */
[----:B------:R-:W-:-:S02]  /*12ae0*/  PRMT R26, RZ, 0x7610, R26 ;  /* 0x00007610ff1a7816 */ /* 0x000fc4000000001a */
[----:B------:R-:W-:Y:S02]  /*12af0*/  PRMT R24, RZ, 0x7610, R24 ;  /* 0x00007610ff187816 */ /* 0x000fe40000000018 */
[----:B------:R-:W-:Y:S01]  /*12b00*/  PRMT R22, RZ, 0x7610, R22 ;  /* 0x00007610ff167816 */ /* 0x000fe20000000016 */
[----:B---3--:R-:W-:Y:S01]  /*12b10*/  @!P1 IMAD.MOV.U32 R15, RZ, RZ, R9 ;  /* 0x000000ffff0f9224 */ /* 0x008fe200078e0009 */
[----:B------:R0:W-:Y:S01]  /*12b20*/  STS.U16 [R7+0x2a80], R12 ;  /* 0x002a800c07007388 */ /* 0x0001e20000000400 */
[----:B------:R-:W-:-:S03]  /*12b30*/  @!P1 IMAD.MOV.U32 R14, RZ, RZ, R5 ;  /* 0x000000ffff0e9224 */ /* 0x000fc600078e0005 */
[----:B------:R-:W3:Y:S04]  /*12b40*/  LDL.LU R9, [R1+0x17c] ;  /* 0x00017c0001097983 */ /* 0x000ee80000300800 */
[----:B------:R4:W3:Y:S04]  /*12b50*/  @!P1 LDG.E.U16 R26, [R14.64] ;  /* 0x000000080e1a9981 */ /* 0x0008e8000c1e1500 */
[----:B0-----:R-:W3:Y:S01]  /*12b60*/  LDL.LU R12, [R1+0x178] ;  /* 0x00017800010c7983 */ /* 0x001ee20000300800 */
[----:B----4-:R-:W-:Y:S02]  /*12b70*/  @!P0 IMAD.MOV.U32 R15, RZ, RZ, R10 ;  /* 0x000000ffff0f8224 */ /* 0x010fe400078e000a */
[----:B--2---:R-:W-:-:S05]  /*12b80*/  @!P0 IMAD.MOV.U32 R14, RZ, RZ, R4 ;  /* 0x000000ffff0e8224 */ /* 0x004fca00078e0004 */
[----:B------:R0:W2:Y:S02]  /*12b90*/  @!P0 LDG.E.U16 R24, [R14.64] ;  /* 0x000000080e188981 */ /* 0x0000a4000c1e1500 */
[----:B0-----:R-:W-:Y:S02]  /*12ba0*/  @!P1 IMAD.MOV.U32 R15, RZ, RZ, R3 ;  /* 0x000000ffff0f9224 */ /* 0x001fe400078e0003 */
[----:B------:R-:W-:-:S05]  /*12bb0*/  @!P1 IMAD.MOV.U32 R14, RZ, RZ, R2 ;  /* 0x000000ffff0e9224 */ /* 0x000fca00078e0002 */
[----:B------:R-:W4:Y:S04]  /*12bc0*/  @!P1 LDG.E.U16 R22, [R14.64] ;  /* 0x000000080e169981 */ /* 0x000f28000c1e1500 */
[----:B------:R0:W-:Y:S04]  /*12bd0*/  STS.U16 [R7+0x3200], R6 ;  /* 0x0032000607007388 */ /* 0x0001e80000000400 */
[----:B------:R1:W-:Y:S04]  /*12be0*/  STS.U16 [R7+0x3280], R0 ;  /* 0x0032800007007388 */ /* 0x0003e80000000400 */
[----:B---3--:R-:W-:Y:S04]  /*12bf0*/  STL [R1+0xe20], R26 ;  /* 0x000e201a01007387 */ /* 0x008fe80000100800 */
[----:B0-----:R-:W3:Y:S04]  /*12c00*/  LDL R6, [R1+0x45c] ;  /* 0x00045c0001067983 */ /* 0x001ee80000100800 */
[----:B------:R-:W3:Y:S04]  /*12c10*/  LDL R5, [R1+0x460] ;  /* 0x0004600001057983 */ /* 0x000ee80000100800 */
[----:B--2---:R-:W-:Y:S04]  /*12c20*/  STL [R1+0xe24], R24 ;  /* 0x000e241801007387 */ /* 0x004fe80000100800 */
[----:B------:R-:W2:Y:S04]  /*12c30*/  LDL R4, [R1+0x3e4] ;  /* 0x0003e40001047983 */ /* 0x000ea80000100800 */
[----:B-1----:R-:W2:Y:S04]  /*12c40*/  LDL R0, [R1+0x3e8] ;  /* 0x0003e80001007983 */ /* 0x002ea80000100800 */
[----:B------:R-:W2:Y:S04]  /*12c50*/  LDL.LU R28, [R1+0x364] ;  /* 0x00036400011c7983 */ /* 0x000ea80000300800 */
[----:B----4-:R-:W-:Y:S04]  /*12c60*/  STL [R1+0xe28], R22 ;  /* 0x000e281601007387 */ /* 0x010fe80000100800 */
[----:B------:R-:W4:Y:S04]  /*12c70*/  LDL R3, [R1+0x3dc] ;  /* 0x0003dc0001037983 */ /* 0x000f280000100800 */
[----:B------:R-:W4:Y:S01]  /*12c80*/  LDL R2, [R1+0x3e0] ;  /* 0x0003e00001027983 */ /* 0x000f220000100800 */
[----:B------:R-:W-:-:S02]  /*12c90*/  PRMT R20, RZ, 0x7610, R20 ;  /* 0x00007610ff147816 */ /* 0x000fc40000000014 */
[----:B------:R-:W-:Y:S02]  /*12ca0*/  PRMT R18, RZ, 0x7610, R18 ;  /* 0x00007610ff127816 */ /* 0x000fe40000000012 */
[----:B------:R-:W-:Y:S01]  /*12cb0*/  PRMT R16, RZ, 0x7610, R16 ;  /* 0x00007610ff107816 */ /* 0x000fe20000000010 */
[----:B---3--:R-:W-:Y:S02]  /*12cc0*/  @!P0 IMAD.MOV.U32 R15, RZ, RZ, R6 ;  /* 0x000000ffff0f8224 */ /* 0x008fe400078e0006 */
[----:B------:R-:W-:-:S05]  /*12cd0*/  @!P0 IMAD.MOV.U32 R14, RZ, RZ, R5 ;  /* 0x000000ffff0e8224 */ /* 0x000fca00078e0005 */
[----:B------:R2:W3:Y:S02]  /*12ce0*/  @!P0 LDG.E.U16 R20, [R14.64] ;  /* 0x000000080e148981 */ /* 0x0004e4000c1e1500 */
[----:B--2---:R-:W-:Y:S02]  /*12cf0*/  @!P1 IMAD.MOV.U32 R15, RZ, RZ, R4 ;  /* 0x000000ffff0f9224 */ /* 0x004fe400078e0004 */
[----:B------:R-:W-:-:S05]  /*12d00*/  @!P1 IMAD.MOV.U32 R14, RZ, RZ, R0 ;  /* 0x000000ffff0e9224 */ /* 0x000fca00078e0000 */
[----:B------:R4:W2:Y:S02]  /*12d10*/  @!P1 LDG.E.U16 R18, [R14.64] ;  /* 0x000000080e129981 */ /* 0x0008a4000c1e1500 */
[----:B----4-:R-:W-:Y:S02]  /*12d20*/  @!P0 IMAD.MOV.U32 R15, RZ, RZ, R3 ;  /* 0x000000ffff0f8224 */ /* 0x010fe400078e0003 */
[----:B------:R-:W-:-:S05]  /*12d30*/  @!P0 IMAD.MOV.U32 R14, RZ, RZ, R2 ;  /* 0x000000ffff0e8224 */ /* 0x000fca00078e0002 */
[----:B------:R-:W4:Y:S04]  /*12d40*/  @!P0 LDG.E.U16 R16, [R14.64] ;  /* 0x000000080e108981 */ /* 0x000f28000c1e1500 */
[----:B------:R0:W-:Y:S04]  /*12d50*/  STS.U16 [R7+0x3a00], R11 ;  /* 0x003a000b07007388 */ /* 0x0001e80000000400 */
[----:B------:R1:W-:Y:S04]  /*12d60*/  STS.U16 [R7+0x3a80], R8 ;  /* 0x003a800807007388 */ /* 0x0003e80000000400 */
[----:B0-----:R-:W4:Y:S04]  /*12d70*/  LDL.LU R11, [R1+0x174] ;  /* 0x00017400010b7983 */ /* 0x001f280000300800 */
[----:B------:R-:W0:Y:S04]  /*12d80*/  S2R R10, SR_TID.X ;  /* 0x00000000000a7919 */ /* 0x000e280000002100 */
[----:B---3--:R-:W-:Y:S04]  /*12d90*/  STL [R1+0xe2c], R20 ;  /* 0x000e2c1401007387 */ /* 0x008fe80000100800 */
[----:B-1----:R-:W3:Y:S04]  /*12da0*/  LDL.LU R7, [R1+0x170] ;  /* 0x0001700001077983 */ /* 0x002ee80000300800 */
[----:B------:R-:W3:Y:S04]  /*12db0*/  LDL R0, [R1+0x368] ;  /* 0x0003680001007983 */ /* 0x000ee80000100800 */
[----:B------:R-:W3:Y:S04]  /*12dc0*/  LDL.LU R8, [R1+0x16c] ;  /* 0x00016c0001087983 */ /* 0x000ee80000300800 */
[----:B--2---:R-:W-:Y:S04]  /*12dd0*/  STL [R1+0xe30], R18 ;  /* 0x000e301201007387 */ /* 0x004fe80000100800 */
[----:B----4-:R-:W-:Y:S04]  /*12de0*/  STL [R1+0xe34], R16 ;  /* 0x000e341001007387 */ /* 0x010fe80000100800 */
[----:B------:R-:W2:Y:S01]  /*12df0*/  LDL R3, [R1+0x360] ;  /* 0x0003600001037983 */ /* 0x000ea20000100800 */
[----:B0-----:R-:W-:-:S03]  /*12e00*/  LOP3.LUT R10, R10, 0x3f, RZ, 0xc0, !PT ;  /* 0x0000003f0a0a7812 */ /* 0x001fc600078ec0ff */
[----:B------:R-:W4:Y:S02]  /*12e10*/  LDL R5, [R1+0x35c] ;  /* 0x00035c0001057983 */ /* 0x000f240000100800 */
[----:B------:R-:W-:Y:S02]  /*12e20*/  IMAD.SHL.U32 R10, R10, 0x2, RZ ;  /* 0x000000020a0a7824 */ /* 0x000fe400078e00ff */
[----:B------:R-:W4:Y:S03]  /*12e30*/  LDL R6, [R1+0x2e4] ;  /* 0x0002e40001067983 */ /* 0x000f260000100800 */
[----:B------:R-:W-:Y:S01]  /*12e40*/  LOP3.LUT R10, R10, 0x30, RZ, 0x3c, !PT ;  /* 0x000000300a0a7812 */ /* 0x000fe200078e3cff */
[----:B------:R-:W4:Y:S04]  /*12e50*/  LDL R4, [R1+0x2e8] ;  /* 0x0002e80001047983 */ /* 0x000f280000100800 */
[----:B------:R-:W-:Y:S04]  /*12e60*/  STS.U16 [R10+0x300], R9 ;  /* 0x000300090a007388 */ /* 0x000fe80000000400 */
[----:B------:R0:W-:Y:S01]  /*12e70*/  STS.U16 [R10+0x380], R12 ;  /* 0x0003800c0a007388 */ /* 0x0001e20000000400 */
[----:B------:R-:W-:-:S03]  /*12e80*/  @!P1 IMAD.MOV.U32 R15, RZ, RZ, R28 ;  /* 0x000000ffff0f9224 */ /* 0x000fc600078e001c */
[----:B------:R-:W4:Y:S04]  /*12e90*/  LDL.LU R26, [R1+0x184] ;  /* 0x00018400011a7983 */ /* 0x000f280000300800 */
[----:B0-----:R-:W0:Y:S01]  /*12ea0*/  S2R R12, SR_TID.X ;  /* 0x00000000000c7919 */ /* 0x001e220000002100 */
[----:B------:R-:W-:Y:S02]  /*12eb0*/  PRMT R13, RZ, 0x7610, R13 ;  /* 0x00007610ff0d7816 */ /* 0x000fe4000000000d */
[----:B0-----:R-:W-:Y:S02]  /*12ec0*/  LOP3.LUT R2, R12, 0x3f, RZ, 0xc0, !PT ;  /* 0x0000003f0c027812 */ /* 0x001fe400078ec0ff */
[----:B------:R-:W4:Y:S01]  /*12ed0*/  LDL.LU R12, [R1+0x188] ;  /* 0x00018800010c7983 */ /* 0x000f220000300800 */
[----:B---3--:R-:W-:-:S03]  /*12ee0*/  @!P1 IMAD.MOV.U32 R14, RZ, RZ, R0 ;  /* 0x000000ffff0e9224 */ /* 0x008fc600078e0000 */
[----:B------:R-:W3:Y:S04]  /*12ef0*/  LDL.LU R0, [R1+0x190] ;  /* 0x0001900001007983 */ /* 0x000ee80000300800 */
[----:B------:R0:W-:Y:S04]  /*12f00*/  STL [R1+0x960], R28 ;  /* 0x0009601c01007387 */ /* 0x0001e80000100800 */
[----:B------:R-:W3:Y:S04]  /*12f10*/  LDL R10, [R1+0x2dc] ;  /* 0x0002dc00010a7983 */ /* 0x000ee80000100800 */
[----:B------:R-:W3:Y:S01]  /*12f20*/  LDL R9, [R1+0x2e0] ;  /* 0x0002e00001097983 */ /* 0x000ee20000100800 */
[----:B0-----:R-:W-:-:S03]  /*12f30*/  IMAD.SHL.U32 R28, R2, 0x2, RZ ;  /* 0x00000002021c7824 */ /* 0x001fc600078e00ff */
[----:B------:R2:W3:Y:S02]  /*12f40*/  @!P1 LDG.E.U16 R13, [R14.64] ;  /* 0x000000080e0d9981 */ /* 0x0004e4000c1e1500 */
[----:B------:R-:W-:-:S05]  /*12f50*/  LOP3.LUT R28, R28, 0x30, RZ, 0x3c, !PT ;  /* 0x000000301c1c7812 */ /* 0x000fca00078e3cff */
[----:B------:R0:W-:Y:S01]  /*12f60*/  STS.U16 [R28+0xb00], R11 ;  /* 0x000b000b1c007388 */ /* 0x0001e20000000400 */
[----:B--2---:R-:W-:-:S03]  /*12f70*/  @!P0 IMAD.MOV.U32 R14, RZ, RZ, R3 ;  /* 0x000000ffff0e8224 */ /* 0x004fc600078e0003 */
[----:B0-----:R-:W2:Y:S04]  /*12f80*/  LDL.LU R11, [R1+0x194] ;  /* 0x00019400010b7983 */ /* 0x001ea80000300800 */
[----:B------:R-:W2:Y:S01]  /*12f90*/  LDL R3, [R1+0x268] ;  /* 0x0002680001037983 */ /* 0x000ea20000100800 */
[----:B------:R-:W-:Y:S01]  /*12fa0*/  PRMT R17, RZ, 0x7610, R17 ;  /* 0x00007610ff117816 */ /* 0x000fe20000000011 */
[----:B----4-:R-:W-:Y:S02]  /*12fb0*/  @!P0 IMAD.MOV.U32 R15, RZ, RZ, R5 ;  /* 0x000000ffff0f8224 */ /* 0x010fe400078e0005 */
[----:B------:R-:W4:Y:S01]  /*12fc0*/  LDL R5, [R1+0x264] ;  /* 0x0002640001057983 */ /* 0x000f220000100800 */
[----:B------:R-:W-:-:S03]  /*12fd0*/  PRMT R19, RZ, 0x7610, R19 ;  /* 0x00007610ff137816 */ /* 0x000fc60000000013 */
[----:B------:R0:W4:Y:S04]  /*12fe0*/  @!P0 LDG.E.U16 R17, [R14.64] ;  /* 0x000000080e118981 */ /* 0x000128000c1e1500 */
[----:B------:R-:W-:Y:S04]  /*12ff0*/  STS.U16 [R28+0xb80], R7 ;  /* 0x000b80071c007388 */ /* 0x000fe80000000400 */
[----:B------:R1:W-:Y:S01]  /*13000*/  STS.U16 [R28+0x1300], R8 ;  /* 0x001300081c007388 */ /* 0x0003e20000000400 */
[----:B0-----:R-:W-:Y:S02]  /*13010*/  @!P1 IMAD.MOV.U32 R14, RZ, RZ, R4 ;  /* 0x000000ffff0e9224 */ /* 0x001fe400078e0004 */
[----:B------:R-:W-:Y:S01]  /*13020*/  @!P1 IMAD.MOV.U32 R15, RZ, RZ, R6 ;  /* 0x000000ffff0f9224 */ /* 0x000fe200078e0006 */
[----:B------:R-:W4:Y:S01]  /*13030*/  LDL R16, [R1+0x25c] ;  /* 0x00025c0001107983 */ /* 0x000f220000100800 */
[----:B------:R-:W-:-:S03]  /*13040*/  PRMT R21, RZ, 0x7610, R21 ;  /* 0x00007610ff157816 */ /* 0x000fc60000000015 */
[----:B------:R3:W4:Y:S04]  /*13050*/  @!P1 LDG.E.U16 R19, [R14.64] ;  /* 0x000000080e139981 */ /* 0x000728000c1e1500 */
[----:B-1----:R-:W4:Y:S04]  /*13060*/  LDL R8, [R1+0x260] ;  /* 0x0002600001087983 */ /* 0x002f280000100800 */
[----:B------:R-:W4:Y:S04]  /*13070*/  LDL.LU R4, [R1+0x198] ;  /* 0x0001980001047983 */ /* 0x000f280000300800 */
[----:B------:R-:W4:Y:S04]  /*13080*/  LDL.LU R6, [R1+0x18c] ;  /* 0x00018c0001067983 */ /* 0x000f280000300800 */
[----:B------:R-:W4:Y:S04]  /*13090*/  LDL.LU R7, [R1+0x180] ;  /* 0x0001800001077983 */ /* 0x000f280000300800 */
[----:B------:R-:W-:Y:S04]  /*130a0*/  STS.U16 [R28+0x1380], R26 ;  /* 0x0013801a1c007388 */ /* 0x000fe80000000400 */
[----:B------:R0:W-:Y:S04]  /*130b0*/  STS.U16 [R28+0x1b00], R12 ;  /* 0x001b000c1c007388 */ /* 0x0001e80000000400 */
[----:B0-----:R-:W4:Y:S01]  /*130c0*/  LDL R12, [R1+0x1c8] ;  /* 0x0001c800010c7983 */ /* 0x001f220000100800 */
[----:B---3--:R-:W-:-:S03]  /*130d0*/  @!P0 IMAD.MOV.U32 R15, RZ, RZ, R10 ;  /* 0x000000ffff0f8224 */ /* 0x008fc600078e000a */
[----:B------:R-:W3:Y:S01]  /*130e0*/  LDL R10, [R1+0x1d0] ;  /* 0x0001d000010a7983 */ /* 0x000ee20000100800 */
[----:B------:R-:W-:-:S03]  /*130f0*/  @!P0 IMAD.MOV.U32 R14, RZ, RZ, R9 ;  /* 0x000000ffff0e8224 */ /* 0x000fc600078e0009 */
[----:B------:R-:W3:Y:S04]  /*13100*/  LDL R9, [R1+0x1d4] ;  /* 0x0001d40001097983 */ /* 0x000ee80000100800 */
[----:B------:R2:W3:Y:S02]  /*13110*/  @!P0 LDG.E.U16 R21, [R14.64] ;  /* 0x000000080e158981 */ /* 0x0004e4000c1e1500 */
[----:B--2---:R-:W-:Y:S02]  /*13120*/  @!P1 IMAD.MOV.U32 R14, RZ, RZ, R3 ;  /* 0x000000ffff0e9224 */ /* 0x004fe400078e0003 */
[----:B------:R-:W2:Y:S01]  /*13130*/  LDL R3, [R1+0x1cc] ;  /* 0x0001cc0001037983 */ /* 0x000ea20000100800 */
[----:B------:R-:W-:Y:S01]  /*13140*/  PRMT R23, RZ, 0x7610, R23 ;  /* 0x00007610ff177816 */ /* 0x000fe20000000017 */
[----:B----4-:R-:W-:Y:S01]  /*13150*/  @!P1 IMAD.MOV.U32 R15, RZ, RZ, R5 ;  /* 0x000000ffff0f9224 */ /* 0x010fe200078e0005 */
[----:B------:R-:W-:Y:S01]  /*13160*/  PRMT R25, RZ, 0x7610, R25 ;  /* 0x00007610ff197816 */ /* 0x000fe20000000019 */
[----:B------:R-:W4:Y:S04]  /*13170*/  LDL.LU R5, [R1+0x154] ;  /* 0x0001540001057983 */ /* 0x000f280000300800 */
[----:B------:R0:W4:Y:S01]  /*13180*/  @!P1 LDG.E.U16 R23, [R14.64] ;  /* 0x000000080e179981 */ /* 0x000122000c1e1500 */
[----:B------:R-:W-:-:S02]  /*13190*/  PRMT R27, RZ, 0x7610, R27 ;  /* 0x00007610ff1b7816 */ /* 0x000fc4000000001b */
[----:B------:R-:W-:Y:S01]  /*131a0*/  PRMT R29, RZ, 0x7610, R29 ;  /* 0x00007610ff1d7816 */ /* 0x000fe2000000001d */
[----:B------:R-:W4:Y:S01]  /*131b0*/  LDL.LU R26, [R1+0x12c] ;  /* 0x00012c00011a7983 */ /* 0x000f220000300800 */
[----:B0-----:R-:W-:Y:S02]  /*131c0*/  @!P0 IMAD.MOV.U32 R15, RZ, RZ, R16 ;  /* 0x000000ffff0f8224 */ /* 0x001fe400078e0010 */
[----:B------:R-:W-:Y:S01]  /*131d0*/  @!P0 IMAD.MOV.U32 R14, RZ, RZ, R8 ;  /* 0x000000ffff0e8224 */ /* 0x000fe200078e0008 */
[----:B------:R0:W-:Y:S04]  /*131e0*/  STS.U16 [R28+0x1b80], R0 ;  /* 0x001b80001c007388 */ /* 0x0001e80000000400 */
[----:B------:R3:W4:Y:S04]  /*131f0*/  @!P0 LDG.E.U16 R25, [R14.64] ;  /* 0x000000080e198981 */ /* 0x000728000c1e1500 */
[----:B------:R-:W4:Y:S04]  /*13200*/  LDL.LU R8, [R1+0x124] ;  /* 0x0001240001087983 */ /* 0x000f280000300800 */
[----:B0-----:R-:W4:Y:S04]  /*13210*/  LDL.LU R0, [R1+0x8c] ;  /* 0x00008c0001007983 */ /* 0x001f280000300800 */
[----:B------:R0:W-:Y:S01]  /*13220*/  STS.U16 [R28+0x2300], R11 ;  /* 0x0023000b1c007388 */ /* 0x0001e20000000400 */
[----:B---3--:R-:W-:-:S02]  /*13230*/  @!P1 IMAD.MOV.U32 R15, RZ, RZ, R10 ;  /* 0x000000ffff0f9224 */ /* 0x008fc400078e000a */
[----:B------:R-:W-:Y:S02]  /*13240*/  @!P1 IMAD.MOV.U32 R14, RZ, RZ, R9 ;  /* 0x000000ffff0e9224 */ /* 0x000fe400078e0009 */
[----:B------:R-:W3:Y:S04]  /*13250*/  LDL.LU R9, [R1+0x88] ;  /* 0x0000880001097983 */ /* 0x000ee80000300800 */
[----:B------:R1:W3:Y:S04]  /*13260*/  @!P1 LDG.E.U16 R27, [R14.64] ;  /* 0x000000080e1b9981 */ /* 0x0002e8000c1e1500 */
[----:B------:R-:W3:Y:S04]  /*13270*/  LDL.LU R10, [R1+0x84] ;  /* 0x00008400010a7983 */ /* 0x000ee80000300800 */
[----:B0-----:R-:W3:Y:S01]  /*13280*/  LDL.LU R11, [R1+0x80] ;  /* 0x00008000010b7983 */ /* 0x001ee20000300800 */
[----:B-1----:R-:W-:-:S03]  /*13290*/  @!P0 IMAD.MOV.U32 R15, RZ, RZ, R12 ;  /* 0x000000ffff0f8224 */ /* 0x002fc600078e000c */
[----:B------:R-:W3:Y:S01]  /*132a0*/  LDL.LU R12, [R1+0x7c] ;  /* 0x00007c00010c7983 */ /* 0x000ee20000300800 */
[----:B--2---:R-:W-:-:S05]  /*132b0*/  @!P0 IMAD.MOV.U32 R14, RZ, RZ, R3 ;  /* 0x000000ffff0e8224 */ /* 0x004fca00078e0003 */
[----:B------:R0:W2:Y:S04]  /*132c0*/  @!P0 LDG.E.U16 R29, [R14.64] ;  /* 0x000000080e1d8981 */ /* 0x0000a8000c1e1500 */
[----:B0-----:R-:W2:Y:S04]  /*132d0*/  LDL.LU R14, [R1+0x14c] ;  /* 0x00014c00010e7983 */ /* 0x001ea80000300800 */
[----:B------:R-:W3:Y:S04]  /*132e0*/  LDL.LU R15, [R1+0x138] ;  /* 0x00013800010f7983 */ /* 0x000ee80000300800 */
[----:B------:R-:W3:Y:S04]  /*132f0*/  LDL.LU R16, [R1+0x78] ;  /* 0x0000780001107983 */ /* 0x000ee80000300800 */
[----:B------:R-:W3:Y:S04]  /*13300*/  LDL.LU R18, [R1+0x74] ;  /* 0x0000740001127983 */ /* 0x000ee80000300800 */
[----:B------:R-:W-:Y:S04]  /*13310*/  STS.U16 [R28+0x2380], R4 ;  /* 0x002380041c007388 */ /* 0x000fe80000000400 */
[----:B------:R-:W3:Y:S04]  /*13320*/  LDL.LU R20, [R1+0x70] ;  /* 0x0000700001147983 */ /* 0x000ee80000300800 */
[----:B------:R-:W-:Y:S04]  /*13330*/  STS.U16 [R28+0x2b00], R6 ;  /* 0x002b00061c007388 */ /* 0x000fe80000000400 */
[----:B------:R-:W3:Y:S04]  /*13340*/  LDL.LU R22, [R1+0x6c] ;  /* 0x00006c0001167983 */ /* 0x000ee80000300800 */
[----:B------:R0:W-:Y:S04]  /*13350*/  STS.U16 [R28+0x2b80], R7 ;  /* 0x002b80071c007388 */ /* 0x0001e80000000400 */
[----:B------:R-:W3:Y:S04]  /*13360*/  LDL.LU R24, [R1+0x68] ;  /* 0x0000680001187983 */ /* 0x000ee80000300800 */
[----:B0-----:R-:W3:Y:S04]  /*13370*/  LDL.LU R7, [R1+0x64] ;  /* 0x0000640001077983 */ /* 0x001ee80000300800 */
[----:B------:R-:W3:Y:S04]  /*13380*/  LDL.LU R6, [R1+0x54] ;  /* 0x0000540001067983 */ /* 0x000ee80000300800 */
[----:B------:R-:W3:Y:S01]  /*13390*/  LDL.LU R3, [R1+0x60] ;  /* 0x0000600001037983 */ /* 0x000ee20000300800 */
[----:B------:R-:W-:-:S03]  /*133a0*/  IMAD.SHL.U32 R2, R2, 0x2, RZ ;  /* 0x0000000202027824 */ /* 0x000fc600078e00ff */
[----:B----4-:R0:W-:Y:S04]  /*133b0*/  STS.U16 [R28+0x3300], R5 ;  /* 0x003300051c007388 */ /* 0x0101e80000000400 */
[----:B------:R-:W4:Y:S04]  /*133c0*/  LDL.LU R4, [R1+0x5c] ;  /* 0x00005c0001047983 */ /* 0x000f280000300800 */
[----:B0-----:R-:W4:Y:S01]  /*133d0*/  LDL.LU R5, [R1+0x58] ;  /* 0x0000580001057983 */ /* 0x001f220000300800 */
[----:B------:R-:W-:-:S03]  /*133e0*/  LOP3.LUT R2, R2, 0x40, RZ, 0x3c, !PT ;  /* 0x0000004002027812 */ /* 0x000fc600078e3cff */
[----:B--2---:R-:W-:Y:S04]  /*133f0*/  STS.U16 [R28+0x3380], R14 ;  /* 0x0033800e1c007388 */ /* 0x004fe80000000400 */
[----:B---3--:R-:W-:Y:S04]  /*13400*/  STS.U16 [R28+0x3b00], R15 ;  /* 0x003b000f1c007388 */ /* 0x008fe80000000400 */
[----:B------:R0:W-:Y:S04]  /*13410*/  STS.U16 [R28+0x3b80], R26 ;  /* 0x003b801a1c007388 */ /* 0x0001e80000000400 */
[----:B------:R1:W-:Y:S04]  /*13420*/  STS.U16 [R2+0x400], R8 ;  /* 0x0004000802007388 */ /* 0x0003e80000000400 */
[----:B------:R2:W-:Y:S04]  /*13430*/  STS.U16 [R2+0x480], R0 ;  /* 0x0004800002007388 */ /* 0x0005e80000000400 */
[----:B0-----:R-:W3:Y:S04]  /*13440*/  LDL.LU R26, [R1+0x50] ;  /* 0x00005000011a7983 */ /* 0x001ee80000300800 */
[----:B-1----:R-:W3:Y:S04]  /*13450*/  LDL.LU R8, [R1+0x4c] ;  /* 0x00004c0001087983 */ /* 0x002ee80000300800 */
[----:B--2---:R-:W2:Y:S04]  /*13460*/  LDL.LU R0, [R1+0x48] ;  /* 0x0000480001007983 */ /* 0x004ea80000300800 */
[----:B------:R0:W-:Y:S04]  /*13470*/  STS.U16 [R2+0xc00], R9 ;  /* 0x000c000902007388 */ /* 0x0001e80000000400 */
[----:B------:R-:W-:Y:S04]  /*13480*/  STS.U16 [R2+0xc80], R10 ;  /* 0x000c800a02007388 */ /* 0x000fe80000000400 */
[----:B------:R-:W-:Y:S04]  /*13490*/  STS.U16 [R2+0x1400], R11 ;  /* 0x0014000b02007388 */ /* 0x000fe80000000400 */
[----:B------:R-:W-:Y:S04]  /*134a0*/  STS.U16 [R2+0x1480], R12 ;  /* 0x0014800c02007388 */ /* 0x000fe80000000400 */
[----:B------:R-:W-:Y:S04]  /*134b0*/  STS.U16 [R2+0x1c00], R16 ;  /* 0x001c001002007388 */ /* 0x000fe80000000400 */
[----:B------:R-:W-:Y:S04]  /*134c0*/  STS.U16 [R2+0x1c80], R18 ;  /* 0x001c801202007388 */ /* 0x000fe80000000400 */
[----:B------:R-:W-:Y:S04]  /*134d0*/  STS.U16 [R2+0x2400], R20 ;  /* 0x0024001402007388 */ /* 0x000fe80000000400 */
[----:B------:R-:W-:Y:S04]  /*134e0*/  STS.U16 [R2+0x2480], R22 ;  /* 0x0024801602007388 */ /* 0x000fe80000000400 */
[----:B------:R-:W-:Y:S04]  /*134f0*/  STS.U16 [R2+0x2c00], R24 ;  /* 0x002c001802007388 */ /* 0x000fe80000000400 */
[----:B------:R1:W-:Y:S04]  /*13500*/  STS.U16 [R2+0x2c80], R7 ;  /* 0x002c800702007388 */ /* 0x0003e80000000400 */
[----:B------:R-:W2:Y:S04]  /*13510*/  LDL.LU R28, [R1+0x44] ;  /* 0x00004400011c7983 */ /* 0x000ea80000300800 */
[----:B0-----:R-:W2:Y:S04]  /*13520*/  LDL.LU R9, [R1+0x2c] ;  /* 0x00002c0001097983 */ /* 0x001ea80000300800 */
[----:B-1----:R-:W0:Y:S04]  /*13530*/  S2R R7, SR_TID.X ;  /* 0x0000000000077919 */ /* 0x002e280000002100 */
[----:B------:R-:W2:Y:S04]  /*13540*/  LDL.LU R15, [R1+0x20] ;  /* 0x00002000010f7983 */ /* 0x000ea80000300800 */
[----:B------:R-:W-:Y:S04]  /*13550*/  STS.U16 [R2+0x3400], R3 ;  /* 0x0034000302007388 */ /* 0x000fe80000000400 */
[----:B------:R-:W2:Y:S04]  /*13560*/  LDL.LU R10, [R1+0x1c] ;  /* 0x00001c00010a7983 */ /* 0x000ea80000300800 */
[----:B----4-:R-:W-:Y:S04]  /*13570*/  STS.U16 [R2+0x3480], R4 ;  /* 0x0034800402007388 */ /* 0x010fe80000000400 */
[----:B------:R-:W4:Y:S01]  /*13580*/  LDL.LU R11, [R1+0x10] ;  /* 0x00001000010b7983 */ /* 0x000f220000300800 */
[----:B0-----:R-:W-:-:S03]  /*13590*/  LOP3.LUT R7, R7, 0x3f, RZ, 0xc0, !PT ;  /* 0x0000003f07077812 */ /* 0x001fc600078ec0ff */
[----:B------:R-:W-:Y:S04]  /*135a0*/  STS.U16 [R2+0x3c00], R5 ;  /* 0x003c000502007388 */ /* 0x000fe80000000400 */
[----:B------:R-:W4:Y:S04]  /*135b0*/  LDL.LU R12, [R1+0xc] ;  /* 0x00000c00010c7983 */ /* 0x000f280000300800 */
[----:B------:R0:W-:Y:S04]  /*135c0*/  STS.U16 [R2+0x3c80], R6 ;  /* 0x003c800602007388 */ /* 0x0001e80000000400 */
[----:B------:R-:W4:Y:S04]  /*135d0*/  LDL.LU R14, [R1] ;  /* 0x00000000010e7983 */ /* 0x000f280000300800 */
[----:B------:R-:W4:Y:S01]  /*135e0*/  LDL.LU R16, [R1+0xe34] ;  /* 0x000e340001107983 */ /* 0x000f220000300800 */
[----:B0-----:R-:W-:-:S03]  /*135f0*/  IMAD.SHL.U32 R2, R7, 0x2, RZ ;  /* 0x0000000207027824 */ /* 0x001fc600078e00ff */
[----:B------:R-:W4:Y:S04]  /*13600*/  LDL.LU R18, [R1+0xe30] ;  /* 0x000e300001127983 */ /* 0x000f280000300800 */
[----:B------:R-:W4:Y:S01]  /*13610*/  LDL.LU R20, [R1+0xe2c] ;  /* 0x000e2c0001147983 */ /* 0x000f220000300800 */
[----:B------:R-:W-:-:S03]  /*13620*/  LOP3.LUT R2, R2, 0x50, RZ, 0x3c, !PT ;  /* 0x0000005002027812 */ /* 0x000fc600078e3cff */
[----:B------:R-:W4:Y:S04]  /*13630*/  LDL.LU R22, [R1+0xe28] ;  /* 0x000e280001167983 */ /* 0x000f280000300800 */
[----:B------:R-:W4:Y:S04]  /*13640*/  LDL.LU R24, [R1+0xe24] ;  /* 0x000e240001187983 */ /* 0x000f280000300800 */
[----:B------:R-:W4:Y:S04]  /*13650*/  LDL.LU R3, [R1+0x3c] ;  /* 0x00003c0001037983 */ /* 0x000f280000300800 */
[----:B------:R-:W4:Y:S04]  /*13660*/  LDL.LU R4, [R1+0x38] ;  /* 0x0000380001047983 */ /* 0x000f280000300800 */
[----:B------:R-:W4:Y:S04]  /*13670*/  LDL.LU R5, [R1+0x34] ;  /* 0x0000340001057983 */ /* 0x000f280000300800 */
[----:B------:R-:W4:Y:S04]  /*13680*/  LDL.LU R6, [R1+0x30] ;  /* 0x0000300001067983 */ /* 0x000f280000300800 */
[----:B------:R-:W4:Y:S04]  /*13690*/  LDL.LU R7, [R1+0x28] ;  /* 0x0000280001077983 */ /* 0x000f280000300800 */
[----:B---3--:R0:W-:Y:S04]  /*136a0*/  STS.U16 [R2+0x500], R26 ;  /* 0x0005001a02007388 */ /* 0x0081e80000000400 */
[----:B------:R1:W-:Y:S04]  /*136b0*/  STS.U16 [R2+0x580], R8 ;  /* 0x0005800802007388 */ /* 0x0003e80000000400 */
[----:B--2---:R2:W-:Y:S04]  /*136c0*/  STS.U16 [R2+0xd00], R0 ;  /* 0x000d000002007388 */ /* 0x0045e80000000400 */
[----:B0-----:R-:W3:Y:S04]  /*136d0*/  LDL.LU R26, [R1+0xe20] ;  /* 0x000e2000011a7983 */ /* 0x001ee80000300800 */
[----:B-1----:R-:W3:Y:S04]  /*136e0*/  LDL.LU R8, [R1+0xe1c] ;  /* 0x000e1c0001087983 */ /* 0x002ee80000300800 */
[----:B--2---:R-:W2:Y:S04]  /*136f0*/  LDL.LU R0, [R1+0xe18] ;  /* 0x000e180001007983 */ /* 0x004ea80000300800 */
[----:B------:R0:W-:Y:S04]  /*13700*/  STS.U16 [R2+0xd80], R28 ;  /* 0x000d801c02007388 */ /* 0x0001e80000000400 */
[----:B0-----:R-:W3:Y:S04]  /*13710*/  LDL.LU R28, [R1+0x1b0] ;  /* 0x0001b000011c7983 */ /* 0x001ee80000300800 */
[----:B--2---:R0:W-:Y:S04]  /*13720*/  STS.U16 [R2+0x1500], R0 ;  /* 0x0015000002007388 */ /* 0x0041e80000000400 */
[----:B------:R1:W-:Y:S04]  /*13730*/  STS.U16 [R2+0x1580], R9 ;  /* 0x0015800902007388 */ /* 0x0003e80000000400 */
[----:B------:R-:W-:Y:S04]  /*13740*/  STS.U16 [R2+0x1d00], R15 ;  /* 0x001d000f02007388 */ /* 0x000fe80000000400 */
[----:B0-----:R-:W2:Y:S04]  /*13750*/  LDL.LU R0, [R1+0x1ac] ;  /* 0x0001ac0001007983 */ /* 0x001ea80000300800 */
[----:B-1----:R-:W2:Y:S04]  /*13760*/  LDL.LU R9, [R1+0xe14] ;  /* 0x000e140001097983 */ /* 0x002ea80000300800 */
[----:B------:R0:W-:Y:S04]  /*13770*/  STS.U16 [R2+0x1d80], R10 ;  /* 0x001d800a02007388 */ /* 0x0001e80000000400 */
[----:B----4-:R1:W-:Y:S04]  /*13780*/  STS.U16 [R2+0x2500], R11 ;  /* 0x0025000b02007388 */ /* 0x0103e80000000400 */
[----:B------:R4:W-:Y:S04]  /*13790*/  STS.U16 [R2+0x2580], R12 ;  /* 0x0025800c02007388 */ /* 0x0009e80000000400 */
[----:B0-----:R-:W2:Y:S04]  /*137a0*/  LDL.LU R10, [R1+0xe10] ;  /* 0x000e1000010a7983 */ /* 0x001ea80000300800 */
[----:B-1----:R-:W2:Y:S04]  /*137b0*/  LDL.LU R11, [R1+0xe0c] ;  /* 0x000e0c00010b7983 */ /* 0x002ea80000300800 */
[----:B----4-:R-:W4:Y:S04]  /*137c0*/  LDL.LU R12, [R1+0xe08] ;  /* 0x000e0800010c7983 */ /* 0x010f280000300800 */
[----:B------:R-:W0:Y:S04]  /*137d0*/  S2R R15, SR_TID.X ;  /* 0x00000000000f7919 */ /* 0x000e280000002100 */
[----:B------:R1:W-:Y:S01]  /*137e0*/  STS.U16 [R2+0x2d00], R14 ;  /* 0x002d000e02007388 */ /* 0x0003e20000000400 */
[----:B0-----:R-:W-:-:S05]  /*137f0*/  LOP3.LUT R15, R15, 0x3f, RZ, 0xc0, !PT ;  /* 0x0000003f0f0f7812 */ /* 0x001fca00078ec0ff */
[----:B-1----:R-:W-:-:S05]  /*13800*/  IMAD.SHL.U32 R14, R15, 0x2, RZ ;  /* 0x000000020f0e7824 */ /* 0x002fca00078e00ff */
[----:B------:R-:W-:Y:S01]  /*13810*/  LOP3.LUT R14, R14, 0x60, RZ, 0x3c, !PT ;  /* 0x000000600e0e7812 */ /* 0x000fe200078e3cff */
[----:B----4-:R0:W-:Y:S04]  /*13820*/  STS.U16 [R2+0x2d80], R12 ;  /* 0x002d800c02007388 */ /* 0x0101e80000000400 */
[----:B--2---:R1:W-:Y:S04]  /*13830*/  STS.U16 [R2+0x3500], R11 ;  /* 0x0035000b02007388 */ /* 0x0043e80000000400 */
[----:B------:R2:W-:Y:S04]  /*13840*/  STS.U16 [R2+0x3580], R10 ;  /* 0x0035800a02007388 */ /* 0x0005e80000000400 */
[----:B0-----:R-:W4:Y:S04]  /*13850*/  LDL.LU R12, [R1+0x4] ;  /* 0x00000400010c7983 */ /* 0x001f280000300800 */
[----:B-1----:R-:W4:Y:S04]  /*13860*/  LDL.LU R11, [R1+0x8] ;  /* 0x00000800010b7983 */ /* 0x002f280000300800 */
[----:B--2---:R-:W2:Y:S04]  /*13870*/  LDL.LU R10, [R1+0x14] ;  /* 0x00001400010a7983 */ /* 0x004ea80000300800 */
[----:B------:R0:W-:Y:S04]  /*13880*/  STS.U16 [R2+0x3d00], R9 ;  /* 0x003d000902007388 */ /* 0x0001e80000000400 */
[----:B---3--:R1:W-:Y:S04]  /*13890*/  STS.U16 [R2+0x3d80], R8 ;  /* 0x003d800802007388 */ /* 0x0083e80000000400 */
[----:B------:R3:W-:Y:S04]  /*138a0*/  STS.U16 [R14+0x600], R3 ;  /* 0x000600030e007388 */ /* 0x0007e80000000400 */
[----:B0-----:R-:W2:Y:S04]  /*138b0*/  LDL.LU R9, [R1+0x18] ;  /* 0x0000180001097983 */ /* 0x001ea80000300800 */
[----:B-1----:R-:W2:Y:S04]  /*138c0*/  LDL.LU R2, [R1+0xe04] ;  /* 0x000e040001027983 */ /* 0x002ea80000300800 */
[----:B------:R-:W2:Y:S04]  /*138d0*/  LDL.LU R8, [R1+0x24] ;  /* 0x0000240001087983 */ /* 0x000ea80000300800 */
[----:B---3--:R-:W3:Y:S04]  /*138e0*/  LDL.LU R3, [R1+0xe00] ;  /* 0x000e000001037983 */ /* 0x008ee80000300800 */
[----:B------:R0:W-:Y:S04]  /*138f0*/  STS.U16 [R14+0x680], R4 ;  /* 0x000680040e007388 */ /* 0x0001e80000000400 */
[----:B------:R1:W-:Y:S04]  /*13900*/  STS.U16 [R14+0xe00], R5 ;  /* 0x000e00050e007388 */ /* 0x0003e80000000400 */
[----:B------:R1:W-:Y:S04]  /*13910*/  STS.U16 [R14+0xe80], R6 ;  /* 0x000e80060e007388 */ /* 0x0003e80000000400 */
[----:B0-----:R-:W3:Y:S04]  /*13920*/  LDL.LU R4, [R1+0xdfc] ;  /* 0x000dfc0001047983 */ /* 0x001ee80000300800 */
[----:B-1----:R-:W3:Y:S04]  /*13930*/  LDL.LU R5, [R1+0xdf8] ;  /* 0x000df80001057983 */ /* 0x002ee80000300800 */
[----:B------:R-:W3:Y:S04]  /*13940*/  LDL.LU R6, [R1+0xdf4] ;  /* 0x000df40001067983 */ /* 0x000ee80000300800 */
[----:B------:R0:W-:Y:S04]  /*13950*/  STS.U16 [R14+0x1600], R7 ;  /* 0x001600070e007388 */ /* 0x0001e80000000400 */
[----:B0-----:R-:W3:Y:S04]  /*13960*/  LDL.LU R7, [R1+0xdf0] ;  /* 0x000df00001077983 */ /* 0x001ee80000300800 */
[----:B--2---:R0:W-:Y:S04]  /*13970*/  STS.U16 [R14+0x1680], R8 ;  /* 0x001680080e007388 */ /* 0x0041e80000000400 */
[----:B------:R-:W-:Y:S04]  /*13980*/  STS.U16 [R14+0x1e00], R9 ;  /* 0x001e00090e007388 */ /* 0x000fe80000000400 */
[----:B------:R-:W-:Y:S01]  /*13990*/  STS.U16 [R14+0x1e80], R10 ;  /* 0x001e800a0e007388 */ /* 0x000fe20000000400 */
[----:B0-----:R-:W-:-:S03]  /*139a0*/  IMAD.SHL.U32 R8, R15, 0x2, RZ ;  /* 0x000000020f087824 */ /* 0x001fc600078e00ff */
[----:B----4-:R-:W-:Y:S04]  /*139b0*/  STS.U16 [R14+0x2600], R11 ;  /* 0x0026000b0e007388 */ /* 0x010fe80000000400 */
[----:B------:R-:W-:Y:S01]  /*139c0*/  STS.U16 [R14+0x2680], R12 ;  /* 0x0026800c0e007388 */ /* 0x000fe20000000400 */
[----:B------:R-:W-:-:S03]  /*139d0*/  LOP3.LUT R8, R8, 0x70, RZ, 0x3c, !PT ;  /* 0x0000007008087812 */ /* 0x000fc600078e3cff */
[----:B---3--:R-:W-:Y:S04]  /*139e0*/  STS.U16 [R14+0x2e00], R7 ;  /* 0x002e00070e007388 */ /* 0x008fe80000000400 */
[----:B------:R-:W-:Y:S04]  /*139f0*/  STS.U16 [R14+0x2e80], R6 ;  /* 0x002e80060e007388 */ /* 0x000fe80000000400 */
[----:B------:R-:W-:Y:S04]  /*13a00*/  STS.U16 [R14+0x3600], R5 ;  /* 0x003600050e007388 */ /* 0x000fe80000000400 */
[----:B------:R-:W-:Y:S04]  /*13a10*/  STS.U16 [R14+0x3680], R4 ;  /* 0x003680040e007388 */ /* 0x000fe80000000400 */
[----:B------:R-:W-:Y:S04]  /*13a20*/  STS.U16 [R14+0x3e00], R3 ;  /* 0x003e00030e007388 */ /* 0x000fe80000000400 */
[----:B------:R-:W-:Y:S04]  /*13a30*/  STS.U16 [R14+0x3e80], R2 ;  /* 0x003e80020e007388 */ /* 0x000fe80000000400 */
        /* <DEDUP_REMOVED lines=16> */
[----:B0-----:R-:W2:Y:S04]  /*13b40*/  LDL R28, [R1+0x1a0] ;  /* 0x0001a000011c7983 */ /* 0x001ea80000100800 */
[----:B------:R-:W-:Y:S06]  /*13b50*/  BAR.SYNC.DEFER_BLOCKING 0x0 ;  /* 0x0000000000007b1d */ /* 0x000fec0000010000 */
[----:B-1----:R-:W3:Y:S04]  /*13b60*/  LDL R29, [R1+0x144] ;  /* 0x00014400011d7983 */ /* 0x002ee80000100800 */
[----:B------:R-:W4:Y:S04]  /*13b70*/  LDL R0, [R1+0x1a4] ;  /* 0x0001a40001007983 */ /* 0x000f280000100800 */
[----:B--2---:R-:W-:Y:S04]  /*13b80*/  LDSM.16.MT88.4 R16, [R28+0x4000] ;  /* 0x004000001c10783b */ /* 0x004fe80000004200 */
[----:B---3--:R-:W0:Y:S04]  /*13b90*/  LDSM.16.M88.4 R24, [R29] ;  /* 0x000000001d18783b */ /* 0x008e280000000200 */
[----:B------:R-:W1:Y:S04]  /*13ba0*/  LDSM.16.M88.4 R12, [R29+0x1000] ;  /* 0x001000001d0c783b */ /* 0x000e680000000200 */
[----:B------:R-:W2:Y:S04]  /*13bb0*/  LDSM.16.M88.4 R20, [R29+0x2000] ;  /* 0x002000001d14783b */ /* 0x000ea80000000200 */
[----:B------:R-:W3:Y:S04]  /*13bc0*/  LDSM.16.M88.4 R4, [R29+0x3000] ;  /* 0x003000001d04783b */ /* 0x000ee80000000200 */
[----:B----4-:R-:W2:Y:S04]  /*13bd0*/  LDSM.16.MT88.4 R8, [R0+0x4000] ;  /* 0x004000000008783b */ /* 0x010ea80000004200 */
[----:B0-----:R-:W-:Y:S04]  /*13be0*/  STL [R1+0xd84], R26 ;  /* 0x000d841a01007387 */ /* 0x001fe80000100800 */
[----:B------:R-:W-:Y:S04]  /*13bf0*/  STL [R1+0xd80], R27 ;  /* 0x000d801b01007387 */ /* 0x000fe80000100800 */
[----:B-1----:R-:W-:Y:S04]  /*13c00*/  STL [R1+0xd7c], R14 ;  /* 0x000d7c0e01007387 */ /* 0x002fe80000100800 */
[----:B------:R-:W-:Y:S04]  /*13c10*/  STL [R1+0xd78], R15 ;  /* 0x000d780f01007387 */ /* 0x000fe80000100800 */
[----:B------:R0:W-:Y:S04]  /*13c20*/  STL.64 [R1+0xde8], R12 ;  /* 0x000de80c01007387 */ /* 0x0001e80000100a00 */
[----:B0-----:R-:W4:Y:S04]  /*13c30*/  LDL.LU.64 R12, [R1+0x100] ;  /* 0x00010000010c7983 */ /* 0x001f280000300a00 */
[----:B------:R-:W4:Y:S04]  /*13c40*/  LDL.LU.64 R14, [R1+0x108] ;  /* 0x00010800010e7983 */ /* 0x000f280000300a00 */
[----:B--2---:R-:W-:Y:S04]  /*13c50*/  STL [R1+0xd68], R22 ;  /* 0x000d681601007387 */ /* 0x004fe80000100800 */
[----:B------:R-:W-:Y:S04]  /*13c60*/  STL [R1+0xd64], R23 ;  /* 0x000d641701007387 */ /* 0x000fe80000100800 */
[----:B------:R0:W-:Y:S01]  /*13c70*/  STL.64 [R1+0xde0], R20 ;  /* 0x000de01401007387 */ /* 0x0001e20000100a00 */
[----:B---3--:R-:W-:-:S02]  /*13c80*/  IMAD.MOV.U32 R3, RZ, RZ, R4 ;  /* 0x000000ffff037224 */ /* 0x008fc400078e0004 */
[----:B------:R-:W-:Y:S01]  /*13c90*/  IMAD.MOV.U32 R2, RZ, RZ, R5 ;  /* 0x000000ffff027224 */ /* 0x000fe200078e0005 */
[----:B0-----:R-:W2:Y:S04]  /*13ca0*/  LDL.LU.64 R20, [R1+0xf0] ;  /* 0x0000f00001147983 */ /* 0x001ea80000300a00 */
[----:B------:R-:W2:Y:S04]  /*13cb0*/  LDL.LU.64 R22, [R1+0xf8] ;  /* 0x0000f80001167983 */ /* 0x000ea80000300a00 */
[----:B------:R-:W-:Y:S04]  /*13cc0*/  STL.64 [R1], R4 ;  /* 0x0000000401007387 */ /* 0x000fe80000100a00 */
[----:B------:R-:W-:Y:S04]  /*13cd0*/  STL.64 [R1+0x8], R6 ;  /* 0x0000080601007387 */ /* 0x000fe80000100a00 */
[----:B------:R-:W0:Y:S04]  /*13ce0*/  LDSM.16.MT88.4 R4, [R28+0x4400] ;  /* 0x004400001c04783b */ /* 0x000e280000004200 */
[----:B------:R-:W-:Y:S04]  /*13cf0*/  STL [R1+0xcd8], R29 ;  /* 0x000cd81d01007387 */ /* 0x000fe80000100800 */
[----:B------:R-:W-:Y:S04]  /*13d00*/  STL.64 [R1+0xdd8], R10 ;  /* 0x000dd80a01007387 */ /* 0x000fe80000100a00 */
[----:B------:R1:W-:Y:S04]  /*13d10*/  STL.64 [R1+0xdd0], R8 ;  /* 0x000dd00801007387 */ /* 0x0003e80000100a00 */
[----:B-1----:R-:W3:Y:S04]  /*13d20*/  LDL.LU.64 R8, [R1+0xe0] ;  /* 0x0000e00001087983 */ /* 0x002ee80000300a00 */
[----:B------:R-:W3:Y:S04]  /*13d30*/  LDL.LU.64 R10, [R1+0xe8] ;  /* 0x0000e800010a7983 */ /* 0x000ee80000300a00 */
[----:B0-----:R-:W-:Y:S04]  /*13d40*/  STL [R1+0xd88], R7 ;  /* 0x000d880701007387 */ /* 0x001fe80000100800 */
[----:B------:R-:W-:Y:S01]  /*13d50*/  STL [R1+0xd60], R28 ;  /* 0x000d601c01007387 */ /* 0x000fe20000100800 */
[C---:B----4-:R-:W-:Y:S11]  /*13d60*/  HMMA.16816.F32.BF16 R12, R16.reuse, R24, R12 ;  /* 0x00000018100c723c */ /* 0x050ff6000004180c */
[----:B------:R-:W-:Y:S11]  /*13d70*/  @!UPT UIADD3 URZ, URZ, URZ, URZ ;  /* 0x0000003f3f3ff290 */ /* 0x000ff6000fffe03f */
[----:B------:R-:W-:Y:S01]  /*13d80*/  @!UPT UIADD3 URZ, URZ, URZ, URZ ;  /* 0x0000003f3f3ff290 */ /* 0x000fe2000fffe03f */
[----:B------:R0:W-:Y:S04]  /*13d90*/  STL.64 [R1+0x40], R12 ;  /* 0x0000400c01007387 */ /* 0x0001e80000100a00 */
[----:B------:R1:W-:Y:S04]  /*13da0*/  STL.64 [R1+0x48], R14 ;  /* 0x0000480e01007387 */ /* 0x0003e80000100a00 */
[----:B0-----:R-:W2:Y:S02]  /*13db0*/  LDL.LU.64 R12, [R1+0xde8] ;  /* 0x000de800010c7983 */ /* 0x001ea40000300a00 */
[----:B--2---:R-:W-:Y:S11]  /*13dc0*/  HMMA.16816.F32.BF16 R20, R16, R12, R20 ;  /* 0x0000000c1014723c */ /* 0x004ff60000041814 */
[----:B------:R-:W-:Y:S11]  /*13dd0*/  @!UPT UIADD3 URZ, URZ, URZ, URZ ;  /* 0x0000003f3f3ff290 */ /* 0x000ff6000fffe03f */
[----:B------:R-:W-:Y:S01]  /*13de0*/  @!UPT UIADD3 URZ, URZ, URZ, URZ ;  /* 0x0000003f3f3ff290 */ /* 0x000fe2000fffe03f */
[----:B------:R0:W-:Y:S01]  /*13df0*/  STL [R1+0x34], R21 ;  /* 0x0000341501007387 */ /* 0x0001e20000100800 */
[----:B-1----:R-:W-:-:S03]  /*13e00*/  IMAD.MOV.U32 R15, RZ, RZ, R20 ;  /* 0x000000ffff0f7224 */ /* 0x002fc600078e0014 */
[----:B------:R-:W-:Y:S04]  /*13e10*/  STL.64 [R1+0x38], R22 ;  /* 0x0000381601007387 */ /* 0x000fe80000100a00 */
[----:B0-----:R-:W3:Y:S02]  /*13e20*/  LDL.LU.64 R20, [R1+0xde0] ;  /* 0x000de00001147983 */ /* 0x001ee40000300a00 */
[----:B---3--:R-:W-:Y:S11]  /*13e30*/  HMMA.16816.F32.BF16 R8, R16, R20, R8 ;  /* 0x000000141008723c */ /* 0x008ff60000041808 */
[----:B------:R-:W-:Y:S11]  /*13e40*/  @!UPT UIADD3 URZ, URZ, URZ, URZ ;  /* 0x0000003f3f3ff290 */ /* 0x000ff6000fffe03f */
[----:B------:R-:W-:Y:S02]  /*13e50*/  @!UPT UIADD3 URZ, URZ, URZ, URZ ;  /* 0x0000003f3f3ff290 */ /* 0x000fe4000fffe03f */
[----:B------:R-:W-:Y:S02]  /*13e60*/  IMAD.MOV.U32 R14, RZ, RZ, R11 ;  /* 0x000000ffff0e7224 */ /* 0x000fe400078e000b */
[----:B------:R-:W-:Y:S02]  /*13e70*/  IMAD.MOV.U32 R7, RZ, RZ, R8 ;  /* 0x000000ffff077224 */ /* 0x000fe400078e0008 */
[----:B------:R-:W-:Y:S02]  /*13e80*/  IMAD.MOV.U32 R27, RZ, RZ, R10 ;  /* 0x000000ffff1b7224 */ /* 0x000fe400078e000a */
[----:B------:R-:W-:Y:S01]  /*13e90*/  IMAD.MOV.U32 R26, RZ, RZ, R9 ;  /* 0x000000ffff1a7224 */ /* 0x000fe200078e0009 */
[----:B------:R-:W2:Y:S04]  /*13ea0*/  LDL.LU.64 R10, [R1+0xdd8] ;  /* 0x000dd800010a7983 */ /* 0x000ea80000300a00 */
[----:B------:R-:W2:Y:S04]  /*13eb0*/  LDL.LU.64 R8, [R1+0xdd0] ;  /* 0x000dd00001087983 */ /* 0x000ea80000300a00 */
[----:B------:R-:W-:Y:S04]  /*13ec0*/  STL.64 [R1+0xdc8], R14 ;  /* 0x000dc80e01007387 */ /* 0x000fe80000100a00 */
[----:B------:R-:W-:Y:S04]  /*13ed0*/  STL.64 [R1+0xdc0], R12 ;  /* 0x000dc00c01007387 */ /* 0x000fe80000100a00 */
[----:B------:R-:W-:Y:S04]  /*13ee0*/  STL.64 [R1+0xd98], R6 ;  /* 0x000d980601007387 */ /* 0x000fe80000100a00 */
[----:B------:R0:W-:Y:S04]  /*13ef0*/  STL.64 [R1+0xd90], R4 ;  /* 0x000d900401007387 */ /* 0x0001e80000100a00 */
[----:B0-----:R-:W3:Y:S04]  /*13f00*/  LDL.LU.64 R4, [R1+0xd0] ;  /* 0x0000d00001047983 */ /* 0x001ee80000300a00 */
[----:B------:R-:W3:Y:S01]  /*13f10*/  LDL.LU.64 R6, [R1+0xd8] ;  /* 0x0000d80001067983 */ /* 0x000ee20000300a00 */
[----:B------:R-:W-:-:S02]  /*13f20*/  IMAD.MOV.U32 R12, RZ, RZ, R3 ;  /* 0x000000ffff0c7224 */ /* 0x000fc400078e0003 */
[----:B------:R-:W-:-:S07]  /*13f30*/  IMAD.MOV.U32 R13, RZ, RZ, R2 ;  /* 0x000000ffff0d7224 */ /* 0x000fce00078e0002 */
[----:B---3--:R-:W-:Y:S11]  /*13f40*/  HMMA.16816.F32.BF16 R16, R16, R12, R4 ;  /* 0x0000000c1010723c */ /* 0x008ff60000041804 */
[----:B------:R-:W-:Y:S11]  /*13f50*/  @!UPT UIADD3 URZ, URZ, URZ, URZ ;  /* 0x0000003f3f3ff290 */ /* 0x000ff6000fffe03f */
[----:B------:R-:W-:Y:S01]  /*13f60*/  @!UPT UIADD3 URZ, URZ, URZ, URZ ;  /* 0x0000003f3f3ff290 */ /* 0x000fe2000fffe03f */
[----:B------:R-:W-:Y:S04]  /*13f70*/  STL [R1+0x10], R16 ;  /* 0x0000101001007387 */ /* 0x000fe80000100800 */
[----:B------:R-:W2:Y:S04]  /*13f80*/  LDL.LU.64 R12, [R1+0xc0] ;  /* 0x0000c000010c7983 */ /* 0x000ea80000300a00 */
[----:B------:R-:W2:Y:S01]  /*13f90*/  LDL.LU.64 R14, [R1+0xc8] ;  /* 0x0000c800010e7983 */ /* 0x000ea20000300a00 */
[----:B------:R-:W-:Y:S02]  /*13fa0*/  IMAD.MOV.U32 R22, RZ, RZ, R17 ;  /* 0x000000ffff167224 */ /* 0x000fe400078e0011 */
[----:B------:R-:W-:-:S05]  /*13fb0*/  IMAD.MOV.U32 R23, RZ, RZ, R18 ;  /* 0x000000ffff177224 */ /* 0x000fca00078e0012 */
[----:B------:R-:W-:Y:S04]  /*13fc0*/  STL.64 [R1+0xdb8], R22 ;  /* 0x000db81601007387 */ /* 0x000fe80000100a00 */
[----:B------:R0:W-:Y:S04]  /*13fd0*/  STL.64 [R1+0xdb0], R20 ;  /* 0x000db01401007387 */ /* 0x0001e80000100a00 */
[----:B0-----:R-:W3:Y:S04]  /*13fe0*/  LDL.LU.64 R20, [R1+0xb0] ;  /* 0x0000b00001147983 */ /* 0x001ee80000300a00 */
[----:B------:R-:W3:Y:S04]  /*13ff0*/  LDL.LU.64 R22, [R1+0xb8] ;  /* 0x0000b80001167983 */ /* 0x000ee80000300a00 */
[----:B------:R-:W4:Y:S04]  /*14000*/  LDL.LU.64 R4, [R1+0x90] ;  /* 0x0000900001047983 */ /* 0x000f280000300a00 */
[----:B------:R-:W3:Y:S01]  /*14010*/  LDL.LU.64 R6, [R1+0x98] ;  /* 0x0000980001067983 */ /* 0x000ee20000300a00 */
[----:B------:R-:W-:-:S03]  /*14020*/  IMAD.MOV.U32 R3, RZ, RZ, R19 ;  /* 0x000000ffff037224 */ /* 0x000fc600078e0013 */
[----:B------:R-:W0:Y:S01]  /*14030*/  LDSM.16.MT88.4 R16, [R0+0x4400] ;  /* 0x004400000010783b */ /* 0x000e220000004200 */
[C---:B--2---:R-:W-:Y:S11]  /*14040*/  HMMA.16816.F32.BF16 R12, R8.reuse, R24, R12 ;  /* 0x00000018080c723c */ /* 0x044ff6000004180c */
[----:B------:R-:W-:Y:S11]  /*14050*/  @!UPT UIADD3 URZ, URZ, URZ, URZ ;  /* 0x0000003f3f3ff290 */ /* 0x000ff6000fffe03f */
[----:B------:R-:W-:Y:S02]  /*14060*/  @!UPT UIADD3 URZ, URZ, URZ, URZ ;  /* 0x0000003f3f3ff290 */ /* 0x000fe4000fffe03f */
[----:B------:R-:W-:Y:S01]  /*14070*/  IMAD.MOV.U32 R28, RZ, RZ, R15 ;  /* 0x000000ffff1c7224 */ /* 0x000fe200078e000f */
[----:B---3--:R-:W-:Y:S04]  /*14080*/  STL.64 [R1+0xda8], R6 ;  /* 0x000da80601007387 */ /* 0x008fe80000100a00 */
[----:B----4-:R1:W-:Y:S04]  /*14090*/  STL.64 [R1+0xda0], R4 ;  /* 0x000da00401007387 */ /* 0x0103e80000100a00 */
[----:B-1----:R-:W2:Y:S04]  /*140a0*/  LDL.LU.64 R4, [R1+0xa0] ;  /* 0x0000a00001047983 */ /* 0x002ea80000300a00 */
[----:B------:R-:W2:Y:S04]  /*140b0*/  LDL.LU.64 R6, [R1+0xa8] ;  /* 0x0000a80001067983 */ /* 0x000ea80000300a00 */
[----:B0-----:R-:W-:Y:S04]  /*140c0*/  STL.64 [R1+0xd40], R18 ;  /* 0x000d401201007387 */ /* 0x001fe80000100a00 */
[----:B------:R0:W-:Y:S04]  /*140d0*/  STL.64 [R1+0xd38], R16 ;  /* 0x000d381001007387 */ /* 0x0001e80000100a00 */
[----:B0-----:R-:W3:Y:S04]  /*140e0*/  LDL.LU.64 R16, [R1] ;  /* 0x0000000001107983 */ /* 0x001ee80000300a00 */
[----:B------:R-:W4:Y:S04]  /*140f0*/  LDL.LU.64 R18, [R1+0x8] ;  /* 0x0000080001127983 */ /* 0x000f280000300a00 */
[----:B------:R-:W-:Y:S04]  /*14100*/  STL.64 [R1+0x60], R12 ;  /* 0x0000600c01007387 */ /* 0x000fe80000100a00 */
[----:B------:R0:W-:Y:S04]  /*14110*/  STL [R1+0x68], R14 ;  /* 0x0000680e01007387 */ /* 0x0001e80000100800 */
[----:B0-----:R-:W2:Y:S04]  /*14120*/  LDL.LU.64 R14, [R1+0xdc8] ;  /* 0x000dc800010e7983 */ /* 0x001ea80000300a00 */
[----:B------:R-:W2:Y:S04]  /*14130*/  LDL.LU.64 R12, [R1+0xdc0] ;  /* 0x000dc000010c7983 */ /* 0x000ea80000300a00 */
[----:B------:R-:W3:Y:S01]  /*14140*/  LDL R25, [R1+0x1a4] ;  /* 0x0001a40001197983 */ /* 0x000ee20000100800 */
[C---:B--2---:R-:W-:Y:S11]  /*14150*/  HMMA.16816.F32.BF16 R20, R8.reuse, R12, R20 ;  /* 0x0000000c0814723c */ /* 0x044ff60000041814 */
[----:B------:R-:W-:Y:S11]  /*14160*/  @!UPT UIADD3 URZ, URZ, URZ, URZ ;  /* 0x0000003f3f3ff290 */ /* 0x000ff6000fffe03f */
[----:B------:R-:W-:Y:S01]  /*14170*/  @!UPT UIADD3 URZ, URZ, URZ, URZ ;  /* 0x0000003f3f3ff290 */ /* 0x000fe2000fffe03f */
[----:B------:R0:W-:Y:S01]  /*14180*/  STL [R1+0x50], R20 ;  /* 0x0000501401007387 */ /* 0x0001e20000100800 */
[----:B------:R-:W-:Y:S02]  /*14190*/  IMAD.MOV.U32 R2, RZ, RZ, R22 ;  /* 0x000000ffff027224 */ /* 0x000fe400078e0016 */
[----:B------:R-:W-:Y:S02]  /*141a0*/  IMAD.MOV.U32 R0, RZ, RZ, R23 ;  /* 0x000000ffff007224 */ /* 0x000fe400078e0017 */
[----:B------:R-:W-:Y:S01]  /*141b0*/  IMAD.MOV.U32 R29, RZ, RZ, R21 ;  /* 0x000000ffff1d7224 */ /* 0x000fe200078e0015 */
[----:B------:R-:W2:Y:S04]  /*141c0*/  LDL.LU.64 R22, [R1+0xdb8] ;  /* 0x000db80001167983 */ /* 0x000ea80000300a00 */
[----:B0-----:R-:W2:Y:S02]  /*141d0*/  LDL.LU.64 R20, [R1+0xdb0] ;  /* 0x000db00001147983 */ /* 0x001ea40000300a00 */
[C---:B--2---:R-:W-:Y:S11]  /*141e0*/  HMMA.16816.F32.BF16 R4, R8.reuse, R20, R4 ;  /* 0x000000140804723c */ /* 0x044ff60000041804 */
[----:B------:R-:W-:Y:S11]  /*141f0*/  @!UPT UIADD3 URZ, URZ, URZ, URZ ;  /* 0x0000003f3f3ff290 */ /* 0x000ff6000fffe03f */
[----:B------:R-:W-:Y:S01]  /*14200*/  @!UPT UIADD3 URZ, URZ, URZ, URZ ;  /* 0x0000003f3f3ff290 */ /* 0x000fe2000fffe03f */
[----:B------:R0:W-:Y:S01]  /*14210*/  STL.64 [R1+0x78], R6 ;  /* 0x0000780601007387 */ /* 0x0001e20000100a00 */
[----:B------:R-:W-:Y:S02]  /*14220*/  IMAD.MOV.U32 R12, RZ, RZ, R4 ;  /* 0x000000ffff0c7224 */ /* 0x000fe400078e0004 */
[----:B------:R-:W-:Y:S01]  /*14230*/  IMAD.MOV.U32 R13, RZ, RZ, R5 ;  /* 0x000000ffff0d7224 */ /* 0x000fe200078e0005 */
[----:B0-----:R-:W3:Y:S04]  /*14240*/  LDL.LU.64 R6, [R1+0xda8] ;  /* 0x000da80001067983 */ /* 0x001ee80000300a00 */
[----:B------:R-:W3:Y:S04]  /*14250*/  LDL.LU.64 R4, [R1+0xda0] ;  /* 0x000da00001047983 */ /* 0x000ee80000300a00 */
[----:B------:R0:W-:Y:S04]  /*14260*/  STL.64 [R1+0xd70], R22 ;  /* 0x000d701601007387 */ /* 0x0001e80000100a00 */
[----:B------:R-:W2:Y:S04]  /*14270*/  LDL.LU R20, [R1+0x40] ;  /* 0x0000400001147983 */ /* 0x000ea80000300800 */
[----:B------:R-:W2:Y:S04]  /*14280*/  LDL.LU R21, [R1+0x44] ;  /* 0x0000440001157983 */ /* 0x000ea80000300800 */
[----:B0-----:R-:W2:Y:S04]  /*14290*/  LDL.LU R22, [R1+0x48] ;  /* 0x0000480001167983 */ /* 0x001ea80000300800 */
[----:B------:R-:W2:Y:S01]  /*142a0*/  LDL.LU R23, [R1+0x4c] ;  /* 0x00004c0001177983 */ /* 0x000ea20000300800 */
[----:B---3--:R-:W-:Y:S03]  /*142b0*/  HMMA.16816.F32.BF16 R8, R8, R16, R4 ;  /* 0x000000100808723c */ /* 0x008fe60000041804 */
[----:B------:R-:W3:Y:S04]  /*142c0*/  LDL.LU.64 R6, [R1+0xd98] ;  /* 0x000d980001067983 */ /* 0x000ee80000300a00 */
[----:B------:R-:W2:Y:S11]  /*142d0*/  LDL.LU.64 R4, [R1+0xd90] ;  /* 0x000d900001047983 */ /* 0x000eb60000300a00 */
[----:B------:R-:W-:Y:S05]  /*142e0*/  @!UPT UIADD3 URZ, URZ, URZ, URZ ;  /* 0x0000003f3f3ff290 */ /* 0x000fea000fffe03f */
[----:B------:R0:W-:Y:S04]  /*142f0*/  STL.64 [R1+0x90], R8 ;  /* 0x0000900801007387 */ /* 0x0001e80000100a00 */
[----:B------:R1:W-:Y:S01]  /*14300*/  STL.64 [R1+0x98], R10 ;  /* 0x0000980a01007387 */ /* 0x0003e20000100a00 */
[----:B0-----:R-:W-:Y:S02]  /*14310*/  IMAD.MOV.U32 R9, RZ, RZ, R26 ;  /* 0x000000ffff097224 */ /* 0x001fe400078e001a */
[----:B-1----:R-:W-:Y:S02]  /*14320*/  IMAD.MOV.U32 R10, RZ, RZ, R27 ;  /* 0x000000ffff0a7224 */ /* 0x002fe400078e001b */
[----:B---3--:R-:W-:Y:S02]  /*14330*/  IMAD.MOV.U32 R8, RZ, RZ, R7 ;  /* 0x000000ffff087224 */ /* 0x008fe400078e0007 */
[----:B------:R-:W2:Y:S04]  /*14340*/  LDL.LU R7, [R1+0xd88] ;  /* 0x000d880001077983 */ /* 0x000ea80000300800 */
[----:B------:R-:W2:Y:S04]  /*14350*/  LDL.LU R26, [R1+0xd84] ;  /* 0x000d8400011a7983 */ /* 0x000ea80000300800 */
[----:B------:R-:W2:Y:S01]  /*14360*/  LDL.LU R27, [R1+0xd80] ;  /* 0x000d8000011b7983 */ /* 0x000ea20000300800 */
[----:B------:R-:W-:-:S02]  /*14370*/  IMAD.MOV.U32 R11, RZ, RZ, R14 ;  /* 0x000000ffff0b7224 */ /* 0x000fc400078e000e */
[----:B------:R-:W-:Y:S01]  /*14380*/  IMAD.MOV.U32 R16, RZ, RZ, R15 ;  /* 0x000000ffff107224 */ /* 0x000fe200078e000f */
[----:B------:R-:W3:Y:S04]  /*14390*/  LDL.LU R14, [R1+0xd7c] ;  /* 0x000d7c00010e7983 */ /* 0x000ee80000300800 */
[----:B----4-:R0:W-:Y:S04]  /*143a0*/  STL.64 [R1+0xd58], R18 ;  /* 0x000d581201007387 */ /* 0x0101e80000100a00 */
[----:B------:R-:W3:Y:S04]  /*143b0*/  LDL.LU R15, [R1+0xd78] ;  /* 0x000d7800010f7983 */ /* 0x000ee80000300800 */
[----:B------:R-:W3:Y:S04]  /*143c0*/  LDL.LU R17, [R1+0x34] ;  /* 0x0000340001117983 */ /* 0x000ee80000300800 */
[----:B0-----:R-:W3:Y:S04]  /*143d0*/  LDL.LU R18, [R1+0x38] ;  /* 0x0000380001127983 */ /* 0x001ee80000300800 */
[----:B------:R-:W3:Y:S01]  /*143e0*/  LDL.LU R19, [R1+0x3c] ;  /* 0x00003c0001137983 */ /* 0x000ee20000300800 */
[C---:B--2---:R-:W-:Y:S11]  /*143f0*/  HMMA.16816.F32.BF16 R20, R4.reuse, R26, R20 ;  /* 0x0000001a0414723c */ /* 0x044ff60000041814 */
[----:B------:R-:W-:Y:S11]  /*14400*/  @!UPT UIADD3 URZ, URZ, URZ, URZ ;  /* 0x0000003f3f3ff290 */ /* 0x000ff6000fffe03f */
[----:B------:R-:W-:Y:S01]  /*14410*/  @!UPT UIADD3 URZ, URZ, URZ, URZ ;  /* 0x0000003f3f3ff290 */ /* 0x000fe2000fffe03f */
[----:B------:R-:W-:Y:S04]  /*14420*/  STL.64 [R1+0xd0], R20 ;  /* 0x0000d01401007387 */ /* 0x000fe80000100a00 */
[----:B------:R0:W-:Y:S04]  /*14430*/  STL.64 [R1+0xd8], R22 ;  /* 0x0000d81601007387 */ /* 0x0001e80000100a00 */
[----:B0-----:R-:W2:Y:S01]  /*14440*/  LDL.LU.64 R22, [R1+0xd70] ;  /* 0x000d700001167983 */ /* 0x001ea20000300a00 */
[----:B---3--:R-:W-:Y:S11]  /*14450*/  HMMA.16816.F32.BF16 R16, R4, R14, R16 ;  /* 0x0000000e0410723c */ /* 0x008ff60000041810 */
[----:B------:R-:W-:Y:S11]  /*14460*/  @!UPT UIADD3 URZ, URZ, URZ, URZ ;  /* 0x0000003f3f3ff290 */ /* 0x000ff6000fffe03f */
[----:B------:R-:W-:Y:S02]  /*14470*/  @!UPT UIADD3 URZ, URZ, URZ, URZ ;  /* 0x0000003f3f3ff290 */ /* 0x000fe4000fffe03f */
[----:B------:R-:W-:Y:S01]  /*14480*/  IMAD.MOV.U32 R24, RZ, RZ, R19 ;  /* 0x000000ffff187224 */ /* 0x000fe200078e0013 */
[----:B------:R-:W-:Y:S04]  /*14490*/  STL.64 [R1+0xc0], R16 ;  /* 0x0000c01001007387 */ /* 0x000fe80000100a00 */
[----:B------:R-:W-:Y:S04]  /*144a0*/  STL [R1+0xc8], R18 ;  /* 0x0000c81201007387 */ /* 0x000fe80000100800 */
[----:B------:R0:W-:Y:S04]  /*144b0*/  STL.64 [R1+0xd50], R26 ;  /* 0x000d501a01007387 */ /* 0x0001e80000100a00 */
[----:B------:R1:W-:Y:S01]  /*144c0*/  STL.64 [R1+0xd48], R24 ;  /* 0x000d481801007387 */ /* 0x0003e20000100a00 */
[----:B0-----:R-:W-:-:S03]  /*144d0*/  IMAD.MOV.U32 R27, RZ, RZ, R3 ;  /* 0x000000ffff1b7224 */ /* 0x001fc600078e0003 */
[----:B-1----:R-:W3:Y:S01]  /*144e0*/  LDL.LU R24, [R1+0x10] ;  /* 0x0000100001187983 */ /* 0x002ee20000300800 */
[----:B--2---:R-:W-:-:S03]  /*144f0*/  IMAD.MOV.U32 R25, RZ, RZ, R22 ;  /* 0x000000ffff197224 */ /* 0x004fc600078e0016 */
[----:B------:R-:W2:Y:S01]  /*14500*/  LDL.LU R22, [R1+0xd68] ;  /* 0x000d680001167983 */ /* 0x000ea20000300800 */
[----:B------:R-:W-:-:S03]  /*14510*/  IMAD.MOV.U32 R26, RZ, RZ, R23 ;  /* 0x000000ffff1a7224 */ /* 0x000fc600078e0017 */
[----:B------:R-:W2:Y:S04]  /*14520*/  LDL.LU R23, [R1+0xd64] ;  /* 0x000d640001177983 */ /* 0x000ea80000300800 */
[----:B------:R-:W4:Y:S04]  /*14530*/  LDL R3, [R1+0x7d4] ;  /* 0x0007d40001037983 */ /* 0x000f280000100800 */
[----:B------:R0:W-:Y:S04]  /*14540*/  STL.64 [R1+0xd30], R14 ;  /* 0x000d300e01007387 */ /* 0x0001e80000100a00 */
[----:B------:R1:W-:Y:S01]  /*14550*/  STL.64 [R1+0xd28], R12 ;  /* 0x000d280c01007387 */ /* 0x0003e20000100a00 */
[----:B0-----:R-:W-:-:S03]  /*14560*/  IMAD.MOV.U32 R15, RZ, RZ, R28 ;  /* 0x000000ffff0f7224 */ /* 0x001fc600078e001c */
[----:B-1----:R-:W3:Y:S04]  /*14570*/  LDL.LU R12, [R1+0x60] ;  /* 0x00006000010c7983 */ /* 0x002ee80000300800 */
[----:B------:R-:W3:Y:S04]  /*14580*/  LDL.LU R13, [R1+0x64] ;  /* 0x00006400010d7983 */ /* 0x000ee80000300800 */
[----:B------:R-:W3:Y:S04]  /*14590*/  LDL.LU R14, [R1+0x68] ;  /* 0x00006800010e7983 */ /* 0x000ee80000300800 */
[----:B------:R-:W3:Y:S04]  /*145a0*/  LDL.LU R28, [R1+0xd60] ;  /* 0x000d6000011c7983 */ /* 0x000ee80000300800 */
[----:B----4-:R-:W0:Y:S01]  /*145b0*/  LDSM.16.M88.4 R16, [R3] ;  /* 0x000000000310783b */ /* 0x010e220000000200 */
[----:B--2---:R-:W-:Y:S11]  /*145c0*/  HMMA.16816.F32.BF16 R8, R4, R22, R8 ;  /* 0x000000160408723c */ /* 0x004ff60000041808 */
[----:B------:R-:W-:Y:S11]  /*145d0*/  @!UPT UIADD3 URZ, URZ, URZ, URZ ;  /* 0x0000003f3f3ff290 */ /* 0x000ff6000fffe03f */
[----:B------:R-:W-:Y:S02]  /*145e0*/  @!UPT UIADD3 URZ, URZ, URZ, URZ ;  /* 0x0000003f3f3ff290 */ /* 0x000fe4000fffe03f */
[----:B------:R-:W-:Y:S02]  /*145f0*/  IMAD.MOV.U32 R20, RZ, RZ, R8 ;  /* 0x000000ffff147224 */ /* 0x000fe400078e0008 */
[----:B------:R-:W-:Y:S01]  /*14600*/  IMAD.MOV.U32 R21, RZ, RZ, R9 ;  /* 0x000000ffff157224 */ /* 0x000fe200078e0009 */
[----:B------:R-:W-:Y:S04]  /*14610*/  STL.64 [R1+0xb8], R10 ;  /* 0x0000b80a01007387 */ /* 0x000fe80000100a00 */
[----:B------:R-:W-:Y:S04]  /*14620*/  STL.64 [R1+0xd20], R22 ;  /* 0x000d201601007387 */ /* 0x000fe80000100a00 */
[----:B------:R1:W-:Y:S04]  /*14630*/  STL.64 [R1+0xd18], R20 ;  /* 0x000d181401007387 */ /* 0x0003e80000100a00 */
[----:B---3--:R-:W-:Y:S04]  /*14640*/  LDSM.16.MT88.4 R8, [R28+0x4800] ;  /* 0x004800001c08783b */ /* 0x008fe80000004200 */
[----:B-1----:R-:W2:Y:S04]  /*14650*/  LDL.LU R20, [R1+0x50] ;  /* 0x0000500001147983 */ /* 0x002ea80000300800 */
[----:B0-----:R-:W-:Y:S04]  /*14660*/  STL.64 [R1+0xa0], R16 ;  /* 0x0000a01001007387 */ /* 0x001fe80000100a00 */
[----:B------:R-:W-:Y:S04]  /*14670*/  STL.64 [R1+0xa8], R18 ;  /* 0x0000a81201007387 */ /* 0x000fe80000100a00 */
[----:B------:R-:W0:Y:S01]  /*14680*/  LDSM.16.M88.4 R16, [R3+0x1000] ;  /* 0x001000000310783b */ /* 0x000e220000000200 */
[----:B------:R-:W-:-:S03]  /*14690*/  IMAD.MOV.U32 R21, RZ, RZ, R29 ;  /* 0x000000ffff157224 */ /* 0x000fc600078e001d */
[----:B0-----:R-:W-:Y:S01]  /*146a0*/  STL.64 [R1+0xe0], R16 ;  /* 0x0000e01001007387 */ /* 0x001fe20000100a00 */
[----:B------:R-:W-:-:S03]  /*146b0*/  IMAD.MOV.U32 R29, RZ, RZ, R17 ;  /* 0x000000ffff1d7224 */ /* 0x000fc600078e0011 */
[----:B------:R-:W-:Y:S04]  /*146c0*/  STL.64 [R1+0xe8], R18 ;  /* 0x0000e81201007387 */ /* 0x000fe80000100a00 */
[----:B------:R-:W0:Y:S01]  /*146d0*/  LDSM.16.M88.4 R16, [R3+0x2000] ;  /* 0x002000000310783b */ /* 0x000e220000000200 */
[----:B------:R-:W-:Y:S02]  /*146e0*/  IMAD.MOV.U32 R22, RZ, RZ, R2 ;  /* 0x000000ffff167224 */ /* 0x000fe400078e0002 */
[----:B------:R-:W-:Y:S02]  /*146f0*/  IMAD.MOV.U32 R23, RZ, RZ, R0 ;  /* 0x000000ffff177224 */ /* 0x000fe400078e0000 */
[----:B0-----:R-:W-:Y:S01]  /*14700*/  IMAD.MOV.U32 R2, RZ, RZ, R18 ;  /* 0x000000ffff027224 */ /* 0x001fe200078e0012 */
[----:B------:R-:W-:Y:S01]  /*14710*/  STL.64 [R1+0x110], R16 ;  /* 0x0001101001007387 */ /* 0x000fe20000100a00 */
[----:B------:R-:W-:-:S03]  /*14720*/  IMAD.MOV.U32 R0, RZ, RZ, R19 ;  /* 0x000000ffff007224 */ /* 0x000fc600078e0013 */
[----:B------:R-:W0:Y:S04]  /*14730*/  LDSM.16.M88.4 R16, [R3+0x3000] ;  /* 0x003000000310783b */ /* 0x000e280000000200 */
[----:B------:R-:W-:Y:S04]  /*14740*/  STL [R1+0xce0], R0 ;  /* 0x000ce00001007387 */ /* 0x000fe80000100800 */
[----:B------:R-:W-:Y:S04]  /*14750*/  STL [R1+0xcdc], R2 ;  /* 0x000cdc0201007387 */ /* 0x000fe80000100800 */
[----:B0-----:R-:W-:Y:S04]  /*14760*/  STL.64 [R1+0x120], R16 ;  /* 0x0001201001007387 */ /* 0x001fe80000100a00 */
[----:B------:R0:W-:Y:S04]  /*14770*/  STL.64 [R1+0x128], R18 ;  /* 0x0001281201007387 */ /* 0x0001e80000100a00 */
[----:B0-----:R-:W3:Y:S02]  /*14780*/  LDL.LU.64 R18, [R1+0xd58] ;  /* 0x000d580001127983 */ /* 0x001ee40000300a00 */
[----:B---3--:R-:W-:Y:S02]  /*14790*/  HMMA.16816.F32.BF16 R4, R4, R18, R24 ;  /* 0x000000120404723c */ /* 0x008fe40000041818 */
[----:B------:R-:W3:Y:S04]  /*147a0*/  LDL.LU.64 R26, [R1+0xd50] ;  /* 0x000d5000011a7983 */ /* 0x000ee80000300a00 */
[----:B------:R-:W4:Y:S01]  /*147b0*/  LDL.LU.64 R24, [R1+0xd48] ;  /* 0x000d480001187983 */ /* 0x000f220000300a00 */
[----:B------:R-:W-:-:S02]  /*147c0*/  IMAD.MOV.U32 R2, RZ, RZ, R18 ;  /* 0x000000ffff027224 */ /* 0x000fc400078e0012 */
[----:B------:R-:W-:Y:S02]  /*147d0*/  IMAD.MOV.U32 R0, RZ, RZ, R19 ;  /* 0x000000ffff007224 */ /* 0x000fe400078e0013 */
[----:B------:R-:W3:Y:S04]  /*147e0*/  LDL.LU.64 R18, [R1+0xd40] ;  /* 0x000d400001127983 */ /* 0x000ee80000300a00 */
[----:B------:R-:W3:Y:S08]  /*147f0*/  LDL.LU.64 R16, [R1+0xd38] ;  /* 0x000d380001107983 */ /* 0x000ef00000300a00 */
[----:B------:R-:W-:Y:S01]  /*14800*/  STL.64 [R1+0x80], R4 ;  /* 0x0000800401007387 */ /* 0x000fe20000100a00 */
[----:B------:R-:W-:-:S03]  /*14810*/  IMAD.MOV.U32 R3, RZ, RZ, R7 ;  /* 0x000000ffff037224 */ /* 0x000fc600078e0007 */
[----:B------:R-:W-:Y:S04]  /*14820*/  STL [R1+0x88], R6 ;  /* 0x0000880601007387 */ /* 0x000fe80000100800 */
[----:B----4-:R-:W0:Y:S01]  /*14830*/  LDSM.16.MT88.4 R4, [R25+0x4800] ;  /* 0x004800001904783b */ /* 0x010e220000004200 */
[C---:B---3--:R-:W-:Y:S03]  /*14840*/  HMMA.16816.F32.BF16 R12, R16.reuse, R26, R12 ;  /* 0x0000001a100c723c */ /* 0x048fe6000004180c */
[----:B0-----:R-:W-:Y:S04]  /*14850*/  STL [R1+0xcf4], R4 ;  /* 0x000cf40401007387 */ /* 0x001fe80000100800 */
[----:B------:R-:W-:Y:S04]  /*14860*/  STL [R1+0xcf0], R5 ;  /* 0x000cf00501007387 */ /* 0x000fe80000100800 */
[----:B------:R-:W-:Y:S04]  /*14870*/  STL [R1+0xcec], R6 ;  /* 0x000cec0601007387 */ /* 0x000fe80000100800 */
[----:B------:R-:W-:Y:S08]  /*14880*/  STL [R1+0xce8], R7 ;  /* 0x000ce80701007387 */ /* 0x000ff00000100800 */
[----:B------:R-:W-:Y:S04]  /*14890*/  STL.64 [R1+0x60], R12 ;  /* 0x0000600c01007387 */ /* 0x000fe80000100a00 */
[----:B------:R0:W-:Y:S04]  /*148a0*/  STL.64 [R1+0x68], R14 ;  /* 0x0000680e01007387 */ /* 0x0001e80000100a00 */
[----:B0-----:R-:W2:Y:S04]  /*148b0*/  LDL.LU.64 R14, [R1+0xd30] ;  /* 0x000d3000010e7983 */ /* 0x001ea80000300a00 */
[----:B------:R-:W3:Y:S01]  /*148c0*/  LDL.LU.64 R12, [R1+0xd28] ;  /* 0x000d2800010c7983 */ /* 0x000ee20000300a00 */
[C---:B--2---:R-:W-:Y:S11]  /*148d0*/  HMMA.16816.F32.BF16 R20, R16.reuse, R14, R20 ;  /* 0x0000000e1014723c */ /* 0x044ff60000041814 */
[----:B------:R-:W-:Y:S11]  /*148e0*/  @!UPT UIADD3 URZ, URZ, URZ, URZ ;  /* 0x0000003f3f3ff290 */ /* 0x000ff6000fffe03f */
[----:B------:R-:W-:Y:S01]  /*148f0*/  @!UPT UIADD3 URZ, URZ, URZ, URZ ;  /* 0x0000003f3f3ff290 */ /* 0x000fe2000fffe03f */
[----:B------:R-:W-:Y:S04]  /*14900*/  STL.64 [R1+0x40], R20 ;  /* 0x0000401401007387 */ /* 0x000fe80000100a00 */
[----:B------:R0:W-:Y:S04]  /*14910*/  STL.64 [R1+0x48], R22 ;  /* 0x0000481601007387 */ /* 0x0001e80000100a00 */
[----:B0-----:R-:W3:Y:S04]  /*14920*/  LDL.LU.64 R22, [R1+0xd20] ;  /* 0x000d200001167983 */ /* 0x001ee80000300a00 */
[----:B------:R-:W2:Y:S04]  /*14930*/  LDL.LU.64 R20, [R1+0xd18] ;  /* 0x000d180001147983 */ /* 0x000ea80000300a00 */
[----:B------:R-:W3:Y:S04]  /*14940*/  LDL.LU R14, [R1+0x78] ;  /* 0x00007800010e7983 */ /* 0x000ee80000300800 */
[----:B------:R-:W3:Y:S02]  /*14950*/  LDL.LU R15, [R1+0x7c] ;  /* 0x00007c00010f7983 */ /* 0x000ee40000300800 */
[----:B---3--:R-:W-:Y:S02]  /*14960*/  HMMA.16816.F32.BF16 R12, R16, R22, R12 ;  /* 0x00000016100c723c */ /* 0x008fe4000004180c */
[----:B--2---:R0:W-:Y:S04]  /*14970*/  STL.64 [R1+0xd10], R20 ;  /* 0x000d101401007387 */ /* 0x0041e80000100a00 */
[----:B0-----:R-:W2:Y:S11]  /*14980*/  LDL.LU.64 R20, [R1+0xa0] ;  /* 0x0000a00001147983 */ /* 0x001eb60000300a00 */
[----:B------:R-:W-:Y:S06]  /*14990*/  @!UPT UIADD3 URZ, URZ, URZ, URZ ;  /* 0x0000003f3f3ff290 */ /* 0x000fec000fffe03f */
[----:B------:R-:W-:Y:S04]  /*149a0*/  STL.64 [R1+0x30], R12 ;  /* 0x0000300c01007387 */ /* 0x000fe80000100a00 */
[----:B------:R-:W-:Y:S04]  /*149b0*/  STL.64 [R1+0x38], R14 ;  /* 0x0000380e01007387 */ /* 0x000fe80000100a00 */
[----:B------:R-:W0:Y:S04]  /*149c0*/  LDSM.16.MT88.4 R12, [R28+0x4c00] ;  /* 0x004c00001c0c783b */ /* 0x000e280000004200 */
[----:B------:R-:W-:Y:S04]  /*149d0*/  STL [R1+0xce4], R28 ;  /* 0x000ce41c01007387 */ /* 0x000fe80000100800 */
[----:B0-----:R-:W-:Y:S04]  /*149e0*/  STL.64 [R1+0xc88], R14 ;  /* 0x000c880e01007387 */ /* 0x001fe80000100a00 */
[----:B------:R0:W-:Y:S04]  /*149f0*/  STL.64 [R1+0xc80], R12 ;  /* 0x000c800c01007387 */ /* 0x0001e80000100a00 */
[----:B0-----:R-:W3:Y:S04]  /*14a00*/  LDL.LU R12, [R1+0x90] ;  /* 0x00009000010c7983 */ /* 0x001ee80000300800 */
[----:B------:R-:W3:Y:S04]  /*14a10*/  LDL.LU R13, [R1+0x94] ;  /* 0x00009400010d7983 */ /* 0x000ee80000300800 */
[----:B------:R-:W3:Y:S04]  /*14a20*/  LDL.LU R14, [R1+0x98] ;  /* 0x00009800010e7983 */ /* 0x000ee80000300800 */
[----:B------:R-:W3:Y:S01]  /*14a30*/  LDL.LU R15, [R1+0x9c] ;  /* 0x00009c00010f7983 */ /* 0x000ee20000300800 */
[----:B------:R-:W-:-:S02]  /*14a40*/  IMAD.MOV.U32 R6, RZ, RZ, R2 ;  /* 0x000000ffff067224 */ /* 0x000fc400078e0002 */
[----:B------:R-:W-:-:S07]  /*14a50*/  IMAD.MOV.U32 R7, RZ, RZ, R0 ;  /* 0x000000ffff077224 */ /* 0x000fce00078e0000 */
[----:B---3--:R-:W-:Y:S11]  /*14a60*/  HMMA.16816.F32.BF16 R16, R16, R6, R12 ;  /* 0x000000061010723c */ /* 0x008ff6000004180c */
[----:B------:R-:W-:Y:S11]  /*14a70*/  @!UPT UIADD3 URZ, URZ, URZ, URZ ;  /* 0x0000003f3f3ff290 */ /* 0x000ff6000fffe03f */
[----:B------:R-:W-:Y:S01]  /*14a80*/  @!UPT UIADD3 URZ, URZ, URZ, URZ ;  /* 0x0000003f3f3ff290 */ /* 0x000fe2000fffe03f */
[----:B------:R0:W-:Y:S01]  /*14a90*/  STL [R1+0x20], R16 ;  /* 0x0000201001007387 */ /* 0x0001e20000100800 */
[----:B------:R-:W-:Y:S02]  /*14aa0*/  IMAD.MOV.U32 R15, RZ, RZ, R17 ;  /* 0x000000ffff0f7224 */ /* 0x000fe400078e0011 */
[----:B------:R-:W-:Y:S02]  /*14ab0*/  IMAD.MOV.U32 R7, RZ, RZ, R18 ;  /* 0x000000ffff077224 */ /* 0x000fe400078e0012 */
[----:B------:R-:W-:Y:S01]  /*14ac0*/  IMAD.MOV.U32 R6, RZ, RZ, R19 ;  /* 0x000000ffff067224 */ /* 0x000fe200078e0013 */
[----:B0-----:R-:W3:Y:S04]  /*14ad0*/  LDL.LU R16, [R1+0xd0] ;  /* 0x0000d00001107983 */ /* 0x001ee80000300800 */
[----:B------:R-:W3:Y:S04]  /*14ae0*/  LDL.LU R17, [R1+0xd4] ;  /* 0x0000d40001117983 */ /* 0x000ee80000300800 */
[----:B------:R-:W3:Y:S04]  /*14af0*/  LDL.LU R18, [R1+0xd8] ;  /* 0x0000d80001127983 */ /* 0x000ee80000300800 */
[----:B------:R-:W3:Y:S04]  /*14b00*/  LDL.LU R19, [R1+0xdc] ;  /* 0x0000dc0001137983 */ /* 0x000ee80000300800 */
[----:B------:R0:W-:Y:S04]  /*14b10*/  STL [R1+0xd08], R15 ;  /* 0x000d080f01007387 */ /* 0x0001e80000100800 */
[----:B------:R-:W4:Y:S04]  /*14b20*/  LDL.LU R12, [R1+0xc0] ;  /* 0x0000c000010c7983 */ /* 0x000f280000300800 */
[----:B------:R-:W4:Y:S01]  /*14b30*/  LDL.LU R13, [R1+0xc4] ;  /* 0x0000c400010d7983 */ /* 0x000f220000300800 */
[----:B0-----:R-:W-:-:S03]  /*14b40*/  IMAD.MOV.U32 R15, RZ, RZ, R24 ;  /* 0x000000ffff0f7224 */ /* 0x001fc600078e0018 */
[----:B------:R-:W0:Y:S04]  /*14b50*/  LDSM.16.MT88.4 R24, [R25+0x4c00] ;  /* 0x004c00001918783b */ /* 0x000e280000004200 */
[----:B------:R-:W4:Y:S04]  /*14b60*/  LDL.LU R14, [R1+0xc8] ;  /* 0x0000c800010e7983 */ /* 0x000f280000300800 */
[----:B0-----:R0:W-:Y:S04]  /*14b70*/  STL [R1+0xc48], R24 ;  /* 0x000c481801007387 */ /* 0x0011e80000100800 */
[----:B------:R1:W-:Y:S04]  /*14b80*/  STL [R1+0xc44], R25 ;  /* 0x000c441901007387 */ /* 0x0003e80000100800 */
[----:B------:R-:W-:Y:S04]  /*14b90*/  STL [R1+0xc40], R26 ;  /* 0x000c401a01007387 */ /* 0x000fe80000100800 */
[----:B------:R4:W-:Y:S04]  /*14ba0*/  STL [R1+0xc3c], R27 ;  /* 0x000c3c1b01007387 */ /* 0x0009e80000100800 */
[----:B0-----:R-:W4:Y:S01]  /*14bb0*/  LDL R24, [R1+0xe0] ;  /* 0x0000e00001187983 */ /* 0x001f220000100800 */
[----:B-1----:R-:W-:-:S02]  /*14bc0*/  IMAD.MOV.U32 R25, RZ, RZ, R29 ;  /* 0x000000ffff197224 */ /* 0x002fc400078e001d */
[----:B--2---:R-:W-:Y:S02]  /*14bd0*/  IMAD.MOV.U32 R4, RZ, RZ, R20 ;  /* 0x000000ffff047224 */ /* 0x004fe400078e0014 */
[----:B------:R-:W-:Y:S01]  /*14be0*/  IMAD.MOV.U32 R5, RZ, RZ, R21 ;  /* 0x000000ffff057224 */ /* 0x000fe200078e0015 */
[----:B---3--:R-:W-:Y:S01]  /*14bf0*/  HMMA.16816.F32.BF16 R16, R8, R20, R16 ;  /* 0x000000140810723c */ /* 0x008fe20000041810 */
[----:B------:R-:W2:Y:S04]  /*14c00*/  LDL.LU.64 R20, [R1+0xd10] ;  /* 0x000d100001147983 */ /* 0x000ea80000300a00 */
[----:B------:R-:W2:Y:S04]  /*14c10*/  LDL.LU R22, [R1+0xb8] ;  /* 0x0000b80001167983 */ /* 0x000ea80000300800 */
[----:B------:R-:W2:Y:S11]  /*14c20*/  LDL.LU R23, [R1+0xbc] ;  /* 0x0000bc0001177983 */ /* 0x000eb60000300800 */
[----:B------:R-:W-:Y:S04]  /*14c30*/  @!UPT UIADD3 URZ, URZ, URZ, URZ ;  /* 0x0000003f3f3ff290 */ /* 0x000fe8000fffe03f */
[----:B------:R-:W-:Y:S02]  /*14c40*/  IMAD.MOV.U32 R28, RZ, RZ, R16 ;  /* 0x000000ffff1c7224 */ /* 0x000fe400078e0010 */
[----:B------:R-:W-:Y:S01]  /*14c50*/  IMAD.MOV.U32 R0, RZ, RZ, R17 ;  /* 0x000000ffff007224 */ /* 0x000fe200078e0011 */
[----:B------:R-:W3:Y:S01]  /*14c60*/  LDL.LU R16, [R1+0x80] ;  /* 0x0000800001107983 */ /* 0x000ee20000300800 */
[----:B------:R-:W-:-:S03]  /*14c70*/  IMAD.MOV.U32 R2, RZ, RZ, R18 ;  /* 0x000000ffff027224 */ /* 0x000fc600078e0012 */
[----:B------:R-:W3:Y:S01]  /*14c80*/  LDL.LU R17, [R1+0x84] ;  /* 0x0000840001117983 */ /* 0x000ee20000300800 */
[----:B------:R-:W-:-:S03]  /*14c90*/  IMAD.MOV.U32 R29, RZ, RZ, R19 ;  /* 0x000000ffff1d7224 */ /* 0x000fc600078e0013 */
[----:B------:R-:W3:Y:S01]  /*14ca0*/  LDL.LU R18, [R1+0x88] ;  /* 0x0000880001127983 */ /* 0x000ee20000300800 */
[----:B------:R-:W-:Y:S01]  /*14cb0*/  IMAD.MOV.U32 R19, RZ, RZ, R3 ;  /* 0x000000ffff137224 */ /* 0x000fe200078e0003 */
[----:B----4-:R-:W-:Y:S02]  /*14cc0*/  HMMA.16816.F32.BF16 R24, R8, R24, R12 ;  /* 0x000000180818723c */ /* 0x010fe4000004180c */
[----:B------:R-:W4:Y:S11]  /*14cd0*/  LDL.LU R15, [R1+0xd08] ;  /* 0x000d0800010f7983 */ /* 0x000f360000300800 */
[----:B------:R-:W-:Y:S11]  /*14ce0*/  @!UPT UIADD3 URZ, URZ, URZ, URZ ;  /* 0x0000003f3f3ff290 */ /* 0x000ff6000fffe03f */
[----:B------:R-:W-:Y:S02]  /*14cf0*/  IMAD.MOV.U32 R14, RZ, RZ, R24 ;  /* 0x000000ffff0e7224 */ /* 0x000fe400078e0018 */
[----:B------:R-:W-:Y:S01]  /*14d00*/  IMAD.MOV.U32 R13, RZ, RZ, R25 ;  /* 0x000000ffff0d7224 */ /* 0x000fe200078e0019 */
[----:B------:R-:W2:Y:S01]  /*14d10*/  LDL.LU R24, [R1+0x40] ;  /* 0x0000400001187983 */ /* 0x000ea20000300800 */
[----:B------:R-:W-:Y:S02]  /*14d20*/  IMAD.MOV.U32 R12, RZ, RZ, R26 ;  /* 0x000000ffff0c7224 */ /* 0x000fe400078e001a */
[----:B------:R-:W-:Y:S01]  /*14d30*/  IMAD.MOV.U32 R3, RZ, RZ, R27 ;  /* 0x000000ffff037224 */ /* 0x000fe200078e001b */
[----:B------:R-:W2:Y:S04]  /*14d40*/  LDL.LU R25, [R1+0x44] ;  /* 0x0000440001197983 */ /* 0x000ea80000300800 */
[----:B------:R-:W2:Y:S04]  /*14d50*/  LDL.LU R26, [R1+0x48] ;  /* 0x00004800011a7983 */ /* 0x000ea80000300800 */
[----:B------:R-:W2:Y:S04]  /*14d60*/  LDL.LU R27, [R1+0x4c] ;  /* 0x00004c00011b7983 */ /* 0x000ea80000300800 */
[----:B--2---:R-:W-:Y:S04]  /*14d70*/  STL.64 [R1+0xcd0], R26 ;  /* 0x000cd01a01007387 */ /* 0x004fe80000100a00 */
[----:B------:R0:W-:Y:S04]  /*14d80*/  STL.64 [R1+0xcc8], R24 ;  /* 0x000cc81801007387 */ /* 0x0001e80000100a00 */
[----:B0-----:R-:W2:Y:S04]  /*14d90*/  LDL.LU R24, [R1+0x60] ;  /* 0x0000600001187983 */ /* 0x001ea80000300800 */
[----:B------:R-:W2:Y:S04]  /*14da0*/  LDL.LU R25, [R1+0x64] ;  /* 0x0000640001197983 */ /* 0x000ea80000300800 */
[----:B------:R-:W2:Y:S04]  /*14db0*/  LDL.LU R26, [R1+0x68] ;  /* 0x00006800011a7983 */ /* 0x000ea80000300800 */
[----:B------:R-:W2:Y:S04]  /*14dc0*/  LDL.LU R27, [R1+0x6c] ;  /* 0x00006c00011b7983 */ /* 0x000ea80000300800 */
[----:B--2---:R-:W-:Y:S04]  /*14dd0*/  STL.64 [R1+0xd00], R26 ;  /* 0x000d001a01007387 */ /* 0x004fe80000100a00 */
[----:B------:R0:W-:Y:S04]  /*14de0*/  STL.64 [R1+0xcf8], R24 ;  /* 0x000cf81801007387 */ /* 0x0001e80000100a00 */
[----:B0-----:R-:W3:Y:S04]  /*14df0*/  LDL.LU.64 R24, [R1+0x120] ;  /* 0x0001200001187983 */ /* 0x001ee80000300a00 */
[----:B------:R-:W-:Y:S04]  /*14e00*/  STL [R1+0xc98], R14 ;  /* 0x000c980e01007387 */ /* 0x000fe80000100800 */
[----:B------:R0:W-:Y:S04]  /*14e10*/  STL.64 [R1+0xc90], R12 ;  /* 0x000c900c01007387 */ /* 0x0001e80000100a00 */
[----:B0-----:R-:W2:Y:S01]  /*14e20*/  LDL.LU R12, [R1+0x20] ;  /* 0x00002000010c7983 */ /* 0x001ea20000300800 */
[----:B----4-:R-:W-:-:S02]  /*14e30*/  IMAD.MOV.U32 R13, RZ, RZ, R15 ;  /* 0x000000ffff0d7224 */ /* 0x010fc400078e000f */
[----:B------:R-:W-:Y:S02]  /*14e40*/  IMAD.MOV.U32 R14, RZ, RZ, R7 ;  /* 0x000000ffff0e7224 */ /* 0x000fe400078e0007 */
[----:B------:R-:W-:-:S05]  /*14e50*/  IMAD.MOV.U32 R15, RZ, RZ, R6 ;  /* 0x000000ffff0f7224 */ /* 0x000fca00078e0006 */
[----:B------:R-:W-:Y:S04]  /*14e60*/  STL.64 [R1+0xca8], R14 ;  /* 0x000ca80e01007387 */ /* 0x000fe80000100a00 */
[----:B--2---:R0:W-:Y:S04]  /*14e70*/  STL.64 [R1+0xca0], R12 ;  /* 0x000ca00c01007387 */ /* 0x0041e80000100a00 */
[----:B0-----:R-:W2:Y:S01]  /*14e80*/  LDL.LU.64 R12, [R1+0x110] ;  /* 0x00011000010c7983 */ /* 0x001ea20000300a00 */
[C---:B---3--:R-:W-:Y:S08]  /*14e90*/  HMMA.16816.F32.BF16 R16, R8.reuse, R24, R16 ;  /* 0x000000180810723c */ /* 0x048ff00000041810 */
[----:B--2---:R-:W-:Y:S01]  /*14ea0*/  HMMA.16816.F32.BF16 R20, R8, R12, R20 ;  /* 0x0000000c0814723c */ /* 0x004fe20000041814 */
[----:B------:R-:W-:-:S02]  /*14eb0*/  IMAD.MOV.U32 R6, RZ, RZ, R12 ;  /* 0x000000ffff067224 */ /* 0x000fc400078e000c */
[----:B------:R-:W-:-:S04]  /*14ec0*/  IMAD.MOV.U32 R7, RZ, RZ, R13 ;  /* 0x000000ffff077224 */ /* 0x000fc800078e000d */
[----:B------:R-:W-:Y:S02]  /*14ed0*/  IMAD.MOV.U32 R13, RZ, RZ, R24 ;  /* 0x000000ffff0d7224 */ /* 0x000fe400078e0018 */
[----:B------:R-:W-:Y:S11]  /*14ee0*/  IMAD.MOV.U32 R12, RZ, RZ, R25 ;  /* 0x000000ffff0c7224 */ /* 0x000ff600078e0019 */
[----:B------:R-:W-:Y:S03]  /*14ef0*/  @!UPT UIADD3 URZ, URZ, URZ, URZ ;  /* 0x0000003f3f3ff290 */ /* 0x000fe6000fffe03f */
[----:B------:R-:W-:Y:S04]  /*14f00*/  STL.64 [R1+0xc60], R22 ;  /* 0x000c601601007387 */ /* 0x000fe80000100a00 */
[----:B------:R0:W-:Y:S04]  /*14f10*/  STL.64 [R1+0xc58], R20 ;  /* 0x000c581401007387 */ /* 0x0001e80000100a00 */
[----:B0-----:R-:W2:Y:S04]  /*14f20*/  LDL.LU.64 R20, [R1+0xe0] ;  /* 0x0000e00001147983 */ /* 0x001ea80000300a00 */
[----:B------:R-:W3:Y:S04]  /*14f30*/  LDL.LU.64 R22, [R1+0xe8] ;  /* 0x0000e80001167983 */ /* 0x000ee80000300a00 */
[----:B------:R-:W4:Y:S04]  /*14f40*/  LDL.LU.64 R26, [R1+0xd00] ;  /* 0x000d0000011a7983 */ /* 0x000f280000300a00 */
[----:B------:R-:W4:Y:S04]  /*14f50*/  LDL.LU.64 R24, [R1+0xcf8] ;  /* 0x000cf80001187983 */ /* 0x000f280000300a00 */
[----:B------:R0:W-:Y:S04]  /*14f60*/  STL.64 [R1+0xcb0], R12 ;  /* 0x000cb00c01007387 */ /* 0x0001e80000100a00 */
[----:B0-----:R-:W2:Y:S04]  /*14f70*/  LDL.LU R12, [R1+0x30] ;  /* 0x00003000010c7983 */ /* 0x001ea80000300800 */
[----:B------:R-:W2:Y:S04]  /*14f80*/  LDL.LU R13, [R1+0x34] ;  /* 0x00003400010d7983 */ /* 0x000ea80000300800 */
[----:B------:R-:W2:Y:S04]  /*14f90*/  LDL.LU R14, [R1+0x38] ;  /* 0x00003800010e7983 */ /* 0x000ea80000300800 */
[----:B------:R-:W2:Y:S01]  /*14fa0*/  LDL.LU R15, [R1+0x3c] ;  /* 0x00003c00010f7983 */ /* 0x000ea20000300800 */
[----:B------:R-:W-:-:S02]  /*14fb0*/  IMAD.MOV.U32 R8, RZ, RZ, R6 ;  /* 0x000000ffff087224 */ /* 0x000fc400078e0006 */
[----:B------:R-:W-:Y:S01]  /*14fc0*/  IMAD.MOV.U32 R9, RZ, RZ, R7 ;  /* 0x000000ffff097224 */ /* 0x000fe200078e0007 */
[----:B--2---:R-:W-:Y:S04]  /*14fd0*/  STL.64 [R1+0xcc0], R14 ;  /* 0x000cc00e01007387 */ /* 0x004fe80000100a00 */
[----:B------:R0:W-:Y:S02]  /*14fe0*/  STL.64 [R1+0xcb8], R12 ;  /* 0x000cb80c01007387 */ /* 0x0001e40000100a00 */
[----:B0-----:R-:W-:Y:S02]  /*14ff0*/  IMAD.MOV.U32 R12, RZ, RZ, R4 ;  /* 0x000000ffff0c7224 */ /* 0x001fe400078e0004 */
[----:B------:R-:W4:Y:S01]  /*15000*/  LDL.LU R4, [R1+0xcf4] ;  /* 0x000cf40001047983 */ /* 0x000f220000300800 */
[----:B------:R-:W-:-:S03]  /*15010*/  IMAD.MOV.U32 R13, RZ, RZ, R5 ;  /* 0x000000ffff0d7224 */ /* 0x000fc600078e0005 */
[----:B------:R-:W4:Y:S04]  /*15020*/  LDL.LU R5, [R1+0xcf0] ;  /* 0x000cf00001057983 */ /* 0x000f280000300800 */
[----:B------:R-:W4:Y:S04]  /*15030*/  LDL.LU R6, [R1+0xcec] ;  /* 0x000cec0001067983 */ /* 0x000f280000300800 */
[----:B------:R-:W4:Y:S04]  /*15040*/  LDL.LU R7, [R1+0xce8] ;  /* 0x000ce80001077983 */ /* 0x000f280000300800 */
[----:B------:R0:W-:Y:S04]  /*15050*/  STL.64 [R1+0xc70], R18 ;  /* 0x000c701201007387 */ /* 0x0001e80000100a00 */
[----:B------:R1:W-:Y:S01]  /*15060*/  STL.64 [R1+0xc68], R16 ;  /* 0x000c681001007387 */ /* 0x0003e20000100a00 */
[----:B0-----:R-:W-:-:S02]  /*15070*/  IMAD.MOV.U32 R18, RZ, RZ, R2 ;  /* 0x000000ffff127224 */ /* 0x001fc400078e0002 */
[----:B-1----:R-:W-:Y:S02]  /*15080*/  IMAD.MOV.U32 R16, RZ, RZ, R28 ;  /* 0x000000ffff107224 */ /* 0x002fe400078e001c */
[----:B------:R-:W2:Y:S01]  /*15090*/  LDL.LU R28, [R1+0xce4] ;  /* 0x000ce400011c7983 */ /* 0x000ea20000300800 */
[----:B------:R-:W-:Y:S02]  /*150a0*/  IMAD.MOV.U32 R17, RZ, RZ, R0 ;  /* 0x000000ffff117224 */ /* 0x000fe400078e0000 */
[----:B------:R-:W-:Y:S01]  /*150b0*/  IMAD.MOV.U32 R19, RZ, RZ, R29 ;  /* 0x000000ffff137224 */ /* 0x000fe200078e001d */
[----:B------:R-:W2:Y:S04]  /*150c0*/  LDL.LU R0, [R1+0xce0] ;  /* 0x000ce00001007983 */ /* 0x000ea80000300800 */
[----:B------:R-:W2:Y:S04]  /*150d0*/  LDL.LU R2, [R1+0xcdc] ;  /* 0x000cdc0001027983 */ /* 0x000ea80000300800 */
[----:B------:R-:W2:Y:S01]  /*150e0*/  LDL.LU R29, [R1+0xcd8] ;  /* 0x000cd800011d7983 */ /* 0x000ea20000300800 */
[C---:B----4-:R-:W-:Y:S03]  /*150f0*/  HMMA.16816.F32.BF16 R12, R4.reuse, R12, R24 ;  /* 0x0000000c040c723c */ /* 0x050fe60000041818 */
[----:B------:R-:W4:Y:S04]  /*15100*/  LDL.LU.64 R26, [R1+0xcd0] ;  /* 0x000cd000011a7983 */ /* 0x000f280000300a00 */
[----:B------:R-:W4:Y:S11]  /*15110*/  LDL.LU.64 R24, [R1+0xcc8] ;  /* 0x000cc80001187983 */ /* 0x000f360000300a00 */
[----:B------:R-:W-:Y:S05]  /*15120*/  @!UPT UIADD3 URZ, URZ, URZ, URZ ;  /* 0x0000003f3f3ff290 */ /* 0x000fea000fffe03f */
[----:B------:R-:W-:Y:S04]  /*15130*/  STL.64 [R1+0x70], R12 ;  /* 0x0000700c01007387 */ /* 0x000fe80000100a00 */
[----:B------:R4:W-:Y:S02]  /*15140*/  STL.64 [R1+0x78], R14 ;  /* 0x0000780e01007387 */ /* 0x0009e40000100a00 */
[----:B----4-:R-:W-:Y:S11]  /*15150*/  HMMA.16816.F32.BF16 R12, R4, R20, R24 ;  /* 0x00000014040c723c */ /* 0x010ff60000041818 */
[----:B------:R-:W-:Y:S11]  /*15160*/  @!UPT UIADD3 URZ, URZ, URZ, URZ ;  /* 0x0000003f3f3ff290 */ /* 0x000ff6000fffe03f */
[----:B------:R-:W-:Y:S02]  /*15170*/  @!UPT UIADD3 URZ, URZ, URZ, URZ ;  /* 0x0000003f3f3ff290 */ /* 0x000fe4000fffe03f */
[----:B------:R-:W-:Y:S02]  /*15180*/  IMAD.MOV.U32 R26, RZ, RZ, R14 ;  /* 0x000000ffff1a7224 */ /* 0x000fe400078e000e */
[----:B------:R-:W-:Y:S02]  /*15190*/  IMAD.MOV.U32 R27, RZ, RZ, R15 ;  /* 0x000000ffff1b7224 */ /* 0x000fe400078e000f */
[----:B------:R-:W-:Y:S01]  /*151a0*/  IMAD.MOV.U32 R24, RZ, RZ, R12 ;  /* 0x000000ffff187224 */ /* 0x000fe200078e000c */
[----:B------:R-:W4:Y:S01]  /*151b0*/  LDL.LU.64 R14, [R1+0xcc0] ;  /* 0x000cc000010e7983 */ /* 0x000f220000300a00 */
[----:B------:R-:W-:-:S03]  /*151c0*/  IMAD.MOV.U32 R25, RZ, RZ, R13 ;  /* 0x000000ffff197224 */ /* 0x000fc600078e000d */
[----:B------:R-:W4:Y:S04]  /*151d0*/  LDL.LU.64 R12, [R1+0xcb8] ;  /* 0x000cb800010c7983 */ /* 0x000f280000300a00 */
[----:B---3--:R0:W-:Y:S04]  /*151e0*/  STL.64 [R1+0xc78], R22 ;  /* 0x000c781601007387 */ /* 0x0081e80000100a00 */
[----:B0-----:R-:W3:Y:S04]  /*151f0*/  LDL.LU.64 R22, [R1+0xa8] ;  /* 0x0000a80001167983 */ /* 0x001ee80000300a00 */
[----:B------:R-:W-:Y:S04]  /*15200*/  STL [R1+0xc50], R25 ;  /* 0x000c501901007387 */ /* 0x000fe80000100800 */
[----:B------:R-:W-:Y:S01]  /*15210*/  STL [R1+0xc4c], R24 ;  /* 0x000c4c1801007387 */ /* 0x000fe20000100800 */
[----:B----4-:R-:W-:Y:S03]  /*15220*/  HMMA.16816.F32.BF16 R8, R4, R8, R12 ;  /* 0x000000080408723c */ /* 0x010fe6000004180c */
[----:B------:R-:W4:Y:S11]  /*15230*/  LDL.LU.64 R12, [R1+0xcb0] ;  /* 0x000cb000010c7983 */ /* 0x000f360000300a00 */
[----:B------:R-:W-:Y:S09]  /*15240*/  @!UPT UIADD3 URZ, URZ, URZ, URZ ;  /* 0x0000003f3f3ff290 */ /* 0x000ff2000fffe03f */
[----:B------:R-:W-:Y:S04]  /*15250*/  STL.64 [R1+0x80], R8 ;  /* 0x0000800801007387 */ /* 0x000fe80000100a00 */
[----:B------:R-:W-:Y:S04]  /*15260*/  STL.64 [R1+0x88], R10 ;  /* 0x0000880a01007387 */ /* 0x000fe80000100a00 */
[----:B--2---:R-:W0:Y:S04]  /*15270*/  LDSM.16.MT88.4 R8, [R28+0x5000] ;  /* 0x005000001c08783b */ /* 0x004e280000004200 */
[----:B0-----:R-:W-:Y:S04]  /*15280*/  STL.64 [R1+0xbf0], R10 ;  /* 0x000bf00a01007387 */ /* 0x001fe80000100a00 */
[----:B------:R4:W-:Y:S02]  /*15290*/  STL.64 [R1+0xbe8], R8 ;  /* 0x000be80801007387 */ /* 0x0009e40000100a00 */
[----:B----4-:R-:W-:-:S02]  /*152a0*/  IMAD.MOV.U32 R8, RZ, RZ, R13 ;  /* 0x000000ffff087224 */ /* 0x010fc400078e000d */
[----:B------:R-:W-:Y:S02]  /*152b0*/  IMAD.MOV.U32 R9, RZ, RZ, R12 ;  /* 0x000000ffff097224 */ /* 0x000fe400078e000c */
[----:B------:R-:W0:Y:S04]  /*152c0*/  LDSM.16.M88.4 R12, [R29+0x80] ;  /* 0x000080001d0c783b */ /* 0x000e280000000200 */
[----:B0-----:R-:W-:Y:S04]  /*152d0*/  STL.64 [R1+0xb0], R12 ;  /* 0x0000b00c01007387 */ /* 0x001fe80000100a00 */
[----:B------:R0:W-:Y:S04]  /*152e0*/  STL.64 [R1+0xb8], R14 ;  /* 0x0000b80e01007387 */ /* 0x0001e80000100a00 */
[----:B0-----:R-:W2:Y:S04]  /*152f0*/  LDL.LU.64 R14, [R1+0xca8] ;  /* 0x000ca800010e7983 */ /* 0x001ea80000300a00 */
[----:B------:R-:W2:Y:S02]  /*15300*/  LDL.LU.64 R12, [R1+0xca0] ;  /* 0x000ca000010c7983 */ /* 0x000ea40000300a00 */
[----:B--2---:R-:W-:Y:S02]  /*15310*/  HMMA.16816.F32.BF16 R8, R4, R8, R12 ;  /* 0x000000080408723c */ /* 0x004fe4000004180c */
[----:B------:R-:W2:Y:S04]  /*15320*/  LDL.LU R14, [R1+0xc98] ;  /* 0x000c9800010e7983 */ /* 0x000ea80000300800 */
[----:B------:R-:W4:Y:S11]  /*15330*/  LDL.LU.64 R12, [R1+0xc90] ;  /* 0x000c9000010c7983 */ /* 0x000f360000300a00 */
[----:B------:R-:W-:Y:S06]  /*15340*/  @!UPT UIADD3 URZ, URZ, URZ, URZ ;  /* 0x0000003f3f3ff290 */ /* 0x000fec000fffe03f */
[----:B------:R-:W-:Y:S04]  /*15350*/  STL.64 [R1+0xc00], R10 ;  /* 0x000c000a01007387 */ /* 0x000fe80000100a00 */
[----:B------:R-:W-:Y:S01]  /*15360*/  STL.64 [R1+0xbf8], R8 ;  /* 0x000bf80801007387 */ /* 0x000fe20000100a00 */
[----:B--2---:R-:W-:Y:S02]  /*15370*/  IMAD.MOV.U32 R4, RZ, RZ, R14 ;  /* 0x000000ffff047224 */ /* 0x004fe400078e000e */
[----:B----4-:R-:W-:Y:S02]  /*15380*/  IMAD.MOV.U32 R5, RZ, RZ, R13 ;  /* 0x000000ffff057224 */ /* 0x010fe400078e000d */
[----:B------:R-:W-:Y:S02]  /*15390*/  IMAD.MOV.U32 R6, RZ, RZ, R12 ;  /* 0x000000ffff067224 */ /* 0x000fe400078e000c */
[----:B------:R-:W0:Y:S04]  /*153a0*/  LDSM.16.M88.4 R12, [R29+0x1080] ;  /* 0x001080001d0c783b */ /* 0x000e280000000200 */
[----:B0-----:R-:W-:Y:S04]  /*153b0*/  STL.64 [R1+0x130], R12 ;  /* 0x0001300c01007387 */ /* 0x001fe80000100a00 */
[----:B------:R0:W-:Y:S04]  /*153c0*/  STL.64 [R1+0x138], R14 ;  /* 0x0001380e01007387 */ /* 0x0001e80000100a00 */
[----:B0-----:R-:W2:Y:S04]  /*153d0*/  LDL.LU.64 R14, [R1+0xc88] ;  /* 0x000c8800010e7983 */ /* 0x001ea80000300a00 */
[----:B------:R-:W2:Y:S01]  /*153e0*/  LDL.LU.64 R12, [R1+0xc80] ;  /* 0x000c8000010c7983 */ /* 0x000ea20000300a00 */
[----:B---3--:R-:W-:-:S02]  /*153f0*/  IMAD.MOV.U32 R25, RZ, RZ, R22 ;  /* 0x000000ffff197224 */ /* 0x008fc400078e0016 */
[----:B------:R-:W-:Y:S02]  /*15400*/  IMAD.MOV.U32 R24, RZ, RZ, R23 ;  /* 0x000000ffff187224 */ /* 0x000fe400078e0017 */
[----:B------:R-:W-:Y:S01]  /*15410*/  IMAD.MOV.U32 R7, RZ, RZ, R3 ;  /* 0x000000ffff077224 */ /* 0x000fe200078e0003 */
[----:B--2---:R-:W-:Y:S01]  /*15420*/  HMMA.16816.F32.BF16 R16, R12, R22, R16 ;  /* 0x000000160c10723c */ /* 0x004fe20000041810 */
[----:B------:R-:W2:Y:S01]  /*15430*/  LDL.LU.64 R22, [R1+0xc78] ;  /* 0x000c780001167983 */ /* 0x000ea20000300a00 */
[----:B------:R-:W-:Y:S02]  /*15440*/  IMAD.MOV.U32 R10, RZ, RZ, R2 ;  /* 0x000000ffff0a7224 */ /* 0x000fe400078e0002 */
[----:B------:R-:W-:Y:S11]  /*15450*/  IMAD.MOV.U32 R11, RZ, RZ, R0 ;  /* 0x000000ffff0b7224 */ /* 0x000ff600078e0000 */
[----:B------:R-:W-:Y:S09]  /*15460*/  @!UPT UIADD3 URZ, URZ, URZ, URZ ;  /* 0x0000003f3f3ff290 */ /* 0x000ff2000fffe03f */
[----:B------:R-:W-:Y:S02]  /*15470*/  IMAD.MOV.U32 R2, RZ, RZ, R18 ;  /* 0x000000ffff027224 */ /* 0x000fe400078e0012 */
[----:B------:R-:W-:Y:S02]  /*15480*/  IMAD.MOV.U32 R0, RZ, RZ, R19 ;  /* 0x000000ffff007224 */ /* 0x000fe400078e0013 */
[----:B------:R-:W-:Y:S01]  /*15490*/  IMAD.MOV.U32 R28, RZ, RZ, R16 ;  /* 0x000000ffff1c7224 */ /* 0x000fe200078e0010 */
[----:B------:R-:W3:Y:S01]  /*154a0*/  LDL.LU.64 R18, [R1+0xc70] ;  /* 0x000c700001127983 */ /* 0x000ee20000300a00 */
[----:B------:R-:W-:-:S03]  /*154b0*/  IMAD.MOV.U32 R3, RZ, RZ, R17 ;  /* 0x000000ffff037224 */ /* 0x000fc600078e0011 */
[----:B------:R-:W3:Y:S01]  /*154c0*/  LDL.LU.64 R16, [R1+0xc68] ;  /* 0x000c680001107983 */ /* 0x000ee20000300a00 */
[C---:B--2---:R-:W-:Y:S01]  /*154d0*/  HMMA.16816.F32.BF16 R4, R12.reuse, R22, R4 ;  /* 0x000000160c04723c */ /* 0x044fe20000041804 */
[----:B------:R-:W-:Y:S02]  /*154e0*/  IMAD.MOV.U32 R9, RZ, RZ, R23 ;  /* 0x000000ffff097224 */ /* 0x000fe400078e0017 */
[----:B------:R-:W-:Y:S02]  /*154f0*/  IMAD.MOV.U32 R8, RZ, RZ, R22 ;  /* 0x000000ffff087224 */ /* 0x000fe400078e0016 */
[----:B------:R-:W2:Y:S04]  /*15500*/  LDL.LU.64 R22, [R1+0xc60] ;  /* 0x000c600001167983 */ /* 0x000ea80000300a00 */
[----:B------:R-:W2:Y:S11]  /*15510*/  LDL.LU.64 R20, [R1+0xc58] ;  /* 0x000c580001147983 */ /* 0x000eb60000300a00 */
[----:B------:R-:W-:Y:S03]  /*15520*/  @!UPT UIADD3 URZ, URZ, URZ, URZ ;  /* 0x0000003f3f3ff290 */ /* 0x000fe6000fffe03f */
[----:B------:R-:W-:Y:S04]  /*15530*/  STL [R1+0xbe0], R4 ;  /* 0x000be00401007387 */ /* 0x000fe80000100800 */
[----:B------:R-:W-:Y:S04]  /*15540*/  STL [R1+0xbdc], R5 ;  /* 0x000bdc0501007387 */ /* 0x000fe80000100800 */
[----:B------:R-:W-:Y:S04]  /*15550*/  STL [R1+0xbd8], R6 ;  /* 0x000bd80601007387 */ /* 0x000fe80000100800 */
[----:B------:R-:W-:Y:S01]  /*15560*/  STL [R1+0xbd4], R7 ;  /* 0x000bd40701007387 */ /* 0x000fe20000100800 */
[----:B--2---:R-:W-:Y:S11]  /*15570*/  HMMA.16816.F32.BF16 R20, R12, R10, R20 ;  /* 0x0000000a0c14723c */ /* 0x004ff60000041814 */
[----:B------:R-:W-:Y:S11]  /*15580*/  @!UPT UIADD3 URZ, URZ, URZ, URZ ;  /* 0x0000003f3f3ff290 */ /* 0x000ff6000fffe03f */
[----:B------:R-:W-:Y:S01]  /*15590*/  @!UPT UIADD3 URZ, URZ, URZ, URZ ;  /* 0x0000003f3f3ff290 */ /* 0x000fe2000fffe03f */
[----:B------:R-:W-:Y:S04]  /*155a0*/  STL.64 [R1+0x40], R20 ;  /* 0x0000401401007387 */ /* 0x000fe80000100a00 */
[----:B------:R0:W-:Y:S04]  /*155b0*/  STL.64 [R1+0x48], R22 ;  /* 0x0000481601007387 */ /* 0x0001e80000100a00 */
[----:B0-----:R-:W3:Y:S01]  /*155c0*/  LDL.LU.64 R22, [R1+0x128] ;  /* 0x0001280001167983 */ /* 0x001ee20000300a00 */
[----:B------:R-:W-:Y:S02]  /*155d0*/  IMAD.MOV.U32 R6, RZ, RZ, R9 ;  /* 0x000000ffff067224 */ /* 0x000fe400078e0009 */
[----:B------:R-:W-:Y:S01]  /*155e0*/  IMAD.MOV.U32 R7, RZ, RZ, R8 ;  /* 0x000000ffff077224 */ /* 0x000fe200078e0008 */
[----:B------:R0:W-:Y:S03]  /*155f0*/  STL.64 [R1+0xc10], R10 ;  /* 0x000c100a01007387 */ /* 0x0001e60000100a00 */
[----:B0-----:R-:W-:-:S02]  /*15600*/  IMAD.MOV.U32 R10, RZ, RZ, R7 ;  /* 0x000000ffff0a7224 */ /* 0x001fc400078e0007 */
[----:B------:R-:W-:Y:S01]  /*15610*/  IMAD.MOV.U32 R11, RZ, RZ, R6 ;  /* 0x000000ffff0b7224 */ /* 0x000fe200078e0006 */
[----:B---3--:R-:W-:Y:S01]  /*15620*/  HMMA.16816.F32.BF16 R16, R12, R22, R16 ;  /* 0x000000160c10723c */ /* 0x008fe20000041810 */
[----:B------:R-:W-:Y:S01]  /*15630*/  IMAD.MOV.U32 R9, RZ, RZ, R22 ;  /* 0x000000ffff097224 */ /* 0x000fe200078e0016 */
[----:B------:R-:W0:Y:S01]  /*15640*/  LDSM.16.M88.4 R12, [R29+0x2080] ;  /* 0x002080001d0c783b */ /* 0x000e220000000200 */
[----:B------:R-:W-:Y:S11]  /*15650*/  IMAD.MOV.U32 R8, RZ, RZ, R23 ;  /* 0x000000ffff087224 */ /* 0x000ff600078e0017 */
[----:B------:R-:W-:Y:S09]  /*15660*/  @!UPT UIADD3 URZ, URZ, URZ, URZ ;  /* 0x0000003f3f3ff290 */ /* 0x000ff2000fffe03f */
[----:B------:R-:W-:Y:S01]  /*15670*/  STL.64 [R1+0x30], R16 ;  /* 0x0000301001007387 */ /* 0x000fe20000100a00 */
[----:B------:R-:W-:-:S03]  /*15680*/  IMAD.MOV.U32 R5, RZ, RZ, R19 ;  /* 0x000000ffff057224 */ /* 0x000fc600078e0013 */
[----:B------:R-:W2:Y:S04]  /*15690*/  LDL R19, [R1+0x1a4] ;  /* 0x0001a40001137983 */ /* 0x000ea80000100800 */
[----:B------:R1:W-:Y:S04]  /*156a0*/  STL.64 [R1+0xc30], R10 ;  /* 0x000c300a01007387 */ /* 0x0003e80000100a00 */
[----:B------:R-:W-:Y:S01]  /*156b0*/  STL.64 [R1+0xc28], R8 ;  /* 0x000c280801007387 */ /* 0x000fe20000100a00 */
[----:B-1----:R-:W-:-:S03]  /*156c0*/  IMAD.MOV.U32 R10, RZ, RZ, R25 ;  /* 0x000000ffff0a7224 */ /* 0x002fc600078e0019 */
[----:B------:R-:W3:Y:S01]  /*156d0*/  LDL.LU R25, [R1+0xc50] ;  /* 0x000c500001197983 */ /* 0x000ee20000300800 */
[----:B------:R-:W-:-:S03]  /*156e0*/  IMAD.MOV.U32 R11, RZ, RZ, R24 ;  /* 0x000000ffff0b7224 */ /* 0x000fc600078e0018 */
[----:B------:R-:W4:Y:S04]  /*156f0*/  LDL.LU R24, [R1+0xc4c] ;  /* 0x000c4c0001187983 */ /* 0x000f280000300800 */
[----:B------:R-:W2:Y:S01]  /*15700*/  LDL R23, [R1+0x1a0] ;  /* 0x0001a00001177983 */ /* 0x000ea20000100800 */
[----:B------:R-:W-:-:S03]  /*15710*/  IMAD.MOV.U32 R4, RZ, RZ, R18 ;  /* 0x000000ffff047224 */ /* 0x000fc600078e0012 */
[----:B--2---:R1:W-:Y:S04]  /*15720*/  STL [R1+0xc38], R23 ;  /* 0x000c381701007387 */ /* 0x0043e80000100800 */
[----:B------:R-:W2:Y:S04]  /*15730*/  LDL.LU R20, [R1+0x70] ;  /* 0x0000700001147983 */ /* 0x000ea80000300800 */
[----:B------:R-:W2:Y:S04]  /*15740*/  LDL.LU R21, [R1+0x74] ;  /* 0x0000740001157983 */ /* 0x000ea80000300800 */
[----:B------:R-:W2:Y:S04]  /*15750*/  LDL.LU R22, [R1+0x78] ;  /* 0x0000780001167983 */ /* 0x000ea80000300800 */
[----:B-1----:R-:W2:Y:S04]  /*15760*/  LDL.LU R23, [R1+0x7c] ;  /* 0x00007c0001177983 */ /* 0x002ea80000300800 */
[----:B------:R1:W-:Y:S04]  /*15770*/  STL.64 [R1+0xc08], R4 ;  /* 0x000c080401007387 */ /* 0x0003e80000100a00 */
[----:B-1----:R-:W2:Y:S04]  /*15780*/  LDL.LU R4, [R1+0x80] ;  /* 0x0000800001047983 */ /* 0x002ea80000300800 */
[----:B------:R-:W2:Y:S04]  /*15790*/  LDL.LU R5, [R1+0x84] ;  /* 0x0000840001057983 */ /* 0x000ea80000300800 */
[----:B------:R-:W2:Y:S04]  /*157a0*/  LDL.LU R6, [R1+0x88] ;  /* 0x0000880001067983 */ /* 0x000ea80000300800 */
[----:B------:R-:W2:Y:S04]  /*157b0*/  LDL.LU R7, [R1+0x8c] ;  /* 0x00008c0001077983 */ /* 0x000ea80000300800 */
[----:B--2---:R1:W-:Y:S04]  /*157c0*/  STL.64 [R1+0xc20], R6 ;  /* 0x000c200601007387 */ /* 0x0043e80000100a00 */
[----:B------:R4:W-:Y:S01]  /*157d0*/  STL.64 [R1+0xc18], R4 ;  /* 0x000c180401007387 */ /* 0x0009e20000100a00 */
[----:B-1----:R-:W-:-:S02]  /*157e0*/  IMAD.MOV.U32 R6, RZ, RZ, R26 ;  /* 0x000000ffff067224 */ /* 0x002fc400078e001a */
[----:B----4-:R-:W-:Y:S02]  /*157f0*/  IMAD.MOV.U32 R4, RZ, RZ, R24 ;  /* 0x000000ffff047224 */ /* 0x010fe400078e0018 */
[----:B------:R-:W2:Y:S01]  /*15800*/  LDL.LU R24, [R1+0xc48] ;  /* 0x000c480001187983 */ /* 0x000ea20000300800 */
[----:B---3--:R-:W-:Y:S02]  /*15810*/  IMAD.MOV.U32 R5, RZ, RZ, R25 ;  /* 0x000000ffff057224 */ /* 0x008fe400078e0019 */
[----:B------:R-:W-:Y:S01]  /*15820*/  IMAD.MOV.U32 R7, RZ, RZ, R27 ;  /* 0x000000ffff077224 */ /* 0x000fe200078e001b */
[----:B------:R-:W2:Y:S04]  /*15830*/  LDL.LU R25, [R1+0xc44] ;  /* 0x000c440001197983 */ /* 0x000ea80000300800 */
[----:B------:R-:W2:Y:S04]  /*15840*/  LDL.LU R26, [R1+0xc40] ;  /* 0x000c4000011a7983 */ /* 0x000ea80000300800 */
[----:B------:R-:W2:Y:S04]  /*15850*/  LDL.LU R27, [R1+0xc3c] ;  /* 0x000c3c00011b7983 */ /* 0x000ea80000300800 */
[----:B0-----:R-:W-:Y:S04]  /*15860*/  STL.64 [R1+0xf0], R12 ;  /* 0x0000f00c01007387 */ /* 0x001fe80000100a00 */
[----:B------:R-:W-:Y:S04]  /*15870*/  STL.64 [R1+0xf8], R14 ;  /* 0x0000f80e01007387 */ /* 0x000fe80000100a00 */
[----:B------:R-:W0:Y:S04]  /*15880*/  LDSM.16.M88.4 R12, [R29+0x3080] ;  /* 0x003080001d0c783b */ /* 0x000e280000000200 */
[----:B0-----:R-:W-:Y:S01]  /*15890*/  STL [R1+0x100], R12 ;  /* 0x0001000c01007387 */ /* 0x001fe20000100800 */
[----:B------:R-:W-:-:S03]  /*158a0*/  IMAD.MOV.U32 R29, RZ, RZ, R13 ;  /* 0x000000ffff1d7224 */ /* 0x000fc600078e000d */
[----:B------:R-:W-:Y:S04]  /*158b0*/  STL.64 [R1+0x108], R14 ;  /* 0x0001080e01007387 */ /* 0x000fe80000100a00 */
[----:B------:R-:W0:Y:S04]  /*158c0*/  LDSM.16.MT88.4 R12, [R19+0x5000] ;  /* 0x00500000130c783b */ /* 0x000e280000004200 */
[----:B0-----:R-:W-:Y:S04]  /*158d0*/  STL.64 [R1+0xbb8], R14 ;  /* 0x000bb80e01007387 */ /* 0x001fe80000100a00 */
[----:B------:R0:W-:Y:S04]  /*158e0*/  STL.64 [R1+0xbb0], R12 ;  /* 0x000bb00c01007387 */ /* 0x0001e80000100a00 */
[----:B0-----:R-:W3:Y:S01]  /*158f0*/  LDL.LU.64 R12, [R1+0xb0] ;  /* 0x0000b000010c7983 */ /* 0x001ee20000300a00 */
[----:B--2---:R-:W-:Y:S03]  /*15900*/  HMMA.16816.F32.BF16 R8, R24, R10, R20 ;  /* 0x0000000a1808723c */ /* 0x004fe60000041814 */
[----:B------:R-:W2:Y:S01]  /*15910*/  LDL.LU R23, [R1+0xc38] ;  /* 0x000c380001177983 */ /* 0x000ea20000300800 */
[----:B------:R-:W-:-:S02]  /*15920*/  IMAD.MOV.U32 R18, RZ, RZ, R2 ;  /* 0x000000ffff127224 */ /* 0x000fc400078e0002 */
[----:B------:R-:W-:Y:S02]  /*15930*/  IMAD.MOV.U32 R19, RZ, RZ, R0 ;  /* 0x000000ffff137224 */ /* 0x000fe400078e0000 */
[----:B------:R-:W-:Y:S02]  /*15940*/  IMAD.MOV.U32 R16, RZ, RZ, R28 ;  /* 0x000000ffff107224 */ /* 0x000fe400078e001c */
[----:B------:R-:W-:Y:S11]  /*15950*/  IMAD.MOV.U32 R17, RZ, RZ, R3 ;  /* 0x000000ffff117224 */ /* 0x000ff600078e0003 */
[----:B------:R-:W-:Y:S03]  /*15960*/  @!UPT UIADD3 URZ, URZ, URZ, URZ ;  /* 0x0000003f3f3ff290 */ /* 0x000fe6000fffe03f */
[----:B------:R-:W-:Y:S02]  /*15970*/  IMAD.MOV.U32 R2, RZ, RZ, R10 ;  /* 0x000000ffff027224 */ /* 0x000fe400078e000a */
[----:B------:R-:W-:Y:S02]  /*15980*/  IMAD.MOV.U32 R0, RZ, RZ, R11 ;  /* 0x000000ffff007224 */ /* 0x000fe400078e000b */
[----:B------:R-:W-:Y:S01]  /*15990*/  IMAD.MOV.U32 R28, RZ, RZ, R8 ;  /* 0x000000ffff1c7224 */ /* 0x000fe200078e0008 */
[----:B------:R-:W4:Y:S01]  /*159a0*/  LDL.LU.64 R10, [R1+0xc30] ;  /* 0x000c3000010a7983 */ /* 0x000f220000300a00 */
[----:B------:R-:W-:-:S03]  /*159b0*/  IMAD.MOV.U32 R3, RZ, RZ, R9 ;  /* 0x000000ffff037224 */ /* 0x000fc600078e0009 */
[----:B------:R-:W3:Y:S04]  /*159c0*/  LDL.LU.64 R8, [R1+0xc28] ;  /* 0x000c280001087983 */ /* 0x000ee80000300a00 */
[----:B------:R-:W-:Y:S04]  /*159d0*/  STL [R1+0xbd0], R2 ;  /* 0x000bd00201007387 */ /* 0x000fe80000100800 */
[----:B------:R-:W-:Y:S04]  /*159e0*/  STL [R1+0xbcc], R3 ;  /* 0x000bcc0301007387 */ /* 0x000fe80000100800 */
[----:B------:R-:W-:Y:S04]  /*159f0*/  STL [R1+0xbc8], R28 ;  /* 0x000bc81c01007387 */ /* 0x000fe80000100800 */
[----:B--2---:R-:W0:Y:S04]  /*15a00*/  LDSM.16.MT88.4 R20, [R23+0x5400] ;  /* 0x005400001714783b */ /* 0x004e280000004200 */
[----:B0-----:R-:W-:Y:S04]  /*15a10*/  STL.64 [R1+0xb58], R22 ;  /* 0x000b581601007387 */ /* 0x001fe80000100a00 */
[----:B------:R0:W-:Y:S04]  /*15a20*/  STL.64 [R1+0xb50], R20 ;  /* 0x000b501401007387 */ /* 0x0001e80000100a00 */
[----:B0-----:R-:W2:Y:S01]  /*15a30*/  LDL.LU R20, [R1+0x100] ;  /* 0x0001000001147983 */ /* 0x001ea20000300800 */
[----:B---3--:R-:W-:-:S02]  /*15a40*/  IMAD.MOV.U32 R22, RZ, RZ, R9 ;  /* 0x000000ffff167224 */ /* 0x008fc400078e0009 */
[----:B------:R-:W-:Y:S02]  /*15a50*/  IMAD.MOV.U32 R23, RZ, RZ, R8 ;  /* 0x000000ffff177224 */ /* 0x000fe400078e0008 */
[C---:B----4-:R-:W-:Y:S01]  /*15a60*/  HMMA.16816.F32.BF16 R8, R24.reuse, R10, R4 ;  /* 0x0000000a1808723c */ /* 0x050fe20000041804 */
[----:B------:R-:W-:Y:S11]  /*15a70*/  IMAD.MOV.U32 R21, RZ, RZ, R29 ;  /* 0x000000ffff157224 */ /* 0x000ff600078e001d */
[----:B------:R-:W-:Y:S11]  /*15a80*/  @!UPT UIADD3 URZ, URZ, URZ, URZ ;  /* 0x0000003f3f3ff290 */ /* 0x000ff6000fffe03f */
[----:B------:R-:W-:Y:S01]  /*15a90*/  @!UPT UIADD3 URZ, URZ, URZ, URZ ;  /* 0x0000003f3f3ff290 */ /* 0x000fe2000fffe03f */
[----:B------:R-:W-:Y:S01]  /*15aa0*/  IMAD.MOV.U32 R29, RZ, RZ, R11 ;  /* 0x000000ffff1d7224 */ /* 0x000fe200078e000b */
[----:B--2---:R-:W-:Y:S04]  /*15ab0*/  STL.64 [R1+0xbc0], R20 ;  /* 0x000bc01401007387 */ /* 0x004fe80000100a00 */
[----:B------:R-:W2:Y:S04]  /*15ac0*/  LDL.LU.64 R6, [R1+0xc20] ;  /* 0x000c200001067983 */ /* 0x000ea80000300a00 */
[----:B------:R-:W2:Y:S04]  /*15ad0*/  LDL.LU.64 R4, [R1+0xc18] ;  /* 0x000c180001047983 */ /* 0x000ea80000300a00 */
[----:B------:R-:W-:Y:S04]  /*15ae0*/  STL.64 [R1+0x10], R8 ;  /* 0x0000100801007387 */ /* 0x000fe80000100a00 */
[----:B------:R0:W-:Y:S04]  /*15af0*/  STL [R1+0x18], R10 ;  /* 0x0000180a01007387 */ /* 0x0001e80000100800 */
[----:B0-----:R-:W2:Y:S02]  /*15b00*/  LDL.LU.64 R10, [R1+0xc10] ;  /* 0x000c1000010a7983 */ /* 0x001ea40000300a00 */
[----:B--2---:R-:W-:Y:S02]  /*15b10*/  HMMA.16816.F32.BF16 R8, R24, R10, R4 ;  /* 0x0000000a1808723c */ /* 0x004fe40000041804 */
[----:B------:R-:W2:Y:S11]  /*15b20*/  LDL.LU.64 R4, [R1+0xc08] ;  /* 0x000c080001047983 */ /* 0x000eb60000300a00 */
[----:B------:R-:W-:Y:S11]  /*15b30*/  @!UPT UIADD3 URZ, URZ, URZ, URZ ;  /* 0x0000003f3f3ff290 */ /* 0x000ff6000fffe03f */
[----:B------:R-:W-:Y:S02]  /*15b40*/  IMAD.MOV.U32 R2, RZ, RZ, R10 ;  /* 0x000000ffff027224 */ /* 0x000fe400078e000a */
[----:B------:R-:W-:Y:S02]  /*15b50*/  IMAD.MOV.U32 R3, RZ, RZ, R11 ;  /* 0x000000ffff037224 */ /* 0x000fe400078e000b */
[----:B------:R-:W-:Y:S01]  /*15b60*/  IMAD.MOV.U32 R6, RZ, RZ, R8 ;  /* 0x000000ffff067224 */ /* 0x000fe200078e0008 */
[----:B------:R-:W3:Y:S01]  /*15b70*/  LDL.LU.64 R10, [R1+0xc00] ;  /* 0x000c0000010a7983 */ /* 0x000ee20000300a00 */
[----:B------:R-:W-:-:S03]  /*15b80*/  IMAD.MOV.U32 R7, RZ, RZ, R9 ;  /* 0x000000ffff077224 */ /* 0x000fc600078e0009 */
[----:B------:R-:W3:Y:S02]  /*15b90*/  LDL.LU.64 R8, [R1+0xbf8] ;  /* 0x000bf80001087983 */ /* 0x000ee40000300a00 */
[----:B---3--:R-:W-:Y:S02]  /*15ba0*/  HMMA.16816.F32.BF16 R24, R24, R22, R8 ;  /* 0x000000161818723c */ /* 0x008fe40000041808 */
[----:B------:R-:W3:Y:S04]  /*15bb0*/  LDL.LU.64 R10, [R1+0xbf0] ;  /* 0x000bf000010a7983 */ /* 0x000ee80000300a00 */
[----:B------:R-:W3:Y:S01]  /*15bc0*/  LDL.LU.64 R8, [R1+0xbe8] ;  /* 0x000be80001087983 */ /* 0x000ee20000300a00 */
[----:B------:R-:W-:Y:S02]  /*15bd0*/  IMAD.MOV.U32 R28, RZ, RZ, R12 ;  /* 0x000000ffff1c7224 */ /* 0x000fe400078e000c */
[----:B--2---:R-:W-:-:S02]  /*15be0*/  IMAD.MOV.U32 R14, RZ, RZ, R4 ;  /* 0x000000ffff0e7224 */ /* 0x004fc400078e0004 */
[----:B------:R-:W-:Y:S11]  /*15bf0*/  IMAD.MOV.U32 R15, RZ, RZ, R5 ;  /* 0x000000ffff0f7224 */ /* 0x000ff600078e0005 */
[----:B------:R-:W-:Y:S01]  /*15c00*/  @!UPT UIADD3 URZ, URZ, URZ, URZ ;  /* 0x0000003f3f3ff290 */ /* 0x000fe2000fffe03f */
[----:B------:R0:W-:Y:S04]  /*15c10*/  STL.64 [R1+0xb68], R26 ;  /* 0x000b681a01007387 */ /* 0x0001e80000100a00 */
[----:B0-----:R-:W2:Y:S04]  /*15c20*/  LDL R27, [R1+0x1a4] ;  /* 0x0001a400011b7983 */ /* 0x001ea80000100800 */
[----:B------:R0:W-:Y:S01]  /*15c30*/  STL.64 [R1+0xb60], R24 ;  /* 0x000b601801007387 */ /* 0x0001e20000100a00 */
[----:B------:R-:W-:-:S03]  /*15c40*/  IMAD.MOV.U32 R26, RZ, RZ, R13 ;  /* 0x000000ffff1a7224 */ /* 0x000fc600078e000d */
[----:B0-----:R-:W4:Y:S04]  /*15c50*/  LDL.LU R24, [R1+0xf0] ;  /* 0x0000f00001187983 */ /* 0x001f280000300800 */
[----:B------:R-:W4:Y:S04]  /*15c60*/  LDL.LU R25, [R1+0xf4] ;  /* 0x0000f40001197983 */ /* 0x000f280000300800 */
[----:B------:R-:W4:Y:S04]  /*15c70*/  LDL.LU R20, [R1+0x40] ;  /* 0x0000400001147983 */ /* 0x000f280000300800 */
[----:B------:R-:W4:Y:S04]  /*15c80*/  LDL.LU R21, [R1+0x44] ;  /* 0x0000440001157983 */ /* 0x000f280000300800 */
[----:B------:R-:W4:Y:S04]  /*15c90*/  LDL.LU R22, [R1+0x48] ;  /* 0x0000480001167983 */ /* 0x000f280000300800 */
[----:B------:R-:W4:Y:S01]  /*15ca0*/  LDL.LU R23, [R1+0x4c] ;  /* 0x00004c0001177983 */ /* 0x000f220000300800 */
[----:B---3--:R-:W-:Y:S03]  /*15cb0*/  HMMA.16816.F32.BF16 R16, R8, R12, R16 ;  /* 0x0000000c0810723c */ /* 0x008fe60000041810 */
[----:B------:R-:W3:Y:S04]  /*15cc0*/  LDL.LU R12, [R1+0x30] ;  /* 0x00003000010c7983 */ /* 0x000ee80000300800 */
[----:B------:R-:W3:Y:S04]  /*15cd0*/  LDL.LU R13, [R1+0x34] ;  /* 0x00003400010d7983 */ /* 0x000ee80000300800 */
[----:B------:R-:W2:Y:S04]  /*15ce0*/  LDL.LU R4, [R1+0xbe0] ;  /* 0x000be00001047983 */ /* 0x000ea80000300800 */
[----:B------:R-:W2:Y:S08]  /*15cf0*/  LDL.LU R5, [R1+0xbdc] ;  /* 0x000bdc0001057983 */ /* 0x000eb00000300800 */
[----:B------:R0:W-:Y:S04]  /*15d00*/  STL.64 [R1+0xb78], R18 ;  /* 0x000b781201007387 */ /* 0x0001e80000100a00 */
[----:B------:R1:W-:Y:S01]  /*15d10*/  STL.64 [R1+0xb70], R16 ;  /* 0x000b701001007387 */ /* 0x0003e20000100a00 */
[----:B0-----:R-:W-:-:S02]  /*15d20*/  IMAD.MOV.U32 R18, RZ, RZ, R2 ;  /* 0x000000ffff127224 */ /* 0x001fc400078e0002 */
[----:B------:R-:W-:Y:S02]  /*15d30*/  IMAD.MOV.U32 R19, RZ, RZ, R3 ;  /* 0x000000ffff137224 */ /* 0x000fe400078e0003 */
[----:B-1----:R-:W-:Y:S02]  /*15d40*/  IMAD.MOV.U32 R16, RZ, RZ, R6 ;  /* 0x000000ffff107224 */ /* 0x002fe400078e0006 */
[----:B------:R-:W2:Y:S01]  /*15d50*/  LDL.LU R6, [R1+0xbd8] ;  /* 0x000bd80001067983 */ /* 0x000ea20000300800 */
[----:B------:R-:W-:-:S03]  /*15d60*/  IMAD.MOV.U32 R17, RZ, RZ, R7 ;  /* 0x000000ffff117224 */ /* 0x000fc600078e0007 */
[----:B------:R-:W2:Y:S04]  /*15d70*/  LDL.LU R7, [R1+0xbd4] ;  /* 0x000bd40001077983 */ /* 0x000ea80000300800 */
[----:B------:R-:W2:Y:S04]  /*15d80*/  LDL.LU R2, [R1+0xbd0] ;  /* 0x000bd00001027983 */ /* 0x000ea80000300800 */
[----:B------:R-:W2:Y:S04]  /*15d90*/  LDL.LU R3, [R1+0xbcc] ;  /* 0x000bcc0001037983 */ /* 0x000ea80000300800 */
[----:B------:R-:W-:Y:S04]  /*15da0*/  STL.64 [R1+0xb88], R18 ;  /* 0x000b881201007387 */ /* 0x000fe80000100a00 */
[----:B------:R0:W-:Y:S04]  /*15db0*/  STL.64 [R1+0xb80], R16 ;  /* 0x000b801001007387 */ /* 0x0001e80000100a00 */
[----:B0-----:R-:W2:Y:S04]  /*15dc0*/  LDL.LU R16, [R1+0x130] ;  /* 0x0001300001107983 */ /* 0x001ea80000300800 */
[----:B------:R-:W2:Y:S02]  /*15dd0*/  LDL.LU R17, [R1+0x134] ;  /* 0x0001340001117983 */ /* 0x000ea40000300800 */
[----:B--2---:R-:W-:Y:S02]  /*15de0*/  HMMA.16816.F32.BF16 R4, R8, R16, R4 ;  /* 0x000000100804723c */ /* 0x004fe40000041804 */
[----:B------:R0:W-:Y:S11]  /*15df0*/  STL.64 [R1+0xb98], R16 ;  /* 0x000b981001007387 */ /* 0x0001f60000100a00 */
[----:B------:R-:W-:Y:S10]  /*15e00*/  @!UPT UIADD3 URZ, URZ, URZ, URZ ;  /* 0x0000003f3f3ff290 */ /* 0x000ff4000fffe03f */
[----:B------:R-:W-:Y:S04]  /*15e10*/  STL.64 [R1+0x80], R4 ;  /* 0x0000800401007387 */ /* 0x000fe80000100a00 */
[----:B------:R-:W-:Y:S04]  /*15e20*/  STL.64 [R1+0x88], R6 ;  /* 0x0000880601007387 */ /* 0x000fe80000100a00 */
[----:B------:R-:W1:Y:S01]  /*15e30*/  LDSM.16.MT88.4 R4, [R27+0x5400] ;  /* 0x005400001b04783b */ /* 0x000e620000004200 */
[----:B0-----:R-:W-:-:S03]  /*15e40*/  IMAD.MOV.U32 R16, RZ, RZ, R28 ;  /* 0x000000ffff107224 */ /* 0x001fc600078e001c */
[----:B------:R-:W2:Y:S04]  /*15e50*/  LDL.LU R28, [R1+0xbc8] ;  /* 0x000bc800011c7983 */ /* 0x000ea80000300800 */
[----:B-1----:R-:W-:Y:S04]  /*15e60*/  STL [R1+0xb1c], R6 ;  /* 0x000b1c0601007387 */ /* 0x002fe80000100800 */
[----:B------:R-:W-:Y:S04]  /*15e70*/  STL [R1+0xb18], R7 ;  /* 0x000b180701007387 */ /* 0x000fe80000100800 */
[----:B------:R0:W-:Y:S04]  /*15e80*/  STL.64 [R1+0xb90], R4 ;  /* 0x000b900401007387 */ /* 0x0001e80000100a00 */
[----:B0-----:R-:W2:Y:S04]  /*15e90*/  LDL.LU R4, [R1+0x10] ;  /* 0x0000100001047983 */ /* 0x001ea80000300800 */
[----:B------:R-:W2:Y:S04]  /*15ea0*/  LDL.LU R5, [R1+0x14] ;  /* 0x0000140001057983 */ /* 0x000ea80000300800 */
[----:B------:R-:W2:Y:S01]  /*15eb0*/  LDL.LU R6, [R1+0x18] ;  /* 0x0000180001067983 */ /* 0x000ea20000300800 */
[----:B----4-:R-:W-:Y:S01]  /*15ec0*/  HMMA.16816.F32.BF16 R20, R8, R24, R20 ;  /* 0x000000180814723c */ /* 0x010fe20000041814 */
[----:B------:R-:W-:-:S05]  /*15ed0*/  IMAD.MOV.U32 R7, RZ, RZ, R29 ;  /* 0x000000ffff077224 */ /* 0x000fca00078e001d */
[----:B--2---:R-:W-:Y:S04]  /*15ee0*/  STL.64 [R1+0xba8], R6 ;  /* 0x000ba80601007387 */ /* 0x004fe80000100a00 */
[----:B------:R-:W-:Y:S11]  /*15ef0*/  STL.64 [R1+0xba0], R4 ;  /* 0x000ba00401007387 */ /* 0x000ff60000100a00 */
[----:B------:R-:W-:Y:S02]  /*15f00*/  @!UPT UIADD3 URZ, URZ, URZ, URZ ;  /* 0x0000003f3f3ff290 */ /* 0x000fe4000fffe03f */
[----:B------:R0:W-:Y:S04]  /*15f10*/  STL.64 [R1+0x90], R20 ;  /* 0x0000901401007387 */ /* 0x0001e80000100a00 */
[----:B------:R-:W-:Y:S04]  /*15f20*/  STL [R1+0x98], R22 ;  /* 0x0000981601007387 */ /* 0x000fe80000100800 */
[----:B0-----:R-:W3:Y:S01]  /*15f30*/  LDL.LU.64 R20, [R1+0xbc0] ;  /* 0x000bc00001147983 */ /* 0x001ee20000300a00 */
[----:B------:R-:W-:Y:S02]  /*15f40*/  IMAD.MOV.U32 R17, RZ, RZ, R26 ;  /* 0x000000ffff117224 */ /* 0x000fe400078e001a */
[----:B------:R-:W-:-:S02]  /*15f50*/  IMAD.MOV.U32 R4, RZ, RZ, R28 ;  /* 0x000000ffff047224 */ /* 0x000fc400078e001c */
[----:B------:R-:W-:Y:S01]  /*15f60*/  IMAD.MOV.U32 R5, RZ, RZ, R3 ;  /* 0x000000ffff057224 */ /* 0x000fe200078e0003 */
[----:B---3--:R-:W-:Y:S01]  /*15f70*/  HMMA.16816.F32.BF16 R8, R8, R20, R12 ;  /* 0x000000140808723c */ /* 0x008fe2000004180c */
[----:B------:R-:W2:Y:S04]  /*15f80*/  LDL.LU.64 R14, [R1+0xbb8] ;  /* 0x000bb800010e7983 */ /* 0x000ea80000300a00 */
[----:B------:R-:W2:Y:S01]  /*15f90*/  LDL.LU.64 R12, [R1+0xbb0] ;  /* 0x000bb000010c7983 */ /* 0x000ea20000300a00 */
[----:B------:R-:W-:Y:S02]  /*15fa0*/  IMAD.MOV.U32 R6, RZ, RZ, R2 ;  /* 0x000000ffff067224 */ /* 0x000fe400078e0002 */
[----:B------:R-:W-:Y:S11]  /*15fb0*/  IMAD.MOV.U32 R7, RZ, RZ, R0 ;  /* 0x000000ffff077224 */ /* 0x000ff600078e0000 */
[----:B------:R-:W-:Y:S04]  /*15fc0*/  @!UPT UIADD3 URZ, URZ, URZ, URZ ;  /* 0x0000003f3f3ff290 */ /* 0x000fe8000fffe03f */
[----:B------:R-:W-:Y:S04]  /*15fd0*/  STL.64 [R1+0x70], R8 ;  /* 0x0000700801007387 */ /* 0x000fe80000100a00 */
[----:B------:R0:W-:Y:S04]  /*15fe0*/  STL.64 [R1+0x78], R10 ;  /* 0x0000780a01007387 */ /* 0x0001e80000100a00 */
[----:B0-----:R-:W3:Y:S01]  /*15ff0*/  LDL R11, [R1+0x1a0] ;  /* 0x0001a000010b7983 */ /* 0x001ee20000100800 */
[----:B--2---:R-:W-:Y:S03]  /*16000*/  HMMA.16816.F32.BF16 R16, R12, R16, R4 ;  /* 0x000000100c10723c */ /* 0x004fe60000041804 */
[----:B------:R-:W2:Y:S04]  /*16010*/  LDL.LU.64 R6, [R1+0xba8] ;  /* 0x000ba80001067983 */ /* 0x000ea80000300a00 */
[----:B------:R-:W2:Y:S11]  /*16020*/  LDL.LU.64 R4, [R1+0xba0] ;  /* 0x000ba00001047983 */ /* 0x000eb60000300a00 */
[----:B------:R-:W-:Y:S05]  /*16030*/  @!UPT UIADD3 URZ, URZ, URZ, URZ ;  /* 0x0000003f3f3ff290 */ /* 0x000fea000fffe03f */
[----:B------:R0:W-:Y:S04]  /*16040*/  STL.64 [R1+0x60], R16 ;  /* 0x0000601001007387 */ /* 0x0001e80000100a00 */
[----:B------:R2:W-:Y:S01]  /*16050*/  STL.64 [R1+0x68], R18 ;  /* 0x0000681201007387 */ /* 0x0005e20000100a00 */
[----:B------:R-:W-:-:S03]  /*16060*/  IMAD.MOV.U32 R29, RZ, RZ, R23 ;  /* 0x000000ffff1d7224 */ /* 0x000fc600078e0017 */
[----:B---3--:R-:W1:Y:S04]  /*16070*/  LDSM.16.MT88.4 R8, [R11+0x5800] ;  /* 0x005800000b08783b */ /* 0x008e680000004200 */
        /* <DEDUP_REMOVED lines=10> */
[C---:B---3--:R-:W-:Y:S02]  /*16120*/  HMMA.16816.F32.BF16 R24, R12.reuse, R24, R16 ;  /* 0x000000180c18723c */ /* 0x048fe40000041810 */
[----:B------:R-:W3:Y:S04]  /*16130*/  LDL.LU.64 R18, [R1+0xb78] ;  /* 0x000b780001127983 */ /* 0x000ee80000300a00 */
[----:B------:R-:W3:Y:S11]  /*16140*/  LDL.LU.64 R16, [R1+0xb70] ;  /* 0x000b700001107983 */ /* 0x000ef60000300a00 */
[----:B------:R-:W-:Y:S06]  /*16150*/  @!UPT UIADD3 URZ, URZ, URZ, URZ ;  /* 0x0000003f3f3ff290 */ /* 0x000fec000fffe03f */
[----:B------:R-:W-:Y:S04]  /*16160*/  STL.64 [R1+0x40], R24 ;  /* 0x0000401801007387 */ /* 0x000fe80000100a00 */
[----:B------:R0:W-:Y:S04]  /*16170*/  STL.64 [R1+0x48], R26 ;  /* 0x0000481a01007387 */ /* 0x0001e80000100a00 */
[----:B0-----:R-:W4:Y:S04]  /*16180*/  LDL.LU.64 R26, [R1+0xb68] ;  /* 0x000b6800011a7983 */ /* 0x001f280000300a00 */
[----:B------:R-:W4:Y:S04]  /*16190*/  LDL.LU.64 R24, [R1+0xb60] ;  /* 0x000b600001187983 */ /* 0x000f280000300a00 */
[----:B------:R-:W3:Y:S01]  /*161a0*/  LDL.LU.64 R22, [R1+0xb58] ;  /* 0x000b580001167983 */ /* 0x000ee20000300a00 */
[----:B----4-:R-:W-:Y:S03]  /*161b0*/  HMMA.16816.F32.BF16 R12, R12, R20, R24 ;  /* 0x000000140c0c723c */ /* 0x010fe60000041818 */
[----:B------:R-:W3:Y:S04]  /*161c0*/  LDL.LU.64 R20, [R1+0xb50] ;  /* 0x000b500001147983 */ /* 0x000ee80000300a00 */
[----:B------:R-:W3:Y:S11]  /*161d0*/  LDL.LU.64 R26, [R1+0xb8] ;  /* 0x0000b800011a7983 */ /* 0x000ef60000300a00 */
[----:B------:R-:W-:Y:S05]  /*161e0*/  @!UPT UIADD3 URZ, URZ, URZ, URZ ;  /* 0x0000003f3f3ff290 */ /* 0x000fea000fffe03f */
[----:B------:R-:W-:Y:S04]  /*161f0*/  STL.64 [R1+0x30], R12 ;  /* 0x0000300c01007387 */ /* 0x000fe80000100a00 */
[----:B------:R0:W-:Y:S04]  /*16200*/  STL.64 [R1+0x38], R14 ;  /* 0x0000380e01007387 */ /* 0x0001e80000100a00 */
[----:B0-----:R-:W4:Y:S01]  /*16210*/  LDL R15, [R1+0x7d4] ;  /* 0x0007d400010f7983 */ /* 0x001f220000100800 */
[----:B---3--:R-:W-:Y:S01]  /*16220*/  HMMA.16816.F32.BF16 R16, R20, R26, R16 ;  /* 0x0000001a1410723c */ /* 0x008fe20000041810 */
[----:B------:R-:W-:-:S02]  /*16230*/  IMAD.MOV.U32 R6, RZ, RZ, R26 ;  /* 0x000000ffff067224 */ /* 0x000fc400078e001a */
[----:B------:R-:W-:Y:S11]  /*16240*/  IMAD.MOV.U32 R7, RZ, RZ, R27 ;  /* 0x000000ffff077224 */ /* 0x000ff600078e001b */
[----:B------:R-:W-:Y:S09]  /*16250*/  @!UPT UIADD3 URZ, URZ, URZ, URZ ;  /* 0x0000003f3f3ff290 */ /* 0x000ff2000fffe03f */
[----:B------:R-:W-:Y:S04]  /*16260*/  STL.64 [R1+0x20], R16 ;  /* 0x0000201001007387 */ /* 0x000fe80000100a00 */
[----:B------:R-:W-:Y:S04]  /*16270*/  STL.64 [R1+0x28], R18 ;  /* 0x0000281201007387 */ /* 0x000fe80000100a00 */
[----:B------:R-:W-:Y:S04]  /*16280*/  STL.64 [R1+0xb28], R6 ;  /* 0x000b280601007387 */ /* 0x000fe80000100a00 */
[----:B--2---:R-:W-:Y:S04]  /*16290*/  STL.64 [R1+0xb20], R4 ;  /* 0x000b200401007387 */ /* 0x004fe80000100a00 */
[----:B-1----:R0:W-:Y:S04]  /*162a0*/  STL.64 [R1+0xae0], R10 ;  /* 0x000ae00a01007387 */ /* 0x0021e80000100a00 */
[----:B------:R-:W-:Y:S04]  /*162b0*/  STL.64 [R1+0xad8], R8 ;  /* 0x000ad80801007387 */ /* 0x000fe80000100a00 */
[----:B----4-:R-:W1:Y:S04]  /*162c0*/  LDSM.16.M88.4 R24, [R15+0x80] ;  /* 0x000080000f18783b */ /* 0x010e680000000200 */
[----:B0-----:R-:W2:Y:S04]  /*162d0*/  LDL.LU R10, [R1+0x108] ;  /* 0x00010800010a7983 */ /* 0x001ea80000300800 */
[----:B------:R-:W2:Y:S04]  /*162e0*/  LDL.LU R11, [R1+0x10c] ;  /* 0x00010c00010b7983 */ /* 0x000ea80000300800 */
[----:B------:R-:W3:Y:S04]  /*162f0*/  LDL R19, [R1+0x1a4] ;  /* 0x0001a40001137983 */ /* 0x000ee80000100800 */
[----:B------:R-:W4:Y:S04]  /*16300*/  LDL.LU R4, [R1+0x70] ;  /* 0x0000700001047983 */ /* 0x000f280000300800 */
[----:B------:R-:W4:Y:S04]  /*16310*/  LDL.LU R5, [R1+0x74] ;  /* 0x0000740001057983 */ /* 0x000f280000300800 */
[----:B------:R-:W2:Y:S04]  /*16320*/  LDL.LU R6, [R1+0x78] ;  /* 0x0000780001067983 */ /* 0x000ea80000300800 */
[----:B------:R-:W2:Y:S04]  /*16330*/  LDL.LU R7, [R1+0x7c] ;  /* 0x00007c0001077983 */ /* 0x000ea80000300800 */
[----:B---3--:R-:W-:Y:S04]  /*16340*/  LDSM.16.MT88.4 R16, [R19+0x5800] ;  /* 0x005800001310783b */ /* 0x008fe80000004200 */
[----:B--2---:R0:W-:Y:S04]  /*16350*/  STL.64 [R1+0xb38], R6 ;  /* 0x000b380601007387 */ /* 0x0041e80000100a00 */
[----:B----4-:R2:W-:Y:S01]  /*16360*/  STL.64 [R1+0xb30], R4 ;  /* 0x000b300401007387 */ /* 0x0105e20000100a00 */
[----:B0-----:R-:W-:-:S03]  /*16370*/  IMAD.MOV.U32 R7, RZ, RZ, R29 ;  /* 0x000000ffff077224 */ /* 0x001fc600078e001d */
[----:B--2---:R-:W2:Y:S01]  /*16380*/  LDL.LU R4, [R1+0x90] ;  /* 0x0000900001047983 */ /* 0x004ea20000300800 */
[----:B-1----:R-:W-:-:S03]  /*16390*/  IMAD.MOV.U32 R29, RZ, RZ, R27 ;  /* 0x000000ffff1d7224 */ /* 0x002fc600078e001b */
[----:B------:R-:W2:Y:S04]  /*163a0*/  LDL.LU R5, [R1+0x94] ;  /* 0x0000940001057983 */ /* 0x000ea80000300800 */
[----:B------:R-:W2:Y:S04]  /*163b0*/  LDL.LU R6, [R1+0x98] ;  /* 0x0000980001067983 */ /* 0x000ea80000300800 */
[----:B------:R-:W-:Y:S04]  /*163c0*/  STL.64 [R1+0x10], R24 ;  /* 0x0000101801007387 */ /* 0x000fe80000100a00 */
[----:B------:R-:W-:Y:S04]  /*163d0*/  STL [R1+0x18], R26 ;  /* 0x0000181a01007387 */ /* 0x000fe80000100800 */
[----:B------:R-:W0:Y:S04]  /*163e0*/  LDSM.16.M88.4 R24, [R15+0x1080] ;  /* 0x001080000f18783b */ /* 0x000e280000000200 */
[----:B------:R-:W-:Y:S01]  /*163f0*/  STL [R1+0xa34], R29 ;  /* 0x000a341d01007387 */ /* 0x000fe20000100800 */
[----:B0-----:R-:W-:-:S03]  /*16400*/  IMAD.MOV.U32 R9, RZ, RZ, R24 ;  /* 0x000000ffff097224 */ /* 0x001fc600078e0018 */
[----:B------:R-:W-:Y:S01]  /*16410*/  STL.64 [R1+0x8], R26 ;  /* 0x0000081a01007387 */ /* 0x000fe20000100a00 */
[----:B------:R-:W-:-:S03]  /*16420*/  IMAD.MOV.U32 R8, RZ, RZ, R25 ;  /* 0x000000ffff087224 */ /* 0x000fc600078e0019 */
[----:B------:R-:W0:Y:S04]  /*16430*/  LDSM.16.M88.4 R24, [R15+0x2080] ;  /* 0x002080000f18783b */ /* 0x000e280000000200 */
[----:B------:R-:W1:Y:S04]  /*16440*/  LDSM.16.M88.4 R12, [R15+0x3080] ;  /* 0x003080000f0c783b */ /* 0x000e680000000200 */
[----:B------:R3:W-:Y:S04]  /*16450*/  STL.64 [R1+0xb48], R10 ;  /* 0x000b480a01007387 */ /* 0x0007e80000100a00 */
[----:B------:R-:W-:Y:S04]  /*16460*/  STL.64 [R1+0xb40], R8 ;  /* 0x000b400801007387 */ /* 0x000fe80000100a00 */
[----:B---3--:R-:W2:Y:S04]  /*16470*/  LDL.LU.64 R10, [R1+0xf8] ;  /* 0x0000f800010a7983 */ /* 0x008ea80000300a00 */
[----:B0-----:R-:W-:Y:S04]  /*16480*/  STL [R1+0xa2c], R26 ;  /* 0x000a2c1a01007387 */ /* 0x001fe80000100800 */
[----:B------:R0:W-:Y:S04]  /*16490*/  STL [R1+0xa28], R27 ;  /* 0x000a281b01007387 */ /* 0x0001e80000100800 */
[----:B------:R-:W-:Y:S04]  /*164a0*/  STL.64 [R1+0xb10], R24 ;  /* 0x000b101801007387 */ /* 0x000fe80000100a00 */
[----:B0-----:R-:W3:Y:S04]  /*164b0*/  LDL.64 R26, [R1+0x138] ;  /* 0x00013800011a7983 */ /* 0x001ee80000100a00 */
[----:B-1----:R0:W-:Y:S04]  /*164c0*/  STL [R1+0xa94], R12 ;  /* 0x000a940c01007387 */ /* 0x0021e80000100800 */
[----:B------:R1:W-:Y:S04]  /*164d0*/  STL [R1+0xa90], R13 ;  /* 0x000a900d01007387 */ /* 0x0003e80000100800 */
[----:B------:R4:W-:Y:S04]  /*164e0*/  STL [R1+0xa38], R14 ;  /* 0x000a380e01007387 */ /* 0x0009e80000100800 */
[----:B------:R4:W-:Y:S04]  /*164f0*/  STL [R1+0xa30], R15 ;  /* 0x000a300f01007387 */ /* 0x0009e80000100800 */
[----:B0-----:R-:W3:Y:S04]  /*16500*/  LDL.LU R12, [R1+0x80] ;  /* 0x00008000010c7983 */ /* 0x001ee80000300800 */
[----:B-1----:R-:W3:Y:S04]  /*16510*/  LDL.LU R13, [R1+0x84] ;  /* 0x00008400010d7983 */ /* 0x002ee80000300800 */
[----:B----4-:R-:W3:Y:S04]  /*16520*/  LDL.LU R14, [R1+0x88] ;  /* 0x00008800010e7983 */ /* 0x010ee80000300800 */
[----:B------:R-:W3:Y:S01]  /*16530*/  LDL.LU R15, [R1+0x8c] ;  /* 0x00008c00010f7983 */ /* 0x000ee20000300800 */
[----:B------:R-:W-:-:S02]  /*16540*/  IMAD.MOV.U32 R24, RZ, RZ, R28 ;  /* 0x000000ffff187224 */ /* 0x000fc400078e001c */
[----:B------:R-:W-:Y:S01]  /*16550*/  IMAD.MOV.U32 R25, RZ, RZ, R3 ;  /* 0x000000ffff197224 */ /* 0x000fe200078e0003 */
[C---:B--2---:R-:W-:Y:S11]  /*16560*/  HMMA.16816.F32.BF16 R4, R20.reuse, R10, R4 ;  /* 0x0000000a1404723c */ /* 0x044ff60000041804 */
[----:B------:R-:W-:Y:S11]  /*16570*/  @!UPT UIADD3 URZ, URZ, URZ, URZ ;  /* 0x0000003f3f3ff290 */ /* 0x000ff6000fffe03f */
[----:B------:R-:W-:Y:S02]  /*16580*/  @!UPT UIADD3 URZ, URZ, URZ, URZ ;  /* 0x0000003f3f3ff290 */ /* 0x000fe4000fffe03f */
[----:B------:R-:W-:Y:S02]  /*16590*/  IMAD.MOV.U32 R28, RZ, RZ, R6 ;  /* 0x000000ffff1c7224 */ /* 0x000fe400078e0006 */
[----:B------:R-:W-:Y:S01]  /*165a0*/  IMAD.MOV.U32 R3, RZ, RZ, R7 ;  /* 0x000000ffff037224 */ /* 0x000fe200078e0007 */
[----:B---3--:R-:W-:Y:S11]  /*165b0*/  HMMA.16816.F32.BF16 R12, R20, R26, R12 ;  /* 0x0000001a140c723c */ /* 0x008ff6000004180c */
[----:B------:R-:W-:Y:S11]  /*165c0*/  @!UPT UIADD3 URZ, URZ, URZ, URZ ;  /* 0x0000003f3f3ff290 */ /* 0x000ff6000fffe03f */
[----:B------:R-:W-:Y:S01]  /*165d0*/  @!UPT UIADD3 URZ, URZ, URZ, URZ ;  /* 0x0000003f3f3ff290 */ /* 0x000fe2000fffe03f */
[----:B------:R-:W-:Y:S04]  /*165e0*/  STL.64 [R1+0xd0], R12 ;  /* 0x0000d00c01007387 */ /* 0x000fe80000100a00 */
[----:B------:R-:W-:Y:S04]  /*165f0*/  STL.64 [R1+0xd8], R14 ;  /* 0x0000d80e01007387 */ /* 0x000fe80000100a00 */
[----:B------:R-:W-:Y:S04]  /*16600*/  STL [R1+0xa8c], R16 ;  /* 0x000a8c1001007387 */ /* 0x000fe80000100800 */
[----:B------:R-:W-:Y:S04]  /*16610*/  STL [R1+0xa88], R17 ;  /* 0x000a881101007387 */ /* 0x000fe80000100800 */
[----:B------:R0:W-:Y:S04]  /*16620*/  STL [R1+0xa84], R18 ;  /* 0x000a841201007387 */ /* 0x0001e80000100800 */
[----:B------:R1:W-:Y:S01]  /*16630*/  STL [R1+0xa80], R19 ;  /* 0x000a801301007387 */ /* 0x0003e20000100800 */
[----:B0-----:R-:W-:-:S02]  /*16640*/  IMAD.MOV.U32 R18, RZ, RZ, R11 ;  /* 0x000000ffff127224 */ /* 0x001fc400078e000b */
[----:B-1----:R-:W-:Y:S02]  /*16650*/  IMAD.MOV.U32 R19, RZ, RZ, R10 ;  /* 0x000000ffff137224 */ /* 0x002fe400078e000a */
[----:B------:R-:W2:Y:S04]  /*16660*/  LDL.LU.64 R10, [R1+0xb48] ;  /* 0x000b4800010a7983 */ /* 0x000ea80000300a00 */
[----:B------:R-:W3:Y:S04]  /*16670*/  LDL.LU.64 R8, [R1+0xb40] ;  /* 0x000b400001087983 */ /* 0x000ee80000300a00 */
[----:B------:R0:W-:Y:S04]  /*16680*/  STL.64 [R1+0xe0], R4 ;  /* 0x0000e00401007387 */ /* 0x0001e80000100a00 */
[----:B------:R-:W2:Y:S04]  /*16690*/  LDL.LU.64 R6, [R1+0xb38] ;  /* 0x000b380001067983 */ /* 0x000ea80000300a00 */
[----:B0-----:R-:W2:Y:S01]  /*166a0*/  LDL.LU.64 R4, [R1+0xb30] ;  /* 0x000b300001047983 */ /* 0x001ea20000300a00 */
[----:B------:R-:W-:Y:S01]  /*166b0*/  IMAD.MOV.U32 R14, RZ, RZ, R26 ;  /* 0x000000ffff0e7224 */ /* 0x000fe200078e001a */
[----:B--2---:R-:W-:Y:S02]  /*166c0*/  HMMA.16816.F32.BF16 R20, R20, R10, R4 ;  /* 0x0000000a1414723c */ /* 0x004fe40000041804 */
[----:B------:R-:W2:Y:S01]  /*166d0*/  LDL.LU.64 R6, [R1+0xb28] ;  /* 0x000b280001067983 */ /* 0x000ea20000300a00 */
[----:B------:R-:W-:-:S02]  /*166e0*/  IMAD.MOV.U32 R26, RZ, RZ, R2 ;  /* 0x000000ffff1a7224 */ /* 0x000fc400078e0002 */
[----:B------:R-:W-:Y:S02]  /*166f0*/  IMAD.MOV.U32 R27, RZ, RZ, R0 ;  /* 0x000000ffff1b7224 */ /* 0x000fe400078e0000 */
[----:B------:R-:W4:Y:S11]  /*16700*/  LDL.LU.64 R4, [R1+0xb20] ;  /* 0x000b200001047983 */ /* 0x000f360000300a00 */
[----:B------:R-:W-:Y:S06]  /*16710*/  @!UPT UIADD3 URZ, URZ, URZ, URZ ;  /* 0x0000003f3f3ff290 */ /* 0x000fec000fffe03f */
[----:B------:R-:W-:Y:S02]  /*16720*/  IMAD.MOV.U32 R2, RZ, RZ, R22 ;  /* 0x000000ffff027224 */ /* 0x000fe400078e0016 */
[----:B------:R-:W-:Y:S02]  /*16730*/  IMAD.MOV.U32 R0, RZ, RZ, R23 ;  /* 0x000000ffff007224 */ /* 0x000fe400078e0017 */
[----:B--2---:R-:W-:Y:S02]  /*16740*/  IMAD.MOV.U32 R22, RZ, RZ, R6 ;  /* 0x000000ffff167224 */ /* 0x004fe400078e0006 */
[----:B------:R-:W-:Y:S01]  /*16750*/  IMAD.MOV.U32 R23, RZ, RZ, R7 ;  /* 0x000000ffff177224 */ /* 0x000fe200078e0007 */
[----:B------:R-:W4:Y:S01]  /*16760*/  LDL.LU R6, [R1+0xb1c] ;  /* 0x000b1c0001067983 */ /* 0x000f220000300800 */
[----:B------:R-:W4:Y:S02]  /*16770*/  LDL.LU R7, [R1+0xb18] ;  /* 0x000b180001077983 */ /* 0x000f240000300800 */
[----:B------:R-:W-:Y:S02]  /*16780*/  STL.64 [R1+0xb00], R10 ;  /* 0x000b000a01007387 */ /* 0x000fe40000100a00 */
[----:B---3--:R0:W-:Y:S02]  /*16790*/  STL.64 [R1+0xaf8], R8 ;  /* 0x000af80801007387 */ /* 0x0081e40000100a00 */
[----:B0-----:R-:W4:Y:S01]  /*167a0*/  LDL.LU R8, [R1+0x60] ;  /* 0x0000600001087983 */ /* 0x001f220000300800 */
[----:B------:R-:W4:Y:S02]  /*167b0*/  LDL.LU R9, [R1+0x64] ;  /* 0x0000640001097983 */ /* 0x000f240000300800 */
[----:B------:R-:W4:Y:S02]  /*167c0*/  LDL.LU R10, [R1+0x68] ;  /* 0x00006800010a7983 */ /* 0x000f240000300800 */
[----:B------:R-:W4:Y:S02]  /*167d0*/  LDL.LU R11, [R1+0x6c] ;  /* 0x00006c00010b7983 */ /* 0x000f240000300800 */
[----:B------:R-:W-:-:S02]  /*167e0*/  IMAD.MOV.U32 R29, RZ, RZ, R20 ;  /* 0x000000ffff1d7224 */ /* 0x000fc400078e0014 */
[----:B------:R-:W-:Y:S02]  /*167f0*/  IMAD.MOV.U32 R15, RZ, RZ, R21 ;  /* 0x000000ffff0f7224 */ /* 0x000fe400078e0015 */
[----:B----4-:R-:W-:Y:S11]  /*16800*/  HMMA.16816.F32.BF16 R20, R4, R22, R8 ;  /* 0x000000160414723c */ /* 0x010ff60000041808 */
[----:B------:R-:W-:Y:S11]  /*16810*/  @!UPT UIADD3 URZ, URZ, URZ, URZ ;  /* 0x0000003f3f3ff290 */ /* 0x000ff6000fffe03f */
[----:B------:R-:W-:Y:S02]  /*16820*/  @!UPT UIADD3 URZ, URZ, URZ, URZ ;  /* 0x0000003f3f3ff290 */ /* 0x000fe4000fffe03f */
[----:B------:R-:W-:Y:S02]  /*16830*/  IMAD.MOV.U32 R17, RZ, RZ, R23 ;  /* 0x000000ffff117224 */ /* 0x000fe400078e0017 */
[----:B------:R-:W2:Y:S01]  /*16840*/  LDL R23, [R1+0x1a0] ;  /* 0x0001a00001177983 */ /* 0x000ea20000100800 */
[----:B------:R-:W-:Y:S02]  /*16850*/  IMAD.MOV.U32 R12, RZ, RZ, R20 ;  /* 0x000000ffff0c7224 */ /* 0x000fe400078e0014 */
[----:B------:R-:W-:Y:S02]  /*16860*/  IMAD.MOV.U32 R13, RZ, RZ, R21 ;  /* 0x000000ffff0d7224 */ /* 0x000fe400078e0015 */
[----:B------:R-:W-:Y:S01]  /*16870*/  IMAD.MOV.U32 R16, RZ, RZ, R22 ;  /* 0x000000ffff107224 */ /* 0x000fe200078e0016 */
[----:B--2---:R0:W-:Y:S01]  /*16880*/  STL [R1+0xb08], R23 ;  /* 0x000b081701007387 */ /* 0x0041e20000100800 */
[----:B------:R-:W2:Y:S02]  /*16890*/  LDL.LU R20, [R1+0x40] ;  /* 0x0000400001147983 */ /* 0x000ea40000300800 */
[----:B------:R-:W2:Y:S02]  /*168a0*/  LDL.LU R21, [R1+0x44] ;  /* 0x0000440001157983 */ /* 0x000ea40000300800 */
[----:B------:R-:W2:Y:S01]  /*168b0*/  LDL.LU R22, [R1+0x48] ;  /* 0x0000480001167983 */ /* 0x000ea20000300800 */
[----:B0-----:R-:W2:Y:S01]  /*168c0*/  LDL.LU R23, [R1+0x4c] ;  /* 0x00004c0001177983 */ /* 0x001ea20000300800 */
[----:B------:R0:W-:Y:S02]  /*168d0*/  STL [R1+0xaf0], R15 ;  /* 0x000af00f01007387 */ /* 0x0001e40000100800 */
[----:B------:R1:W-:Y:S01]  /*168e0*/  STL.64 [R1+0xae8], R12 ;  /* 0x000ae80c01007387 */ /* 0x0003e20000100a00 */
[----:B0-----:R-:W1:Y:S01]  /*168f0*/  LDL.LU R15, [R1+0x13c] ;  /* 0x00013c00010f7983 */ /* 0x001e620000300800 */
[----:B------:R-:W-:-:S02]  /*16900*/  IMAD.MOV.U32 R11, RZ, RZ, R18 ;  /* 0x000000ffff0b7224 */ /* 0x000fc400078e0012 */
[----:B------:R-:W-:Y:S01]  /*16910*/  IMAD.MOV.U32 R10, RZ, RZ, R19 ;  /* 0x000000ffff0a7224 */ /* 0x000fe200078e0013 */
[----:B-1----:R-:W-:Y:S01]  /*16920*/  HMMA.16816.F32.BF16 R12, R4, R14, R24 ;  /* 0x0000000e040c723c */ /* 0x002fe20000041818 */
[----:B------:R-:W3:Y:S11]  /*16930*/  LDL.LU.64 R24, [R1+0xb10] ;  /* 0x000b100001187983 */ /* 0x000ef60000300a00 */
[----:B------:R-:W-:Y:S11]  /*16940*/  @!UPT UIADD3 URZ, URZ, URZ, URZ ;  /* 0x0000003f3f3ff290 */ /* 0x000ff6000fffe03f */
[----:B------:R-:W-:Y:S01]  /*16950*/  @!UPT UIADD3 URZ, URZ, URZ, URZ ;  /* 0x0000003f3f3ff290 */ /* 0x000fe2000fffe03f */
[----:B------:R-:W-:Y:S02]  /*16960*/  IMAD.MOV.U32 R18, RZ, RZ, R12 ;  /* 0x000000ffff127224 */ /* 0x000fe400078e000c */
[----:B------:R-:W-:Y:S02]  /*16970*/  IMAD.MOV.U32 R26, RZ, RZ, R14 ;  /* 0x000000ffff1a7224 */ /* 0x000fe400078e000e */
[----:B------:R-:W-:Y:S02]  /*16980*/  IMAD.MOV.U32 R27, RZ, RZ, R15 ;  /* 0x000000ffff1b7224 */ /* 0x000fe400078e000f */
[----:B------:R-:W-:Y:S01]  /*16990*/  IMAD.MOV.U32 R19, RZ, RZ, R13 ;  /* 0x000000ffff137224 */ /* 0x000fe200078e000d */
[----:B------:R-:W4:Y:S01]  /*169a0*/  LDL.LU R12, [R1+0x30] ;  /* 0x00003000010c7983 */ /* 0x000f220000300800 */
[----:B------:R-:W4:Y:S02]  /*169b0*/  LDL.LU R13, [R1+0x34] ;  /* 0x00003400010d7983 */ /* 0x000f240000300800 */
[----:B------:R-:W4:Y:S02]  /*169c0*/  LDL.LU R14, [R1+0x38] ;  /* 0x00003800010e7983 */ /* 0x000f240000300800 */
[----:B------:R-:W4:Y:S01]  /*169d0*/  LDL.LU R15, [R1+0x3c] ;  /* 0x00003c00010f7983 */ /* 0x000f220000300800 */
[----:B------:R-:W-:Y:S04]  /*169e0*/  STL.64 [R1+0xab0], R26 ;  /* 0x000ab01a01007387 */ /* 0x000fe80000100a00 */
[----:B---3--:R0:W-:Y:S04]  /*169f0*/  STL.64 [R1+0xaa8], R24 ;  /* 0x000aa81801007387 */ /* 0x0081e80000100a00 */
[----:B0-----:R-:W3:Y:S01]  /*16a00*/  LDL.LU R24, [R1+0xd0] ;  /* 0x0000d00001187983 */ /* 0x001ee20000300800 */
[----:B------:R-:W3:Y:S02]  /*16a10*/  LDL.LU R25, [R1+0xd4] ;  /* 0x0000d40001197983 */ /* 0x000ee40000300800 */
[----:B------:R-:W2:Y:S02]  /*16a20*/  LDL.LU R26, [R1+0xd8] ;  /* 0x0000d800011a7983 */ /* 0x000ea40000300800 */
[----:B------:R-:W2:Y:S02]  /*16a30*/  LDL.LU R27, [R1+0xdc] ;  /* 0x0000dc00011b7983 */ /* 0x000ea40000300800 */
[----:B--2---:R-:W-:Y:S01]  /*16a40*/  STL.64 [R1+0xac0], R26 ;  /* 0x000ac01a01007387 */ /* 0x004fe20000100a00 */
[----:B---3--:R0:W-:Y:S03]  /*16a50*/  STL.64 [R1+0xab8], R24 ;  /* 0x000ab81801007387 */ /* 0x0081e60000100a00 */
[----:B0-----:R-:W2:Y:S01]  /*16a60*/  LDL.LU R24, [R1+0x20] ;  /* 0x0000200001187983 */ /* 0x001ea20000300800 */
[----:B------:R-:W2:Y:S02]  /*16a70*/  LDL.LU R25, [R1+0x24] ;  /* 0x0000240001197983 */ /* 0x000ea40000300800 */
[----:B------:R-:W2:Y:S02]  /*16a80*/  LDL.LU R26, [R1+0x28] ;  /* 0x00002800011a7983 */ /* 0x000ea40000300800 */
[----:B------:R-:W2:Y:S01]  /*16a90*/  LDL.LU R27, [R1+0x2c] ;  /* 0x00002c00011b7983 */ /* 0x000ea20000300800 */
[----:B------:R-:W-:Y:S01]  /*16aa0*/  STL.64 [R1+0xaa0], R18 ;  /* 0x000aa01201007387 */ /* 0x000fe20000100a00 */
[----:B------:R0:W-:Y:S03]  /*16ab0*/  STL.64 [R1+0xa98], R16 ;  /* 0x000a981001007387 */ /* 0x0001e60000100a00 */
[----:B0-----:R-:W3:Y:S01]  /*16ac0*/  LDL.LU R16, [R1+0xe0] ;  /* 0x0000e00001107983 */ /* 0x001ee20000300800 */
[----:B------:R-:W3:Y:S02]  /*16ad0*/  LDL.LU R17, [R1+0xe4] ;  /* 0x0000e40001117983 */ /* 0x000ee40000300800 */
[----:B------:R-:W-:-:S02]  /*16ae0*/  IMAD.MOV.U32 R18, RZ, RZ, R28 ;  /* 0x000000ffff127224 */ /* 0x000fc400078e001c */
[----:B------:R-:W-:Y:S01]  /*16af0*/  IMAD.MOV.U32 R19, RZ, RZ, R3 ;  /* 0x000000ffff137224 */ /* 0x000fe200078e0003 */
[C---:B------:R-:W-:Y:S04]  /*16b00*/  HMMA.16816.F32.BF16 R8, R4.reuse, R10, R20 ;  /* 0x0000000a0408723c */ /* 0x040fe80000041814 */
[----:B------:R0:W-:Y:S04]  /*16b10*/  STL.64 [R1+0xad0], R18 ;  /* 0x000ad01201007387 */ /* 0x0001e80000100a00 */
[----:B0-----:R-:W2:Y:S11]  /*16b20*/  LDL R19, [R1+0x1a4] ;  /* 0x0001a40001137983 */ /* 0x001eb60000100800 */
[----:B------:R-:W-:Y:S05]  /*16b30*/  @!UPT UIADD3 URZ, URZ, URZ, URZ ;  /* 0x0000003f3f3ff290 */ /* 0x000fea000fffe03f */
[----:B------:R-:W-:Y:S02]  /*16b40*/  IMAD.MOV.U32 R28, RZ, RZ, R10 ;  /* 0x000000ffff1c7224 */ /* 0x000fe400078e000a */
[----:B------:R-:W-:Y:S01]  /*16b50*/  IMAD.MOV.U32 R3, RZ, RZ, R11 ;  /* 0x000000ffff037224 */ /* 0x000fe200078e000b */
[----:B---3--:R0:W-:Y:S04]  /*16b60*/  STL.64 [R1+0xac8], R16 ;  /* 0x000ac81001007387 */ /* 0x0081e80000100a00 */
[----:B0-----:R-:W3:Y:S01]  /*16b70*/  LDL.LU.64 R16, [R1+0x10] ;  /* 0x0000100001107983 */ /* 0x001ee20000300a00 */
[----:B------:R-:W2:Y:S02]  /*16b80*/  LDL.LU R23, [R1+0xb08] ;  /* 0x000b080001177983 */ /* 0x000ea40000300800 */
[----:B------:R0:W-:Y:S02]  /*16b90*/  STL.64 [R1+0x90], R8 ;  /* 0x0000900801007387 */ /* 0x0001e40000100a00 */
[----:B------:R-:W4:Y:S01]  /*16ba0*/  LDL.LU.64 R10, [R1+0xb00] ;  /* 0x000b0000010a7983 */ /* 0x000f220000300a00 */
[----:B0-----:R-:W3:Y:S04]  /*16bb0*/  LDL.LU.64 R8, [R1+0xaf8] ;  /* 0x000af80001087983 */ /* 0x001ee80000300a00 */
[----:B--2---:R-:W0:Y:S01]  /*16bc0*/  LDSM.16.MT88.4 R20, [R23+0x5c00] ;  /* 0x005c00001714783b */ /* 0x004e220000004200 */
[----:B----4-:R-:W-:Y:S03]  /*16bd0*/  HMMA.16816.F32.BF16 R4, R4, R10, R12 ;  /* 0x0000000a0404723c */ /* 0x010fe6000004180c */
[----:B0-----:R-:W-:Y:S01]  /*16be0*/  STL.64 [R1+0xa48], R22 ;  /* 0x000a481601007387 */ /* 0x001fe20000100a00 */
[----:B------:R3:W-:Y:S02]  /*16bf0*/  STL.64 [R1+0xa40], R20 ;  /* 0x000a401401007387 */ /* 0x0007e40000100a00 */
[----:B------:R-:W2:Y:S02]  /*16c00*/  LDL.LU R15, [R1+0xaf0] ;  /* 0x000af000010f7983 */ /* 0x000ea40000300800 */
[----:B------:R-:W4:Y:S01]  /*16c10*/  LDL.LU.64 R12, [R1+0xae8] ;  /* 0x000ae800010c7983 */ /* 0x000f220000300a00 */
[----:B------:R-:W2:Y:S01]  /*16c20*/  LDL.LU.64 R10, [R1+0xae0] ;  /* 0x000ae000010a7983 */ /* 0x000ea20000300a00 */
[----:B---3--:R-:W-:-:S02]  /*16c30*/  IMAD.MOV.U32 R20, RZ, RZ, R9 ;  /* 0x000000ffff147224 */ /* 0x008fc400078e0009 */
[----:B------:R-:W-:Y:S02]  /*16c40*/  IMAD.MOV.U32 R21, RZ, RZ, R8 ;  /* 0x000000ffff157224 */ /* 0x000fe400078e0008 */
[----:B------:R-:W2:Y:S09]  /*16c50*/  LDL.LU.64 R8, [R1+0xad8] ;  /* 0x000ad80001087983 */ /* 0x000eb20000300a00 */
[----:B------:R-:W-:Y:S02]  /*16c60*/  STL.64 [R1+0x80], R4 ;  /* 0x0000800401007387 */ /* 0x000fe40000100a00 */
[----:B------:R-:W-:Y:S02]  /*16c70*/  STL [R1+0x88], R6 ;  /* 0x0000880601007387 */ /* 0x000fe40000100800 */
[----:B------:R-:W-:-:S02]  /*16c80*/  IMAD.MOV.U32 R14, RZ, RZ, R7 ;  /* 0x000000ffff0e7224 */ /* 0x000fc400078e0007 */
[----:B------:R-:W0:Y:S04]  /*16c90*/  LDSM.16.MT88.4 R4, [R19+0x5c00] ;  /* 0x005c00001304783b */ /* 0x000e280000004200 */
[----:B------:R-:W-:Y:S04]  /*16ca0*/  STL [R1+0xa58], R14 ;  /* 0x000a580e01007387 */ /* 0x000fe80000100800 */
[----:B0-----:R0:W-:Y:S01]  /*16cb0*/  STL.64 [R1+0x9f0], R6 ;  /* 0x0009f00601007387 */ /* 0x0011e20000100a00 */
[----:B------:R1:W-:Y:S02]  /*16cc0*/  STL.64 [R1+0x9e8], R4 ;  /* 0x0009e80401007387 */ /* 0x0003e40000100a00 */
[----:B------:R-:W3:Y:S02]  /*16cd0*/  LDL.LU.64 R18, [R1+0xad0] ;  /* 0x000ad00001127983 */ /* 0x000ee40000300a00 */
[----:B0-----:R-:W-:-:S02]  /*16ce0*/  IMAD.MOV.U32 R6, RZ, RZ, R2 ;  /* 0x000000ffff067224 */ /* 0x001fc400078e0002 */
[----:B------:R-:W-:Y:S02]  /*16cf0*/  IMAD.MOV.U32 R7, RZ, RZ, R0 ;  /* 0x000000ffff077224 */ /* 0x000fe400078e0000 */
[----:B------:R-:W-:Y:S02]  /*16d00*/  IMAD.MOV.U32 R2, RZ, RZ, R16 ;  /* 0x000000ffff027224 */ /* 0x000fe400078e0010 */
[----:B------:R-:W-:Y:S02]  /*16d10*/  IMAD.MOV.U32 R0, RZ, RZ, R17 ;  /* 0x000000ffff007224 */ /* 0x000fe400078e0011 */
[----:B-1----:R-:W-:Y:S01]  /*16d20*/  IMAD.MOV.U32 R4, RZ, RZ, R29 ;  /* 0x000000ffff047224 */ /* 0x002fe200078e001d */
[C---:B--2---:R-:W-:Y:S01]  /*16d30*/  HMMA.16816.F32.BF16 R24, R8.reuse, R16, R24 ;  /* 0x000000100818723c */ /* 0x044fe20000041818 */
[----:B------:R-:W-:Y:S01]  /*16d40*/  IMAD.MOV.U32 R5, RZ, RZ, R15 ;  /* 0x000000ffff057224 */ /* 0x000fe200078e000f */
[----:B------:R-:W3:Y:S11]  /*16d50*/  LDL.LU.64 R16, [R1+0xac8] ;  /* 0x000ac80001107983 */ /* 0x000ef60000300a00 */
[----:B------:R-:W-:Y:S11]  /*16d60*/  @!UPT UIADD3 URZ, URZ, URZ, URZ ;  /* 0x0000003f3f3ff290 */ /* 0x000ff6000fffe03f */
[----:B------:R-:W-:Y:S02]  /*16d70*/  IMAD.MOV.U32 R22, RZ, RZ, R26 ;  /* 0x000000ffff167224 */ /* 0x000fe400078e001a */
[----:B------:R-:W-:Y:S02]  /*16d80*/  IMAD.MOV.U32 R15, RZ, RZ, R27 ;  /* 0x000000ffff0f7224 */ /* 0x000fe400078e001b */
[----:B------:R-:W-:Y:S02]  /*16d90*/  IMAD.MOV.U32 R29, RZ, RZ, R24 ;  /* 0x000000ffff1d7224 */ /* 0x000fe400078e0018 */
[----:B------:R-:W-:Y:S01]  /*16da0*/  IMAD.MOV.U32 R23, RZ, RZ, R25 ;  /* 0x000000ffff177224 */ /* 0x000fe200078e0019 */
[----:B------:R-:W2:Y:S01]  /*16db0*/  LDL.LU.64 R26, [R1+0xac0] ;  /* 0x000ac000011a7983 */ /* 0x000ea20000300a00 */
[----:B------:R-:W2:Y:S02]  /*16dc0*/  LDL.LU.64 R24, [R1+0xab8] ;  /* 0x000ab80001187983 */ /* 0x000ea40000300a00 */
[----:B------:R-:W-:Y:S02]  /*16dd0*/  STL [R1+0xa68], R15 ;  /* 0x000a680f01007387 */ /* 0x000fe40000100800 */
[----:B------:R-:W-:Y:S01]  /*16de0*/  STL [R1+0xa64], R22 ;  /* 0x000a641601007387 */ /* 0x000fe20000100800 */
[----:B------:R-:W-:Y:S01]  /*16df0*/  STL [R1+0xa60], R23 ;  /* 0x000a601701007387 */ /* 0x000fe20000100800 */
[----:B------:R-:W-:Y:S01]  /*16e00*/  STL [R1+0xa5c], R29 ;  /* 0x000a5c1d01007387 */ /* 0x000fe20000100800 */
[C---:B--2---:R-:W-:Y:S11]  /*16e10*/  HMMA.16816.F32.BF16 R24, R8.reuse, R20, R24 ;  /* 0x000000140818723c */ /* 0x044ff60000041818 */
[----:B------:R-:W-:Y:S11]  /*16e20*/  @!UPT UIADD3 URZ, URZ, URZ, URZ ;  /* 0x0000003f3f3ff290 */ /* 0x000ff6000fffe03f */
[----:B------:R-:W-:Y:S01]  /*16e30*/  @!UPT UIADD3 URZ, URZ, URZ, URZ ;  /* 0x0000003f3f3ff290 */ /* 0x000fe2000fffe03f */
[----:B------:R-:W-:Y:S01]  /*16e40*/  STL.64 [R1+0x60], R24 ;  /* 0x0000601801007387 */ /* 0x000fe20000100a00 */
[----:B------:R0:W-:Y:S02]  /*16e50*/  STL [R1+0x68], R26 ;  /* 0x0000681a01007387 */ /* 0x0001e40000100800 */
[----:B------:R-:W-:Y:S02]  /*16e60*/  IMAD.MOV.U32 R14, RZ, RZ, R27 ;  /* 0x000000ffff0e7224 */ /* 0x000fe400078e001b */
[----:B0-----:R-:W2:Y:S01]  /*16e70*/  LDL.LU.64 R26, [R1+0xab0] ;  /* 0x000ab000011a7983 */ /* 0x001ea20000300a00 */
[----:B------:R-:W3:Y:S02]  /*16e80*/  LDL.LU.64 R24, [R1+0xaa8] ;  /* 0x000aa80001187983 */ /* 0x000ee40000300a00 */
[----:B---3--:R-:W-:Y:S11]  /*16e90*/  HMMA.16816.F32.BF16 R16, R8, R24, R16 ;  /* 0x000000180810723c */ /* 0x008ff60000041810 */
[----:B------:R-:W-:Y:S11]  /*16ea0*/  @!UPT UIADD3 URZ, URZ, URZ, URZ ;  /* 0x0000003f3f3ff290 */ /* 0x000ff6000fffe03f */
[----:B------:R-:W-:Y:S02]  /*16eb0*/  @!UPT UIADD3 URZ, URZ, URZ, URZ ;  /* 0x0000003f3f3ff290 */ /* 0x000fe4000fffe03f */
[----:B------:R-:W-:Y:S02]  /*16ec0*/  IMAD.MOV.U32 R23, RZ, RZ, R18 ;  /* 0x000000ffff177224 */ /* 0x000fe400078e0012 */
[----:B------:R-:W-:Y:S02]  /*16ed0*/  IMAD.MOV.U32 R29, RZ, RZ, R19 ;  /* 0x000000ffff1d7224 */ /* 0x000fe400078e0013 */
[----:B------:R-:W-:Y:S02]  /*16ee0*/  IMAD.MOV.U32 R15, RZ, RZ, R16 ;  /* 0x000000ffff0f7224 */ /* 0x000fe400078e0010 */
[----:B------:R-:W-:Y:S01]  /*16ef0*/  IMAD.MOV.U32 R22, RZ, RZ, R17 ;  /* 0x000000ffff167224 */ /* 0x000fe200078e0011 */
[----:B------:R-:W3:Y:S01]  /*16f00*/  LDL.LU.64 R18, [R1+0xaa0] ;  /* 0x000aa00001127983 */ /* 0x000ee20000300a00 */
[----:B------:R-:W2:Y:S03]  /*16f10*/  LDL.LU.64 R16, [R1+0xa98] ;  /* 0x000a980001107983 */ /* 0x000ea60000300a00 */
[----:B------:R-:W-:Y:S01]  /*16f20*/  STL.64 [R1+0xa78], R22 ;  /* 0x000a781601007387 */ /* 0x000fe20000100a00 */
[----:B------:R4:W-:Y:S02]  /*16f30*/  STL.64 [R1+0xa70], R20 ;  /* 0x000a701401007387 */ /* 0x0009e40000100a00 */
[----:B----4-:R-:W-:-:S02]  /*16f40*/  IMAD.MOV.U32 R20, RZ, RZ, R12 ;  /* 0x000000ffff147224 */ /* 0x010fc400078e000c */
[----:B------:R-:W-:Y:S01]  /*16f50*/  IMAD.MOV.U32 R21, RZ, RZ, R13 ;  /* 0x000000ffff157224 */ /* 0x000fe200078e000d */
[----:B------:R-:W4:Y:S01]  /*16f60*/  LDL.LU R12, [R1+0xa94] ;  /* 0x000a9400010c7983 */ /* 0x000f220000300800 */
[----:B------:R-:W4:Y:S02]  /*16f70*/  LDL.LU R13, [R1+0xa90] ;  /* 0x000a9000010d7983 */ /* 0x000f240000300800 */
[----:B--2---:R-:W-:Y:S02]  /*16f80*/  IMAD.MOV.U32 R22, RZ, RZ, R16 ;  /* 0x000000ffff167224 */ /* 0x004fe400078e0010 */
[----:B------:R-:W-:Y:S01]  /*16f90*/  IMAD.MOV.U32 R23, RZ, RZ, R17 ;  /* 0x000000ffff177224 */ /* 0x000fe200078e0011 */
[----:B------:R-:W2:Y:S01]  /*16fa0*/  LDL.LU R16, [R1+0xa8c] ;  /* 0x000a8c0001107983 */ /* 0x000ea20000300800 */
[----:B------:R-:W2:Y:S02]  /*16fb0*/  LDL.LU R17, [R1+0xa88] ;  /* 0x000a880001117983 */ /* 0x000ea40000300800 */
[----:B------:R3:W-:Y:S02]  /*16fc0*/  STL.64 [R1+0xa50], R24 ;  /* 0x000a501801007387 */ /* 0x0007e40000100a00 */
[----:B---3--:R-:W-:-:S02]  /*16fd0*/  IMAD.MOV.U32 R24, RZ, RZ, R18 ;  /* 0x000000ffff187224 */ /* 0x008fc400078e0012 */
[----:B------:R-:W-:Y:S01]  /*16fe0*/  IMAD.MOV.U32 R25, RZ, RZ, R19 ;  /* 0x000000ffff197224 */ /* 0x000fe200078e0013 */
[----:B------:R-:W2:Y:S01]  /*16ff0*/  LDL.LU R18, [R1+0xa84] ;  /* 0x000a840001127983 */ /* 0x000ea20000300800 */
[----:B------:R-:W2:Y:S01]  /*17000*/  LDL.LU R19, [R1+0xa80] ;  /* 0x000a800001137983 */ /* 0x000ea20000300800 */
[----:B----4-:R-:W-:Y:S01]  /*17010*/  HMMA.16816.F32.BF16 R4, R8, R12, R4 ;  /* 0x0000000c0804723c */ /* 0x010fe20000041804 */
[----:B------:R-:W3:Y:S01]  /*17020*/  LDL.LU R8, [R1+0x90] ;  /* 0x0000900001087983 */ /* 0x000ee20000300800 */
[----:B------:R-:W3:Y:S11]  /*17030*/  LDL.LU R9, [R1+0x94] ;  /* 0x0000940001097983 */ /* 0x000ef60000300800 */
[----:B------:R-:W-:Y:S10]  /*17040*/  @!UPT UIADD3 URZ, URZ, URZ, URZ ;  /* 0x0000003f3f3ff290 */ /* 0x000ff4000fffe03f */
[----:B------:R-:W-:Y:S01]  /*17050*/  STL.64 [R1+0xa00], R6 ;  /* 0x000a000601007387 */ /* 0x000fe20000100a00 */
[----:B------:R0:W-:Y:S02]  /*17060*/  STL.64 [R1+0x9f8], R4 ;  /* 0x0009f80401007387 */ /* 0x0001e40000100a00 */
[----:B0-----:R-:W-:Y:S02]  /*17070*/  IMAD.MOV.U32 R4, RZ, RZ, R2 ;  /* 0x000000ffff047224 */ /* 0x001fe400078e0002 */
[----:B------:R-:W-:-:S07]  /*17080*/  IMAD.MOV.U32 R5, RZ, RZ, R0 ;  /* 0x000000ffff057224 */ /* 0x000fce00078e0000 */
[----:B--2---:R-:W-:Y:S01]  /*17090*/  HMMA.16816.F32.BF16 R4, R16, R4, R20 ;  /* 0x000000041004723c */ /* 0x004fe20000041814 */
[----:B------:R-:W2:Y:S01]  /*170a0*/  LDL.LU.64 R22, [R1+0xa78] ;  /* 0x000a780001167983 */ /* 0x000ea20000300a00 */
[----:B------:R-:W-:Y:S02]  /*170b0*/  IMAD.MOV.U32 R10, RZ, RZ, R28 ;  /* 0x000000ffff0a7224 */ /* 0x000fe400078e001c */
[----:B------:R-:W-:Y:S02]  /*170c0*/  IMAD.MOV.U32 R11, RZ, RZ, R3 ;  /* 0x000000ffff0b7224 */ /* 0x000fe400078e0003 */
[----:B------:R-:W4:Y:S11]  /*170d0*/  LDL.LU.64 R20, [R1+0xa70] ;  /* 0x000a700001147983 */ /* 0x000f360000300a00 */
[----:B------:R-:W-:Y:S07]  /*170e0*/  @!UPT UIADD3 URZ, URZ, URZ, URZ ;  /* 0x0000003f3f3ff290 */ /* 0x000fee000fffe03f */
[----:B------:R-:W-:Y:S02]  /*170f0*/  IMAD.MOV.U32 R28, RZ, RZ, R4 ;  /* 0x000000ffff1c7224 */ /* 0x000fe400078e0004 */
[----:B------:R-:W-:Y:S02]  /*17100*/  IMAD.MOV.U32 R2, RZ, RZ, R6 ;  /* 0x000000ffff027224 */ /* 0x000fe400078e0006 */
[----:B------:R-:W-:Y:S02]  /*17110*/  IMAD.MOV.U32 R0, RZ, RZ, R7 ;  /* 0x000000ffff007224 */ /* 0x000fe400078e0007 */
[----:B------:R-:W-:Y:S02]  /*17120*/  IMAD.MOV.U32 R3, RZ, RZ, R5 ;  /* 0x000000ffff037224 */ /* 0x000fe400078e0005 */
[----:B------:R-:W-:Y:S02]  /*17130*/  IMAD.MOV.U32 R4, RZ, RZ, R15 ;  /* 0x000000ffff047224 */ /* 0x000fe400078e000f */
[----:B------:R-:W-:Y:S01]  /*17140*/  IMAD.MOV.U32 R7, RZ, RZ, R29 ;  /* 0x000000ffff077224 */ /* 0x000fe200078e001d */
[----:B------:R-:W3:Y:S01]  /*17150*/  LDL.LU R15, [R1+0xa68] ;  /* 0x000a6800010f7983 */ /* 0x000ee20000300800 */
[----:B--2---:R-:W-:-:S02]  /*17160*/  IMAD.MOV.U32 R6, RZ, RZ, R23 ;  /* 0x000000ffff067224 */ /* 0x004fc400078e0017 */
[----:B------:R-:W-:Y:S02]  /*17170*/  IMAD.MOV.U32 R5, RZ, RZ, R22 ;  /* 0x000000ffff057224 */ /* 0x000fe400078e0016 */
[----:B------:R-:W2:Y:S01]  /*17180*/  LDL.LU R22, [R1+0xa64] ;  /* 0x000a640001167983 */ /* 0x000ea20000300800 */
[----:B------:R-:W2:Y:S02]  /*17190*/  LDL.LU R23, [R1+0xa60] ;  /* 0x000a600001177983 */ /* 0x000ea40000300800 */
[----:B------:R-:W2:Y:S02]  /*171a0*/  LDL.LU R29, [R1+0xa5c] ;  /* 0x000a5c00011d7983 */ /* 0x000ea40000300800 */
[----:B------:R-:W-:Y:S01]  /*171b0*/  STL.64 [R1+0xa10], R6 ;  /* 0x000a100601007387 */ /* 0x000fe20000100a00 */
[----:B------:R0:W-:Y:S04]  /*171c0*/  STL.64 [R1+0xa08], R4 ;  /* 0x000a080401007387 */ /* 0x0001e80000100a00 */
[----:B0-----:R-:W2:Y:S01]  /*171d0*/  LDL.LU R4, [R1+0x60] ;  /* 0x0000600001047983 */ /* 0x001ea20000300800 */
[----:B------:R-:W2:Y:S02]  /*171e0*/  LDL.LU R5, [R1+0x64] ;  /* 0x0000640001057983 */ /* 0x000ea40000300800 */
[----:B------:R-:W2:Y:S02]  /*171f0*/  LDL.LU R6, [R1+0x68] ;  /* 0x0000680001067983 */ /* 0x000ea40000300800 */
[----:B------:R-:W-:-:S02]  /*17200*/  IMAD.MOV.U32 R7, RZ, RZ, R14 ;  /* 0x000000ffff077224 */ /* 0x000fc400078e000e */
[----:B------:R-:W3:Y:S04]  /*17210*/  LDL.LU R14, [R1+0xa58] ;  /* 0x000a5800010e7983 */ /* 0x000ee80000300800 */
[----:B--2---:R0:W-:Y:S01]  /*17220*/  STL.64 [R1+0xa20], R6 ;  /* 0x000a200601007387 */ /* 0x0041e20000100a00 */
[----:B------:R1:W-:Y:S02]  /*17230*/  STL.64 [R1+0xa18], R4 ;  /* 0x000a180401007387 */ /* 0x0003e40000100a00 */
[----:B0-----:R-:W-:Y:S02]  /*17240*/  IMAD.MOV.U32 R6, RZ, RZ, R22 ;  /* 0x000000ffff067224 */ /* 0x001fe400078e0016 */
[----:B-1----:R-:W-:Y:S02]  /*17250*/  IMAD.MOV.U32 R5, RZ, RZ, R23 ;  /* 0x000000ffff057224 */ /* 0x002fe400078e0017 */
[----:B----4-:R-:W-:Y:S01]  /*17260*/  HMMA.16816.F32.BF16 R20, R16, R20, R24 ;  /* 0x000000141014723c */ /* 0x010fe20000041818 */
[----:B------:R-:W2:Y:S01]  /*17270*/  LDL.LU.64 R24, [R1+0xa50] ;  /* 0x000a500001187983 */ /* 0x000ea20000300a00 */
[----:B------:R-:W-:-:S02]  /*17280*/  IMAD.MOV.U32 R4, RZ, RZ, R29 ;  /* 0x000000ffff047224 */ /* 0x000fc400078e001d */
[----:B---3--:R-:W-:Y:S11]  /*17290*/  IMAD.MOV.U32 R7, RZ, RZ, R15 ;  /* 0x000000ffff077224 */ /* 0x008ff600078e000f */
[----:B------:R-:W-:Y:S09]  /*172a0*/  @!UPT UIADD3 URZ, URZ, URZ, URZ ;  /* 0x0000003f3f3ff290 */ /* 0x000ff2000fffe03f */
[----:B------:R-:W-:Y:S02]  /*172b0*/  IMAD.MOV.U32 R26, RZ, RZ, R22 ;  /* 0x000000ffff1a7224 */ /* 0x000fe400078e0016 */
[----:B------:R-:W-:Y:S02]  /*172c0*/  IMAD.MOV.U32 R27, RZ, RZ, R23 ;  /* 0x000000ffff1b7224 */ /* 0x000fe400078e0017 */
[----:B------:R-:W-:Y:S02]  /*172d0*/  IMAD.MOV.U32 R29, RZ, RZ, R20 ;  /* 0x000000ffff1d7224 */ /* 0x000fe400078e0014 */
[----:B------:R-:W-:Y:S01]  /*172e0*/  IMAD.MOV.U32 R15, RZ, RZ, R21 ;  /* 0x000000ffff0f7224 */ /* 0x000fe200078e0015 */
[----:B------:R-:W3:Y:S01]  /*172f0*/  LDL.LU.64 R22, [R1+0xa48] ;  /* 0x000a480001167983 */ /* 0x000ee20000300a00 */
[----:B------:R-:W3:Y:S01]  /*17300*/  LDL.LU.64 R20, [R1+0xa40] ;  /* 0x000a400001147983 */ /* 0x000ee20000300a00 */
[C---:B--2---:R-:W-:Y:S11]  /*17310*/  HMMA.16816.F32.BF16 R8, R16.reuse, R24, R8 ;  /* 0x000000181008723c */ /* 0x044ff60000041808 */
[----:B------:R-:W-:Y:S11]  /*17320*/  @!UPT UIADD3 URZ, URZ, URZ, URZ ;  /* 0x0000003f3f3ff290 */ /* 0x000ff6000fffe03f */
[----:B------:R-:W-:Y:S01]  /*17330*/  @!UPT UIADD3 URZ, URZ, URZ, URZ ;  /* 0x0000003f3f3ff290 */ /* 0x000fe2000fffe03f */
[----:B------:R-:W-:Y:S01]  /*17340*/  STL.64 [R1+0x9c8], R10 ;  /* 0x0009c80a01007387 */ /* 0x000fe20000100a00 */
[----:B------:R0:W-:Y:S03]  /*17350*/  STL.64 [R1+0x9c0], R8 ;  /* 0x0009c00801007387 */ /* 0x0001e60000100a00 */
[----:B0-----:R-:W2:Y:S01]  /*17360*/  LDL.LU R8, [R1+0x80] ;  /* 0x0000800001087983 */ /* 0x001ea20000300800 */
[----:B------:R-:W2:Y:S02]  /*17370*/  LDL.LU R9, [R1+0x84] ;  /* 0x0000840001097983 */ /* 0x000ea40000300800 */
[----:B------:R-:W2:Y:S02]  /*17380*/  LDL.LU R10, [R1+0x88] ;  /* 0x00008800010a7983 */ /* 0x000ea40000300800 */
[----:B------:R-:W-:Y:S02]  /*17390*/  IMAD.MOV.U32 R11, RZ, RZ, R14 ;  /* 0x000000ffff0b7224 */ /* 0x000fe400078e000e */
[----:B------:R-:W4:Y:S05]  /*173a0*/  LDL.LU R14, [R1+0xa38] ;  /* 0x000a3800010e7983 */ /* 0x000f2a0000300800 */
[----:B--2---:R-:W-:Y:S07]  /*173b0*/  HMMA.16816.F32.BF16 R16, R16, R12, R8 ;  /* 0x0000000c1010723c */ /* 0x004fee0000041808 */
[----:B------:R-:W-:-:S02]  /*173c0*/  IMAD.MOV.U32 R8, RZ, RZ, R29 ;  /* 0x000000ffff087224 */ /* 0x000fc400078e001d */
[----:B------:R-:W-:Y:S02]  /*173d0*/  IMAD.MOV.U32 R10, RZ, RZ, R26 ;  /* 0x000000ffff0a7224 */ /* 0x000fe400078e001a */
[----:B------:R-:W-:Y:S02]  /*173e0*/  IMAD.MOV.U32 R11, RZ, RZ, R27 ;  /* 0x000000ffff0b7224 */ /* 0x000fe400078e001b */
[----:B------:R-:W-:-:S10]  /*173f0*/  IMAD.MOV.U32 R9, RZ, RZ, R15 ;  /* 0x000000ffff097224 */ /* 0x000fd400078e000f */
[----:B------:R0:W-:Y:S01]  /*17400*/  STL.64 [R1+0x9b8], R18 ;  /* 0x0009b81201007387 */ /* 0x0001e20000100a00 */
[----:B------:R-:W-:Y:S03]  /*17410*/  STL.64 [R1+0x9b0], R16 ;  /* 0x0009b01001007387 */ /* 0x000fe60000100a00 */
[----:B0-----:R-:W2:Y:S01]  /*17420*/  LDL.LU R18, [R1+0x8] ;  /* 0x0000080001127983 */ /* 0x001ea20000300800 */
[----:B------:R-:W2:Y:S02]  /*17430*/  LDL.LU R19, [R1+0xc] ;  /* 0x00000c0001137983 */ /* 0x000ea40000300800 */
[----:B------:R-:W2:Y:S02]  /*17440*/  LDL.LU R29, [R1+0xa34] ;  /* 0x000a3400011d7983 */ /* 0x000ea40000300800 */
[----:B------:R-:W4:Y:S01]  /*17450*/  LDL.LU R15, [R1+0xa30] ;  /* 0x000a3000010f7983 */ /* 0x000f220000300800 */
[----:B------:R-:W3:Y:S01]  /*17460*/  LDL.LU R26, [R1+0xa2c] ;  /* 0x000a2c00011a7983 */ /* 0x000ee20000300800 */
[----:B------:R-:W3:Y:S02]  /*17470*/  LDL.LU R27, [R1+0xa28] ;  /* 0x000a2800011b7983 */ /* 0x000ee40000300800 */
[----:B------:R0:W-:Y:S02]  /*17480*/  STL.64 [R1+0x9d8], R10 ;  /* 0x0009d80a01007387 */ /* 0x0001e40000100a00 */
[----:B------:R-:W-:Y:S01]  /*17490*/  STL.64 [R1+0x9d0], R8 ;  /* 0x0009d00801007387 */ /* 0x000fe20000100a00 */
[----:B0-----:R-:W3:Y:S01]  /*174a0*/  LDL.LU R10, [R1+0x18] ;  /* 0x00001800010a7983 */ /* 0x001ee20000300800 */
[----:B--2---:R-:W-:-:S07]  /*174b0*/  IMAD.MOV.U32 R11, RZ, RZ, R29 ;  /* 0x000000ffff0b7224 */ /* 0x004fce00078e001d */
[C---:B---3--:R-:W-:Y:S11]  /*174c0*/  HMMA.16816.F32.BF16 R4, R20.reuse, R10, R4 ;  /* 0x0000000a1404723c */ /* 0x048ff60000041804 */
[----:B------:R-:W-:Y:S11]  /*174d0*/  @!UPT UIADD3 URZ, URZ, URZ, URZ ;  /* 0x0000003f3f3ff290 */ /* 0x000ff6000fffe03f */
[----:B------:R-:W-:Y:S01]  /*174e0*/  @!UPT UIADD3 URZ, URZ, URZ, URZ ;  /* 0x0000003f3f3ff290 */ /* 0x000fe2000fffe03f */
[----:B------:R-:W-:Y:S01]  /*174f0*/  STL.64 [R1+0x100], R4 ;  /* 0x0001000401007387 */ /* 0x000fe20000100a00 */
[----:B------:R0:W-:Y:S02]  /*17500*/  STL.64 [R1+0x108], R6 ;  /* 0x0001080601007387 */ /* 0x0001e40000100a00 */
[----:B------:R-:W-:Y:S02]  /*17510*/  IMAD.MOV.U32 R12, RZ, RZ, R5 ;  /* 0x000000ffff0c7224 */ /* 0x000fe400078e0005 */
[----:B------:R-:W-:Y:S01]  /*17520*/  IMAD.MOV.U32 R24, RZ, RZ, R4 ;  /* 0x000000ffff187224 */ /* 0x000fe200078e0004 */
[----:B0-----:R-:W2:Y:S01]  /*17530*/  LDL.LU.64 R6, [R1+0xa20] ;  /* 0x000a200001067983 */ /* 0x001ea20000300a00 */
[----:B------:R-:W2:Y:S03]  /*17540*/  LDL.LU.64 R4, [R1+0xa18] ;  /* 0x000a180001047983 */ /* 0x000ea60000300a00 */
[----:B------:R-:W-:Y:S02]  /*17550*/  STL [R1+0x8ec], R24 ;  /* 0x0008ec1801007387 */ /* 0x000fe40000100800 */
[----:B------:R-:W-:Y:S01]  /*17560*/  STL [R1+0x8e8], R12 ;  /* 0x0008e80c01007387 */ /* 0x000fe20000100800 */
[C---:B--2---:R-:W-:Y:S11]  /*17570*/  HMMA.16816.F32.BF16 R4, R20.reuse, R18, R4 ;  /* 0x000000121404723c */ /* 0x044ff60000041804 */
[----:B------:R-:W-:Y:S11]  /*17580*/  @!UPT UIADD3 URZ, URZ, URZ, URZ ;  /* 0x0000003f3f3ff290 */ /* 0x000ff6000fffe03f */
[----:B------:R-:W-:Y:S01]  /*17590*/  @!UPT UIADD3 URZ, URZ, URZ, URZ ;  /* 0x0000003f3f3ff290 */ /* 0x000fe2000fffe03f */
[----:B------:R-:W-:Y:S01]  /*175a0*/  STL.64 [R1+0xf0], R4 ;  /* 0x0000f00401007387 */ /* 0x000fe20000100a00 */
[----:B------:R0:W-:Y:S02]  /*175b0*/  STL.64 [R1+0xf8], R6 ;  /* 0x0000f80601007387 */ /* 0x0001e40000100a00 */
[----:B------:R-:W-:Y:S01]  /*175c0*/  IMAD.MOV.U32 R25, RZ, RZ, R4 ;  /* 0x000000ffff197224 */ /* 0x000fe200078e0004 */
[----:B0-----:R-:W2:Y:S01]  /*175d0*/  LDL.LU.64 R6, [R1+0xa10] ;  /* 0x000a100001067983 */ /* 0x001ea20000300a00 */
[----:B------:R-:W2:Y:S02]  /*175e0*/  LDL.LU.64 R4, [R1+0xa08] ;  /* 0x000a080001047983 */ /* 0x000ea40000300a00 */
[----:B------:R-:W-:Y:S02]  /*175f0*/  STL.64 [R1+0x9e0], R18 ;  /* 0x0009e01201007387 */ /* 0x000fe40000100a00 */
[----:B------:R-:W-:Y:S01]  /*17600*/  STL [R1+0x8f0], R25 ;  /* 0x0008f01901007387 */ /* 0x000fe20000100800 */
[C---:B--2---:R-:W-:Y:S11]  /*17610*/  HMMA.16816.F32.BF16 R4, R20.reuse, R26, R4 ;  /* 0x0000001a1404723c */ /* 0x044ff60000041804 */
[----:B------:R-:W-:Y:S11]  /*17620*/  @!UPT UIADD3 URZ, URZ, URZ, URZ ;  /* 0x0000003f3f3ff290 */ /* 0x000ff6000fffe03f */
[----:B------:R-:W-:Y:S01]  /*17630*/  @!UPT UIADD3 URZ, URZ, URZ, URZ ;  /* 0x0000003f3f3ff290 */ /* 0x000fe2000fffe03f */
[----:B------:R-:W-:Y:S01]  /*17640*/  STL.64 [R1+0xe0], R4 ;  /* 0x0000e00401007387 */ /* 0x000fe20000100a00 */
[----:B------:R0:W-:Y:S02]  /*17650*/  STL.64 [R1+0xe8], R6 ;  /* 0x0000e80601007387 */ /* 0x0001e40000100a00 */
[----:B------:R-:W-:Y:S02]  /*17660*/  IMAD.MOV.U32 R13, RZ, RZ, R5 ;  /* 0x000000ffff0d7224 */ /* 0x000fe400078e0005 */
[----:B------:R-:W-:Y:S01]  /*17670*/  IMAD.MOV.U32 R29, RZ, RZ, R4 ;  /* 0x000000ffff1d7224 */ /* 0x000fe200078e0004 */
[----:B0-----:R-:W4:Y:S01]  /*17680*/  LDL.LU.64 R6, [R1+0xa00] ;  /* 0x000a000001067983 */ /* 0x001f220000300a00 */
[----:B------:R-:W4:Y:S03]  /*17690*/  LDL.LU.64 R4, [R1+0x9f8] ;  /* 0x0009f80001047983 */ /* 0x000f260000300a00 */
[----:B------:R-:W-:Y:S02]  /*176a0*/  STL [R1+0x8f8], R29 ;  /* 0x0008f81d01007387 */ /* 0x000fe40000100800 */
[----:B------:R-:W-:Y:S01]  /*176b0*/  STL [R1+0x8f4], R13 ;  /* 0x0008f40d01007387 */ /* 0x000fe20000100800 */
[----:B----4-:R-:W-:Y:S11]  /*176c0*/  HMMA.16816.F32.BF16 R4, R20, R14, R4 ;  /* 0x0000000e1404723c */ /* 0x010ff60000041804 */
[----:B------:R-:W-:Y:S11]  /*176d0*/  @!UPT UIADD3 URZ, URZ, URZ, URZ ;  /* 0x0000003f3f3ff290 */ /* 0x000ff6000fffe03f */
[----:B------:R-:W-:Y:S01]  /*176e0*/  @!UPT UIADD3 URZ, URZ, URZ, URZ ;  /* 0x0000003f3f3ff290 */ /* 0x000fe2000fffe03f */
[----:B------:R-:W-:Y:S01]  /*176f0*/  STL.64 [R1+0xd0], R4 ;  /* 0x0000d00401007387 */ /* 0x000fe20000100a00 */
[----:B------:R0:W-:Y:S02]  /*17700*/  STL.64 [R1+0xd8], R6 ;  /* 0x0000d80601007387 */ /* 0x0001e40000100a00 */
[----:B------:R-:W-:Y:S02]  /*17710*/  IMAD.MOV.U32 R21, RZ, RZ, R5 ;  /* 0x000000ffff157224 */ /* 0x000fe400078e0005 */
[----:B------:R-:W-:Y:S01]  /*17720*/  IMAD.MOV.U32 R20, RZ, RZ, R4 ;  /* 0x000000ffff147224 */ /* 0x000fe200078e0004 */
[----:B0-----:R-:W2:Y:S01]  /*17730*/  LDL.LU.64 R6, [R1+0x9f0] ;  /* 0x0009f00001067983 */ /* 0x001ea20000300a00 */
[----:B------:R-:W2:Y:S02]  /*17740*/  LDL.LU.64 R4, [R1+0x9e8] ;  /* 0x0009e80001047983 */ /* 0x000ea40000300a00 */
[----:B------:R-:W-:Y:S02]  /*17750*/  IMAD.MOV.U32 R16, RZ, RZ, R28 ;  /* 0x000000ffff107224 */ /* 0x000fe400078e001c */
[----:B------:R-:W-:-:S02]  /*17760*/  IMAD.MOV.U32 R17, RZ, RZ, R3 ;  /* 0x000000ffff117224 */ /* 0x000fc400078e0003 */
[----:B------:R-:W-:Y:S02]  /*17770*/  IMAD.MOV.U32 R18, RZ, RZ, R2 ;  /* 0x000000ffff127224 */ /* 0x000fe400078e0002 */
[----:B------:R-:W-:Y:S01]  /*17780*/  IMAD.MOV.U32 R19, RZ, RZ, R0 ;  /* 0x000000ffff137224 */ /* 0x000fe200078e0000 */
[----:B------:R-:W3:Y:S01]  /*17790*/  LDL.LU R23, [R1+0x738] ;  /* 0x0007380001177983 */ /* 0x000ee20000300800 */
[----:B------:R-:W4:Y:S02]  /*177a0*/  LDL.LU R13, [R1+0x734] ;  /* 0x00073400010d7983 */ /* 0x000f240000300800 */
[----:B------:R-:W3:Y:S02]  /*177b0*/  LDL.LU R29, [R1+0x730] ;  /* 0x00073000011d7983 */ /* 0x000ee40000300800 */
[----:B------:R-:W3:Y:S01]  /*177c0*/  LDL.LU R25, [R1+0x740] ;  /* 0x0007400001197983 */ /* 0x000ee20000300800 */
[----:B------:R-:W3:Y:S01]  /*177d0*/  LDL.LU R12, [R1+0x728] ;  /* 0x00072800010c7983 */ /* 0x000ee20000300800 */
[----:B------:R-:W3:Y:S02]  /*177e0*/  LDL.LU R0, [R1+0x218] ;  /* 0x0002180001007983 */ /* 0x000ee40000300800 */
[----:B------:R0:W-:Y:S02]  /*177f0*/  STL [R1+0x900], R20 ;  /* 0x0009001401007387 */ /* 0x0001e40000100800 */
[----:B0-----:R-:W3:Y:S01]  /*17800*/  LDL.LU R20, [R1+0x73c] ;  /* 0x00073c0001147983 */ /* 0x001ee20000300800 */
[----:B------:R0:W-:Y:S03]  /*17810*/  STL [R1+0x8fc], R21 ;  /* 0x0008fc1501007387 */ /* 0x0001e60000100800 */
[----:B0-----:R-:W3:Y:S01]  /*17820*/  LDL.LU R21, [R1+0x224] ;  /* 0x0002240001157983 */ /* 0x001ee20000300800 */
[C---:B--2---:R-:W-:Y:S03]  /*17830*/  HMMA.16816.F32.BF16 R8, R4.reuse, R10, R16 ;  /* 0x0000000a0408723c */ /* 0x044fe60000041810 */
[----:B------:R-:W2:Y:S11]  /*17840*/  LDL.LU.64 R18, [R1+0x9e0] ;  /* 0x0009e00001127983 */ /* 0x000eb60000300a00 */
[----:B------:R-:W-:Y:S09]  /*17850*/  @!UPT UIADD3 URZ, URZ, URZ, URZ ;  /* 0x0000003f3f3ff290 */ /* 0x000ff2000fffe03f */
[----:B------:R-:W-:Y:S01]  /*17860*/  STL.64 [R1+0xc0], R8 ;  /* 0x0000c00801007387 */ /* 0x000fe20000100a00 */
[----:B------:R-:W-:Y:S02]  /*17870*/  IMAD.MOV.U32 R2, RZ, RZ, R11 ;  /* 0x000000ffff027224 */ /* 0x000fe400078e000b */
[----:B------:R0:W-:Y:S02]  /*17880*/  STL.64 [R1+0xc8], R10 ;  /* 0x0000c80a01007387 */ /* 0x0001e40000100a00 */
[----:B------:R-:W-:Y:S01]  /*17890*/  IMAD.MOV.U32 R22, RZ, RZ, R8 ;  /* 0x000000ffff167224 */ /* 0x000fe200078e0008 */
[----:B0-----:R-:W2:Y:S01]  /*178a0*/  LDL.LU.64 R10, [R1+0x9d8] ;  /* 0x0009d800010a7983 */ /* 0x001ea20000300a00 */
[----:B------:R-:W2:Y:S03]  /*178b0*/  LDL.LU.64 R8, [R1+0x9d0] ;  /* 0x0009d00001087983 */ /* 0x000ea60000300a00 */
[----:B------:R0:W-:Y:S02]  /*178c0*/  STL [R1+0x908], R22 ;  /* 0x0009081601007387 */ /* 0x0001e40000100800 */
[----:B0-----:R-:W3:Y:S01]  /*178d0*/  LDL.LU R22, [R1+0x744] ;  /* 0x0007440001167983 */ /* 0x001ee20000300800 */
[----:B------:R-:W-:Y:S01]  /*178e0*/  STL [R1+0x904], R2 ;  /* 0x0009040201007387 */ /* 0x000fe20000100800 */
[C---:B--2---:R-:W-:Y:S02]  /*178f0*/  HMMA.16816.F32.BF16 R16, R4.reuse, R18, R8 ;  /* 0x000000120410723c */ /* 0x044fe40000041808 */
[----:B------:R-:W2:Y:S01]  /*17900*/  LDL.LU.64 R10, [R1+0x9c8] ;  /* 0x0009c800010a7983 */ /* 0x000ea20000300a00 */
[----:B------:R-:W2:Y:S11]  /*17910*/  LDL.LU.64 R8, [R1+0x9c0] ;  /* 0x0009c00001087983 */ /* 0x000eb60000300a00 */
[----:B------:R-:W-:Y:S09]  /*17920*/  @!UPT UIADD3 URZ, URZ, URZ, URZ ;  /* 0x0000003f3f3ff290 */ /* 0x000ff2000fffe03f */
[----:B------:R-:W-:Y:S01]  /*17930*/  STL.64 [R1+0xb0], R16 ;  /* 0x0000b01001007387 */ /* 0x000fe20000100a00 */
[----:B------:R2:W-:Y:S02]  /*17940*/  STL.64 [R1+0xb8], R18 ;  /* 0x0000b81201007387 */ /* 0x0005e40000100a00 */
[----:B--2---:R-:W-:Y:S11]  /*17950*/  HMMA.16816.F32.BF16 R16, R4, R26, R8 ;  /* 0x0000001a0410723c */ /* 0x004ff60000041808 */
[----:B------:R-:W-:Y:S11]  /*17960*/  @!UPT UIADD3 URZ, URZ, URZ, URZ ;  /* 0x0000003f3f3ff290 */ /* 0x000ff6000fffe03f */
[----:B------:R-:W-:Y:S01]  /*17970*/  @!UPT UIADD3 URZ, URZ, URZ, URZ ;  /* 0x0000003f3f3ff290 */ /* 0x000fe2000fffe03f */
[----:B------:R-:W-:Y:S01]  /*17980*/  STL.64 [R1+0xa0], R16 ;  /* 0x0000a01001007387 */ /* 0x000fe20000100a00 */
[----:B------:R-:W-:Y:S02]  /*17990*/  IMAD.MOV.U32 R3, RZ, RZ, R19 ;  /* 0x000000ffff037224 */ /* 0x000fe400078e0013 */
[----:B------:R0:W-:Y:S02]  /*179a0*/  STL.64 [R1+0xa8], R18 ;  /* 0x0000a81201007387 */ /* 0x0001e40000100a00 */
[----:B------:R-:W-:Y:S02]  /*179b0*/  IMAD.MOV.U32 R9, RZ, RZ, R17 ;  /* 0x000000ffff097224 */ /* 0x000fe400078e0011 */
[----:B------:R-:W-:Y:S01]  /*179c0*/  IMAD.MOV.U32 R26, RZ, RZ, R16 ;  /* 0x000000ffff1a7224 */ /* 0x000fe200078e0010 */
[----:B0-----:R-:W2:Y:S01]  /*179d0*/  LDL.LU.64 R18, [R1+0x9b8] ;  /* 0x0009b80001127983 */ /* 0x001ea20000300a00 */
[----:B------:R-:W2:Y:S02]  /*179e0*/  LDL.LU.64 R16, [R1+0x9b0] ;  /* 0x0009b00001107983 */ /* 0x000ea40000300a00 */
[----:B------:R-:W2:Y:S02]  /*179f0*/  LDL.LU R24, [R1+0x720] ;  /* 0x0007200001187983 */ /* 0x000ea40000300800 */
[----:B------:R-:W-:Y:S01]  /*17a00*/  STL [R1+0x914], R26 ;  /* 0x0009141a01007387 */ /* 0x000fe20000100800 */
[----:B------:R-:W-:Y:S01]  /*17a10*/  STL [R1+0x910], R9 ;  /* 0x0009100901007387 */ /* 0x000fe20000100800 */
[----:B------:R-:W-:Y:S01]  /*17a20*/  STL [R1+0x90c], R3 ;  /* 0x00090c0301007387 */ /* 0x000fe20000100800 */
[----:B---3--:R-:W-:-:S02]  /*17a30*/  IADD3 R22, P4, R22, UR10, RZ ;  /* 0x0000000a16167c10 */ /* 0x008fc4000ff9e0ff */
[----:B------:R-:W-:Y:S02]  /*17a40*/  IADD3 R21, P5, R21, UR10, RZ ;  /* 0x0000000a15157c10 */ /* 0x000fe4000ffbe0ff */
[----:B------:R-:W-:Y:S02]  /*17a50*/  IADD3 R20, P6, R20, UR10, RZ ;  /* 0x0000000a14147c10 */ /* 0x000fe4000ffde0ff */
[----:B------:R-:W-:Y:S02]  /*17a60*/  IADD3 R23, P1, R23, UR10, RZ ;  /* 0x0000000a17177c10 */ /* 0x000fe4000ff3e0ff */
[----:B----4-:R-:W-:Y:S02]  /*17a70*/  IADD3 R13, P2, R13, UR10, RZ ;  /* 0x0000000a0d0d7c10 */ /* 0x010fe4000ff5e0ff */
[----:B------:R-:W-:Y:S02]  /*17a80*/  IADD3 R29, P3, R29, UR10, RZ ;  /* 0x0000000a1d1d7c10 */ /* 0x000fe4000ff7e0ff */
[----:B------:R-:W-:Y:S01]  /*17a90*/  IADD3.X R25, R25, UR5, RZ, P4, !PT ;  /* 0x0000000519197c10 */ /* 0x000fe2000a7fe4ff */
[----:B------:R-:W-:Y:S01]  /*17aa0*/  IADD3 R12, P4, R12, UR10, RZ ;  /* 0x0000000a0c0c7c10 */ /* 0x000fe2000ff9e0ff */
[----:B------:R-:W-:Y:S01]  /*17ab0*/  IADD3.X R0, R0, UR5, RZ, P5, !PT ;  /* 0x0000000500007c10 */ /* 0x000fe2000affe4ff */
[----:B--2---:R-:W-:Y:S11]  /*17ac0*/  HMMA.16816.F32.BF16 R16, R4, R14, R16 ;  /* 0x0000000e0410723c */ /* 0x004ff60000041810 */
[----:B------:R-:W-:Y:S11]  /*17ad0*/  @!UPT UIADD3 URZ, URZ, URZ, URZ ;  /* 0x0000003f3f3ff290 */ /* 0x000ff6000fffe03f */
[----:B------:R-:W-:Y:S02]  /*17ae0*/  @!UPT UIADD3 URZ, URZ, URZ, URZ ;  /* 0x0000003f3f3ff290 */ /* 0x000fe4000fffe03f */
[----:B------:R-:W-:Y:S02]  /*17af0*/  IMAD.MOV.U32 R14, RZ, RZ, R16 ;  /* 0x000000ffff0e7224 */ /* 0x000fe400078e0010 */
[----:B------:R-:W-:Y:S02]  /*17b00*/  IMAD.MOV.U32 R15, RZ, RZ, R17 ;  /* 0x000000ffff0f7224 */ /* 0x000fe400078e0011 */
[----:B------:R-:W-:Y:S01]  /*17b10*/  IMAD.MOV.U32 R4, RZ, RZ, R19 ;  /* 0x000000ffff047224 */ /* 0x000fe200078e0013 */
[----:B------:R-:W-:Y:S01]  /*17b20*/  STL.64 [R1+0x90], R16 ;  /* 0x0000901001007387 */ /* 0x000fe20000100a00 */
[----:B------:R-:W-:Y:S02]  /*17b30*/  STL.64 [R1+0x98], R18 ;  /* 0x0000981201007387 */ /* 0x000fe40000100a00 */
[----:B------:R-:W2:Y:S02]  /*17b40*/  LDL.LU R28, [R1+0x220] ;  /* 0x00022000011c7983 */ /* 0x000ea40000300800 */
[----:B------:R-:W-:Y:S01]  /*17b50*/  STL [R1+0x920], R14 ;  /* 0x0009200e01007387 */ /* 0x000fe20000100800 */
[----:B------:R-:W-:Y:S01]  /*17b60*/  STL [R1+0x91c], R15 ;  /* 0x00091c0f01007387 */ /* 0x000fe20000100800 */
[----:B------:R0:W-:Y:S02]  /*17b70*/  STL [R1+0x918], R4 ;  /* 0x0009180401007387 */ /* 0x0001e40000100800 */
[----:B------:R-:W-:Y:S02]  /*17b80*/  STL [R1+0x744], R22 ;  /* 0x0007441601007387 */ /* 0x000fe40000100800 */
[----:B------:R-:W-:Y:S01]  /*17b90*/  STL [R1+0x224], R21 ;  /* 0x0002241501007387 */ /* 0x000fe20000100800 */
[----:B------:R-:W-:Y:S01]  /*17ba0*/  STL [R1+0x73c], R20 ;  /* 0x00073c1401007387 */ /* 0x000fe20000100800 */
[----:B------:R-:W-:Y:S02]  /*17bb0*/  STL [R1+0x738], R23 ;  /* 0x0007381701007387 */ /* 0x000fe40000100800 */
[----:B------:R-:W-:Y:S02]  /*17bc0*/  STL [R1+0x734], R13 ;  /* 0x0007340d01007387 */ /* 0x000fe40000100800 */
[----:B------:R-:W-:Y:S01]  /*17bd0*/  STL [R1+0x730], R29 ;  /* 0x0007301d01007387 */ /* 0x000fe20000100800 */
[----:B0-----:R-:W3:Y:S01]  /*17be0*/  LDL.LU R4, [R1+0x718] ;  /* 0x0007180001047983 */ /* 0x001ee20000300800 */
[----:B------:R-:W-:Y:S02]  /*17bf0*/  STL [R1+0x740], R25 ;  /* 0x0007401901007387 */ /* 0x000fe40000100800 */
[----:B------:R-:W4:Y:S02]  /*17c00*/  LDL.LU R15, [R1+0x21c] ;  /* 0x00021c00010f7983 */ /* 0x000f240000300800 */
[----:B------:R-:W-:Y:S01]  /*17c10*/  STL [R1+0x728], R12 ;  /* 0x0007280c01007387 */ /* 0x000fe20000100800 */
[----:B------:R-:W4:Y:S01]  /*17c20*/  LDL.LU R14, [R1+0x710] ;  /* 0x00071000010e7983 */ /* 0x000f220000300800 */
[----:B------:R0:W-:Y:S02]  /*17c30*/  STL [R1+0x218], R0 ;  /* 0x0002180001007387 */ /* 0x0001e40000100800 */
[----:B------:R-:W4:Y:S02]  /*17c40*/  LDL.LU R5, [R1+0x214] ;  /* 0x0002140001057983 */ /* 0x000f240000300800 */
[----:B------:R-:W4:Y:S01]  /*17c50*/  LDL.LU R6, [R1+0x708] ;  /* 0x0007080001067983 */ /* 0x000f220000300800 */
[----:B------:R-:W4:Y:S01]  /*17c60*/  LDL.LU R7, [R1+0x72c] ;  /* 0x00072c0001077983 */ /* 0x000f220000300800 */
[----:B------:R-:W4:Y:S02]  /*17c70*/  LDL.LU R16, [R1+0x700] ;  /* 0x0007000001107983 */ /* 0x000f240000300800 */
[----:B------:R-:W4:Y:S02]  /*17c80*/  LDL.LU R17, [R1+0x724] ;  /* 0x0007240001117983 */ /* 0x000f240000300800 */
[----:B------:R-:W4:Y:S01]  /*17c90*/  LDL.LU R18, [R1+0x6f8] ;  /* 0x0006f80001127983 */ /* 0x000f220000300800 */
[----:B------:R-:W4:Y:S01]  /*17ca0*/  LDL.LU R19, [R1+0x71c] ;  /* 0x00071c0001137983 */ /* 0x000f220000300800 */
[----:B------:R-:W4:Y:S02]  /*17cb0*/  LDL.LU R3, [R1+0x6f0] ;  /* 0x0006f00001037983 */ /* 0x000f240000300800 */
[----:B------:R-:W4:Y:S02]  /*17cc0*/  LDL.LU R9, [R1+0x714] ;  /* 0x0007140001097983 */ /* 0x000f240000300800 */
[----:B0-----:R-:W4:Y:S02]  /*17cd0*/  LDL.LU R0, [R1+0x6e8] ;  /* 0x0006e80001007983 */ /* 0x001f240000300800 */
[----:B------:R-:W-:Y:S01]  /*17ce0*/  IMAD.MOV.U32 R11, RZ, RZ, 0x7f ;  /* 0x0000007fff0b7424 */ /* 0x000fe200078e00ff */
[----:B------:R-:W-:Y:S01]  /*17cf0*/  IADD3 R24, P5, R24, UR10, RZ ;  /* 0x0000000a18187c10 */ /* 0x000fe2000ffbe0ff */
[----:B------:R-:W4:Y:S01]  /*17d00*/  LDL.LU R26, [R1+0x70c] ;  /* 0x00070c00011a7983 */ /* 0x000f220000300800 */
[----:B------:R-:W4:Y:S02]  /*17d10*/  LDL.LU R27, [R1+0x6e0] ;  /* 0x0006e000011b7983 */ /* 0x000f240000300800 */
[----:B------:R-:W-:-:S04]  /*17d20*/  IADD3 R11, R11, c[0x0][0x180], RZ ;  /* 0x000060000b0b7a10 */ /* 0x000fc80007ffe0ff */
[----:B------:R-:W-:Y:S01]  /*17d30*/  SHF.R.S32.HI R2, RZ, 0x1f, R11 ;  /* 0x0000001fff027819 */ /* 0x000fe2000001140b */
[----:B------:R0:W-:Y:S03]  /*17d40*/  STL [R1+0x720], R24 ;  /* 0x0007201801007387 */ /* 0x0001e60000100800 */
[----:B------:R-:W-:Y:S01]  /*17d50*/  LEA.HI R2, R2, R11, RZ, 0x7 ;  /* 0x0000000b02027211 */ /* 0x000fe200078f38ff */
[----:B------:R-:W-:-:S03]  /*17d60*/  UIADD3 UR4, UR4, 0x1, URZ ;  /* 0x0000000104047890 */ /* 0x000fc6000fffe03f */
[----:B------:R-:W-:Y:S01]  /*17d70*/  SHF.R.S32.HI R2, RZ, 0x7, R2 ;  /* 0x00000007ff027819 */ /* 0x000fe20000011402 */
[----:B0-----:R-:W4:Y:S01]  /*17d80*/  LDL.LU R24, [R1+0x704] ;  /* 0x0007040001187983 */ /* 0x001f220000300800 */
[----:B------:R-:W4:Y:S02]  /*17d90*/  LDL.LU R8, [R1+0x6d8] ;  /* 0x0006d80001087983 */ /* 0x000f240000300800 */
[----:B------:R-:W4:Y:S02]  /*17da0*/  LDL.LU R10, [R1+0x6fc] ;  /* 0x0006fc00010a7983 */ /* 0x000f240000300800 */
[----:B------:R-:W4:Y:S01]  /*17db0*/  LDL.LU R11, [R1+0x6d0] ;  /* 0x0006d000010b7983 */ /* 0x000f220000300800 */
[----:B------:R-:W-:Y:S02]  /*17dc0*/  ISETP.NE.U32.AND P0, PT, R2, UR4, PT ;  /* 0x0000000402007c0c */ /* 0x000fe4000bf05070 */
[----:B--2---:R-:W-:-:S05]  /*17dd0*/  IADD3.X R28, R28, UR5, RZ, P6, !PT ;  /* 0x000000051c1c7c10 */ /* 0x004fca000b7fe4ff */
[----:B------:R0:W-:Y:S01]  /*17de0*/  STL [R1+0x220], R28 ;  /* 0x0002201c01007387 */ /* 0x0001e20000100800 */
[----:B------:R-:W2:Y:S02]  /*17df0*/  LDL.LU R2, [R1+0x6f4] ;  /* 0x0006f40001027983 */ /* 0x000ea40000300800 */
[----:B------:R-:W2:Y:S02]  /*17e00*/  LDL.LU R22, [R1+0x6c8] ;  /* 0x0006c80001167983 */ /* 0x000ea40000300800 */
[----:B------:R-:W2:Y:S01]  /*17e10*/  LDL.LU R21, [R1+0x6ec] ;  /* 0x0006ec0001157983 */ /* 0x000ea20000300800 */
[----:B------:R-:W2:Y:S01]  /*17e20*/  LDL.LU R20, [R1+0x6c0] ;  /* 0x0006c00001147983 */ /* 0x000ea20000300800 */
[----:B------:R-:W2:Y:S02]  /*17e30*/  LDL.LU R23, [R1+0x6e4] ;  /* 0x0006e40001177983 */ /* 0x000ea40000300800 */
[----:B------:R-:W2:Y:S02]  /*17e40*/  LDL.LU R13, [R1+0x6b8] ;  /* 0x0006b800010d7983 */ /* 0x000ea40000300800 */
[----:B------:R-:W2:Y:S01]  /*17e50*/  LDL.LU R29, [R1+0x6dc] ;  /* 0x0006dc00011d7983 */ /* 0x000ea20000300800 */
[----:B------:R-:W2:Y:S01]  /*17e60*/  LDL.LU R25, [R1+0x6b0] ;  /* 0x0006b00001197983 */ /* 0x000ea20000300800 */
[----:B---3--:R-:W-:Y:S01]  /*17e70*/  IADD3 R4, P6, R4, UR10, RZ ;  /* 0x0000000a04047c10 */ /* 0x008fe2000ffde0ff */
[----:B------:R-:W3:Y:S01]  /*17e80*/  LDL.LU R12, [R1+0x6d4] ;  /* 0x0006d400010c7983 */ /* 0x000ee20000300800 */
[----:B----4-:R-:W-:Y:S01]  /*17e90*/  IADD3.X R15, R15, UR5, RZ, P1, !PT ;  /* 0x000000050f0f7c10 */ /* 0x010fe20008ffe4ff */
[----:B------:R-:W-:Y:S01]  /*17ea0*/  IADD3 R14, P1, R14, UR10, RZ ;  /* 0x0000000a0e0e7c10 */ /* 0x000fe2000ff3e0ff */
[----:B0-----:R-:W4:Y:S01]  /*17eb0*/  LDL.LU R28, [R1+0x6a8] ;  /* 0x0006a800011c7983 */ /* 0x001f220000300800 */
[----:B------:R-:W-:Y:S01]  /*17ec0*/  IADD3.X R5, R5, UR5, RZ, P2, !PT ;  /* 0x0000000505057c10 */ /* 0x000fe200097fe4ff */
[----:B------:R-:W-:-:S02]  /*17ed0*/  IADD3 R6, P2, R6, UR10, RZ ;  /* 0x0000000a06067c10 */ /* 0x000fc4000ff5e0ff */
[----:B------:R-:W-:Y:S01]  /*17ee0*/  STL [R1+0x718], R4 ;  /* 0x0007180401007387 */ /* 0x000fe20000100800 */
[----:B------:R-:W-:Y:S01]  /*17ef0*/  IADD3.X R7, R7, UR5, RZ, P3, !PT ;  /* 0x0000000507077c10 */ /* 0x000fe20009ffe4ff */
[----:B------:R-:W-:Y:S01]  /*17f00*/  STL [R1+0x21c], R15 ;  /* 0x00021c0f01007387 */ /* 0x000fe20000100800 */
[----:B------:R-:W-:Y:S01]  /*17f10*/  IADD3 R16, P3, R16, UR10, RZ ;  /* 0x0000000a10107c10 */ /* 0x000fe2000ff7e0ff */
[----:B------:R-:W-:Y:S01]  /*17f20*/  STL [R1+0x710], R14 ;  /* 0x0007100e01007387 */ /* 0x000fe20000100800 */
[----:B------:R-:W-:Y:S01]  /*17f30*/  IADD3.X R17, R17, UR5, RZ, P4, !PT ;  /* 0x0000000511117c10 */ /* 0x000fe2000a7fe4ff */
[----:B------:R-:W-:Y:S01]  /*17f40*/  STL [R1+0x214], R5 ;  /* 0x0002140501007387 */ /* 0x000fe20000100800 */
[----:B------:R-:W-:Y:S01]  /*17f50*/  IADD3 R18, P4, R18, UR10, RZ ;  /* 0x0000000a12127c10 */ /* 0x000fe2000ff9e0ff */
[----:B------:R-:W-:Y:S01]  /*17f60*/  STL [R1+0x708], R6 ;  /* 0x0007080601007387 */ /* 0x000fe20000100800 */
[----:B------:R-:W-:Y:S02]  /*17f70*/  IADD3.X R19, R19, UR5, RZ, P5, !PT ;  /* 0x0000000513137c10 */ /* 0x000fe4000affe4ff */
[----:B------:R-:W-:Y:S01]  /*17f80*/  IADD3.X R9, R9, UR5, RZ, P6, !PT ;  /* 0x0000000509097c10 */ /* 0x000fe2000b7fe4ff */
[----:B------:R-:W-:Y:S01]  /*17f90*/  STL [R1+0x72c], R7 ;  /* 0x00072c0701007387 */ /* 0x000fe20000100800 */
[----:B------:R-:W-:Y:S01]  /*17fa0*/  IADD3 R0, P6, R0, UR10, RZ ;  /* 0x0000000a00007c10 */ /* 0x000fe2000ffde0ff */
[----:B------:R-:W-:Y:S01]  /*17fb0*/  STL [R1+0x700], R16 ;  /* 0x0007001001007387 */ /* 0x000fe20000100800 */
[----:B------:R-:W-:Y:S01]  /*17fc0*/  IADD3 R3, P5, R3, UR10, RZ ;  /* 0x0000000a03037c10 */ /* 0x000fe2000ffbe0ff */
[----:B------:R-:W-:Y:S01]  /*17fd0*/  STL [R1+0x724], R17 ;  /* 0x0007241101007387 */ /* 0x000fe20000100800 */
[----:B------:R-:W-:Y:S02]  /*17fe0*/  STL [R1+0x6f8], R18 ;  /* 0x0006f81201007387 */ /* 0x000fe40000100800 */
[----:B------:R-:W-:Y:S02]  /*17ff0*/  STL [R1+0x71c], R19 ;  /* 0x00071c1301007387 */ /* 0x000fe40000100800 */
[----:B------:R0:W-:Y:S01]  /*18000*/  STL [R1+0x6e8], R0 ;  /* 0x0006e80001007387 */ /* 0x0001e20000100800 */
[----:B------:R-:W-:Y:S04]  /*18010*/  STL [R1+0x6f0], R3 ;  /* 0x0006f00301007387 */ /* 0x000fe80000100800 */
[----:B0-----:R-:W4:Y:S01]  /*18020*/  LDL.LU R0, [R1+0x6cc] ;  /* 0x0006cc0001007983 */ /* 0x001f220000300800 */
[----:B------:R-:W-:-:S02]  /*18030*/  IADD3.X R24, R24, UR5, RZ, P2, !PT ;  /* 0x0000000518187c10 */ /* 0x000fc400097fe4ff */
[----:B------:R-:W-:Y:S01]  /*18040*/  IADD3.X R26, R26, UR5, RZ, P1, !PT ;  /* 0x000000051a1a7c10 */ /* 0x000fe20008ffe4ff */
[----:B------:R-:W-:Y:S01]  /*18050*/  IADD3 R27, P1, R27, UR10, RZ ;  /* 0x0000000a1b1b7c10 */ /* 0x000fe2000ff3e0ff */
[----:B------:R-:W-:Y:S01]  /*18060*/  STL [R1+0x714], R9 ;  /* 0x0007140901007387 */ /* 0x000fe20000100800 */
[----:B------:R-:W-:Y:S01]  /*18070*/  IADD3 R8, P2, R8, UR10, RZ ;  /* 0x0000000a08087c10 */ /* 0x000fe2000ff5e0ff */
[----:B------:R0:W-:Y:S01]  /*18080*/  STL [R1+0x704], R24 ;  /* 0x0007041801007387 */ /* 0x0001e20000100800 */
[----:B------:R-:W-:Y:S01]  /*18090*/  IADD3.X R10, R10, UR5, RZ, P3, !PT ;  /* 0x000000050a0a7c10 */ /* 0x000fe20009ffe4ff */
[----:B------:R-:W-:Y:S01]  /*180a0*/  STL [R1+0x70c], R26 ;  /* 0x00070c1a01007387 */ /* 0x000fe20000100800 */
[----:B------:R-:W-:-:S03]  /*180b0*/  IADD3 R11, P3, R11, UR10, RZ ;  /* 0x0000000a0b0b7c10 */ /* 0x000fc6000ff7e0ff */
[----:B0-----:R-:W4:Y:S01]  /*180c0*/  LDL.LU R24, [R1+0x6a0] ;  /* 0x0006a00001187983 */ /* 0x001f220000300800 */
[----:B------:R-:W-:Y:S02]  /*180d0*/  STL [R1+0x6e0], R27 ;  /* 0x0006e01b01007387 */ /* 0x000fe40000100800 */
[----:B------:R-:W-:Y:S02]  /*180e0*/  STL [R1+0x6d8], R8 ;  /* 0x0006d80801007387 */ /* 0x000fe40000100800 */
[----:B------:R-:W-:Y:S01]  /*180f0*/  STL [R1+0x6fc], R10 ;  /* 0x0006fc0a01007387 */ /* 0x000fe20000100800 */
[----:B------:R-:W-:Y:S01]  /*18100*/  STL [R1+0x6d0], R11 ;  /* 0x0006d00b01007387 */ /* 0x000fe20000100800 */
[----:B--2---:R-:W-:Y:S01]  /*18110*/  IADD3.X R2, R2, UR5, RZ, P4, !PT ;  /* 0x0000000502027c10 */ /* 0x004fe2000a7fe4ff */
[----:B------:R-:W-:Y:S01]  /*18120*/  IADD3 R22, P4, R22, UR10, RZ ;  /* 0x0000000a16167c10 */ /* 0x000fe2000ff9e0ff */
[----:B------:R-:W-:Y:S01]  /*18130*/  IADD3.X R21, R21, UR5, RZ, P5, !PT ;  /* 0x0000000515157c10 */ /* 0x000fe2000affe4ff */
[----:B------:R-:W-:Y:S01]  /*18140*/  IADD3 R20, P5, R20, UR10, RZ ;  /* 0x0000000a14147c10 */ /* 0x000fe2000ffbe0ff */
[----:B------:R-:W-:Y:S01]  /*18150*/  IADD3.X R23, R23, UR5, RZ, P6, !PT ;  /* 0x0000000517177c10 */ /* 0x000fe2000b7fe4ff */
[----:B------:R-:W-:Y:S01]  /*18160*/  STL [R1+0x6f4], R2 ;  /* 0x0006f40201007387 */ /* 0x000fe20000100800 */
[----:B------:R-:W-:Y:S01]  /*18170*/  IADD3 R13, P6, R13, UR10, RZ ;  /* 0x0000000a0d0d7c10 */ /* 0x000fe2000ffde0ff */
[----:B------:R-:W-:Y:S01]  /*18180*/  STL [R1+0x6c8], R22 ;  /* 0x0006c81601007387 */ /* 0x000fe20000100800 */
[----:B------:R-:W-:Y:S01]  /*18190*/  IADD3.X R29, R29, UR5, RZ, P1, !PT ;  /* 0x000000051d1d7c10 */ /* 0x000fe20008ffe4ff */
[----:B------:R-:W-:Y:S01]  /*181a0*/  STL [R1+0x6ec], R21 ;  /* 0x0006ec1501007387 */ /* 0x000fe20000100800 */
[----:B------:R-:W-:Y:S01]  /*181b0*/  STL [R1+0x6c0], R20 ;  /* 0x0006c01401007387 */ /* 0x000fe20000100800 */
[----:B------:R-:W-:Y:S01]  /*181c0*/  IADD3 R25, P1, R25, UR10, RZ ;  /* 0x0000000a19197c10 */ /* 0x000fe2000ff3e0ff */
[----:B------:R-:W-:Y:S01]  /*181d0*/  STL [R1+0x6e4], R23 ;  /* 0x0006e41701007387 */ /* 0x000fe20000100800 */
[----:B---3--:R-:W-:Y:S01]  /*181e0*/  IADD3.X R12, R12, UR5, RZ, P2, !PT ;  /* 0x000000050c0c7c10 */ /* 0x008fe200097fe4ff */
[----:B------:R-:W-:Y:S01]  /*181f0*/  STL [R1+0x6b8], R13 ;  /* 0x0006b80d01007387 */ /* 0x000fe20000100800 */
[----:B------:R-:W-:Y:S01]  /*18200*/  STL [R1+0x6dc], R29 ;  /* 0x0006dc1d01007387 */ /* 0x000fe20000100800 */
[----:B----4-:R-:W-:-:S02]  /*18210*/  IADD3 R28, P2, R28, UR10, RZ ;  /* 0x0000000a1c1c7c10 */ /* 0x010fc4000ff5e0ff */
[----:B------:R-:W2:Y:S04]  /*18220*/  LDL.LU R4, [R1+0x6c4] ;  /* 0x0006c40001047983 */ /* 0x000ea80000300800 */
[----:B------:R-:W-:Y:S01]  /*18230*/  STL [R1+0x6b0], R25 ;  /* 0x0006b01901007387 */ /* 0x000fe20000100800 */
[----:B------:R-:W3:Y:S02]  /*18240*/  LDL.LU R15, [R1+0x698] ;  /* 0x00069800010f7983 */ /* 0x000ee40000300800 */
[----:B------:R-:W-:Y:S02]  /*18250*/  STL [R1+0x6d4], R12 ;  /* 0x0006d40c01007387 */ /* 0x000fe40000100800 */
[----:B------:R-:W4:Y:S01]  /*18260*/  LDL.LU R14, [R1+0x6bc] ;  /* 0x0006bc00010e7983 */ /* 0x000f220000300800 */
[----:B------:R0:W-:Y:S01]  /*18270*/  STL [R1+0x6a8], R28 ;  /* 0x0006a81c01007387 */ /* 0x0001e20000100800 */
[----:B------:R-:W4:Y:S02]  /*18280*/  LDL.LU R5, [R1+0x690] ;  /* 0x0006900001057983 */ /* 0x000f240000300800 */
        /* <DEDUP_REMOVED lines=8> */
[----:B0-----:R-:W4:Y:S02]  /*18310*/  LDL.LU R28, [R1+0x694] ;  /* 0x00069400011c7983 */ /* 0x001f240000300800 */
[----:B------:R-:W4:Y:S01]  /*18320*/  LDL.LU R26, [R1+0x668] ;  /* 0x00066800011a7983 */ /* 0x000f220000300800 */
[----:B------:R-:W4:Y:S01]  /*18330*/  LDL.LU R27, [R1+0x68c] ;  /* 0x00068c00011b7983 */ /* 0x000f220000300800 */
[----:B------:R-:W-:-:S05]  /*18340*/  IADD3.X R0, R0, UR5, RZ, P3, !PT ;  /* 0x0000000500007c10 */ /* 0x000fca0009ffe4ff */
[----:B------:R0:W-:Y:S04]  /*18350*/  STL [R1+0x6cc], R0 ;  /* 0x0006cc0001007387 */ /* 0x0001e80000100800 */
[----:B0-----:R-:W4:Y:S01]  /*18360*/  LDL.LU R0, [R1+0x660] ;  /* 0x0006600001007983 */ /* 0x001f220000300800 */
[----:B------:R-:W-:Y:S01]  /*18370*/  IADD3 R24, P3, R24, UR10, RZ ;  /* 0x0000000a18187c10 */ /* 0x000fe2000ff7e0ff */
[----:B------:R-:W4:Y:S02]  /*18380*/  LDL.LU R8, [R1+0x684] ;  /* 0x0006840001087983 */ /* 0x000f240000300800 */
[----:B------:R-:W4:Y:S01]  /*18390*/  LDL.LU R10, [R1+0x658] ;  /* 0x00065800010a7983 */ /* 0x000f220000300800 */
        /* <DEDUP_REMOVED lines=11> */
[----:B0-----:R-:W4:Y:S01]  /*18450*/  LDL.LU R24, [R1+0x654] ;  /* 0x0006540001187983 */ /* 0x001f220000300800 */
[----:B--2---:R-:W-:-:S02]  /*18460*/  IADD3.X R4, R4, UR5, RZ, P4, !PT ;  /* 0x0000000504047c10 */ /* 0x004fc4000a7fe4ff */
[----:B---3--:R-:W-:Y:S02]  /*18470*/  IADD3 R15, P4, R15, UR10, RZ ;  /* 0x0000000a0f0f7c10 */ /* 0x008fe4000ff9e0ff */
[----:B----4-:R-:W-:Y:S02]  /*18480*/  IADD3.X R14, R14, UR5, RZ, P5, !PT ;  /* 0x000000050e0e7c10 */ /* 0x010fe4000affe4ff */
[----:B------:R-:W-:Y:S02]  /*18490*/  IADD3 R5, P5, R5, UR10, RZ ;  /* 0x0000000a05057c10 */ /* 0x000fe4000ffbe0ff */
        /* <DEDUP_REMOVED lines=14> */
[----:B------:R-:W-:Y:S01]  /*18580*/  IADD3.X R3, R3, UR5, RZ, P3, !PT ;  /* 0x0000000503037c10 */ /* 0x000fe20009ffe4ff */
[----:B------:R-:W-:Y:S02]  /*18590*/  STL [R1+0x680], R17 ;  /* 0x0006801101007387 */ /* 0x000fe40000100800 */
[----:B------:R-:W-:Y:S01]  /*185a0*/  STL [R1+0x6a4], R18 ;  /* 0x0006a41201007387 */ /* 0x000fe20000100800 */
[----:B------:R-:W-:Y:S01]  /*185b0*/  IADD3 R9, P3, R9, UR10, RZ ;  /* 0x0000000a09097c10 */ /* 0x000fe2000ff7e0ff */
[----:B------:R-:W-:Y:S01]  /*185c0*/  STL [R1+0x678], R19 ;  /* 0x0006781301007387 */ /* 0x000fe20000100800 */
[----:B------:R-:W-:Y:S01]  /*185d0*/  IADD3.X R27, R27, UR5, RZ, P5, !PT ;  /* 0x000000051b1b7c10 */ /* 0x000fe2000affe4ff */
[----:B------:R0:W-:Y:S02]  /*185e0*/  STL [R1+0x694], R28 ;  /* 0x0006941c01007387 */ /* 0x0001e40000100800 */
[----:B------:R-:W-:Y:S01]  /*185f0*/  STL [R1+0x69c], R3 ;  /* 0x00069c0301007387 */ /* 0x000fe20000100800 */
[----:B------:R-:W-:Y:S01]  /*18600*/  IADD3 R26, P4, R26, UR10, RZ ;  /* 0x0000000a1a1a7c10 */ /* 0x000fe2000ff9e0ff */
[----:B0-----:R-:W2:Y:S01]  /*18610*/  LDL.LU R28, [R1+0x628] ;  /* 0x00062800011c7983 */ /* 0x001ea20000300800 */
[----:B------:R-:W-:-:S03]  /*18620*/  IADD3 R0, P5, R0, UR10, RZ ;  /* 0x0000000a00007c10 */ /* 0x000fc6000ffbe0ff */
[----:B------:R-:W-:Y:S04]  /*18630*/  STL [R1+0x670], R9 ;  /* 0x0006700901007387 */ /* 0x000fe80000100800 */
[----:B------:R0:W-:Y:S01]  /*18640*/  STL [R1+0x660], R0 ;  /* 0x0006600001007387 */ /* 0x0001e20000100800 */
[----:B------:R-:W-:Y:S03]  /*18650*/  STL [R1+0x668], R26 ;  /* 0x0006681a01007387 */ /* 0x000fe60000100800 */
[----:B0-----:R-:W3:Y:S01]  /*18660*/  LDL.LU R0, [R1+0x64c] ;  /* 0x00064c0001007983 */ /* 0x001ee20000300800 */
[----:B------:R-:W-:Y:S01]  /*18670*/  IADD3.X R8, R8, UR5, RZ, P6, !PT ;  /* 0x0000000508087c10 */ /* 0x000fe2000b7fe4ff */
[----:B------:R-:W-:Y:S01]  /*18680*/  IADD3 R10, P6, R10, UR10, RZ ;  /* 0x0000000a0a0a7c10 */ /* 0x000fe2000ffde0ff */
[----:B------:R-:W-:Y:S01]  /*18690*/  IADD3.X R11, R11, UR5, RZ, P1, !PT ;  /* 0x000000050b0b7c10 */ /* 0x000fe20008ffe4ff */
        /* <DEDUP_REMOVED lines=14> */
[----:B------:R-:W-:Y:S01]  /*18780*/  STL [R1+0x66c], R20 ;  /* 0x00066c1401007387 */ /* 0x000fe20000100800 */
[----:B------:R-:W-:Y:S01]  /*18790*/  IADD3.X R25, R25, UR5, RZ, P5, !PT ;  /* 0x0000000519197c10 */ /* 0x000fe2000affe4ff */
[----:B------:R-:W-:Y:S01]  /*187a0*/  STL [R1+0x640], R23 ;  /* 0x0006401701007387 */ /* 0x000fe20000100800 */
[----:B------:R-:W-:Y:S01]  /*187b0*/  IADD3 R12, P5, R12, UR10, RZ ;  /* 0x0000000a0c0c7c10 */ /* 0x000fe2000ffbe0ff */
[----:B------:R-:W-:Y:S01]  /*187c0*/  STL [R1+0x664], R13 ;  /* 0x0006640d01007387 */ /* 0x000fe20000100800 */
[----:B------:R-:W-:Y:S01]  /*187d0*/  STL [R1+0x638], R29 ;  /* 0x0006381d01007387 */ /* 0x000fe20000100800 */
[----:B------:R-:W-:Y:S01]  /*187e0*/  IADD3.X R24, R24, UR5, RZ, P6, !PT ;  /* 0x0000000518187c10 */ /* 0x000fe2000b7fe4ff */
[----:B------:R-:W4:Y:S01]  /*187f0*/  LDL.LU R4, [R1+0x620] ;  /* 0x0006200001047983 */ /* 0x000f220000300800 */
[----:B------:R-:W-:Y:S01]  /*18800*/  STL [R1+0x65c], R25 ;  /* 0x00065c1901007387 */ /* 0x000fe20000100800 */
[----:B------:R-:W4:Y:S02]  /*18810*/  LDL.LU R15, [R1+0x644] ;  /* 0x00064400010f7983 */ /* 0x000f240000300800 */
        /* <DEDUP_REMOVED lines=15> */
[----:B--2---:R-:W-:-:S05]  /*18910*/  IADD3 R28, P6, R28, UR10, RZ ;  /* 0x0000000a1c1c7c10 */ /* 0x004fca000ffde0ff */
[----:B------:R0:W-:Y:S04]  /*18920*/  STL [R1+0x628], R28 ;  /* 0x0006281c01007387 */ /* 0x0001e80000100800 */
[----:B0-----:R-:W2:Y:S01]  /*18930*/  LDL.LU R28, [R1+0x60c] ;  /* 0x00060c00011c7983 */ /* 0x001ea20000300800 */
[----:B------:R-:W2:Y:S02]  /*18940*/  LDL.LU R8, [R1+0x5e0] ;  /* 0x0005e00001087983 */ /* 0x000ea40000300800 */
[----:B------:R-:W2:Y:S02]  /*18950*/  LDL.LU R10, [R1+0x604] ;  /* 0x00060400010a7983 */ /* 0x000ea40000300800 */
[----:B------:R-:W2:Y:S01]  /*18960*/  LDL.LU R11, [R1+0x5d8] ;  /* 0x0005d800010b7983 */ /* 0x000ea20000300800 */
[----:B---3--:R-:W-:-:S05]  /*18970*/  IADD3.X R0, R0, UR5, RZ, P1, !PT ;  /* 0x0000000500007c10 */ /* 0x008fca0008ffe4ff */
[----:B------:R0:W-:Y:S01]  /*18980*/  STL [R1+0x64c], R0 ;  /* 0x00064c0001007387 */ /* 0x0001e20000100800 */
[----:B------:R-:W3:Y:S02]  /*18990*/  LDL.LU R2, [R1+0x5fc] ;  /* 0x0005fc0001027983 */ /* 0x000ee40000300800 */
[----:B------:R-:W3:Y:S02]  /*189a0*/  LDL.LU R22, [R1+0x5d0] ;  /* 0x0005d00001167983 */ /* 0x000ee40000300800 */
[----:B------:R-:W3:Y:S01]  /*189b0*/  LDL.LU R21, [R1+0x5f4] ;  /* 0x0005f40001157983 */ /* 0x000ee20000300800 */
[----:B------:R-:W3:Y:S01]  /*189c0*/  LDL.LU R20, [R1+0x5c8] ;  /* 0x0005c80001147983 */ /* 0x000ee20000300800 */
[----:B------:R-:W3:Y:S02]  /*189d0*/  LDL.LU R23, [R1+0x5ec] ;  /* 0x0005ec0001177983 */ /* 0x000ee40000300800 */
[----:B------:R-:W3:Y:S02]  /*189e0*/  LDL.LU R13, [R1+0x5c0] ;  /* 0x0005c000010d7983 */ /* 0x000ee40000300800 */
[----:B------:R-:W3:Y:S01]  /*189f0*/  LDL.LU R29, [R1+0x5e4] ;  /* 0x0005e400011d7983 */ /* 0x000ee20000300800 */
[----:B------:R-:W3:Y:S01]  /*18a00*/  LDL.LU R25, [R1+0x5b8] ;  /* 0x0005b80001197983 */ /* 0x000ee20000300800 */
[----:B------:R-:W3:Y:S02]  /*18a10*/  LDL.LU R12, [R1+0x5dc] ;  /* 0x0005dc00010c7983 */ /* 0x000ee40000300800 */
[----:B0-----:R-:W3:Y:S01]  /*18a20*/  LDL.LU R0, [R1+0x5b0] ;  /* 0x0005b00001007983 */ /* 0x001ee20000300800 */
[----:B----4-:R-:W-:-:S02]  /*18a30*/  IADD3 R4, P1, R4, UR10, RZ ;  /* 0x0000000a04047c10 */ /* 0x010fc4000ff3e0ff */
[----:B------:R-:W-:Y:S02]  /*18a40*/  IADD3.X R15, R15, UR5, RZ, P2, !PT ;  /* 0x000000050f0f7c10 */ /* 0x000fe400097fe4ff */
[----:B------:R-:W-:Y:S02]  /*18a50*/  IADD3 R14, P2, R14, UR10, RZ ;  /* 0x0000000a0e0e7c10 */ /* 0x000fe4000ff5e0ff */
        /* <DEDUP_REMOVED lines=11> */
[----:B------:R-:W-:-:S02]  /*18b10*/  IADD3.X R19, R19, UR5, RZ, P6, !PT ;  /* 0x0000000513137c10 */ /* 0x000fc4000b7fe4ff */
[----:B------:R-:W-:Y:S01]  /*18b20*/  IADD3.X R9, R9, UR5, RZ, P1, !PT ;  /* 0x0000000509097c10 */ /* 0x000fe20008ffe4ff */
[----:B------:R-:W-:Y:S01]  /*18b30*/  STL [R1+0x634], R7 ;  /* 0x0006340701007387 */ /* 0x000fe20000100800 */
[----:B------:R-:W-:Y:S01]  /*18b40*/  IADD3 R24, P1, R24, UR10, RZ ;  /* 0x0000000a18187c10 */ /* 0x000fe2000ff3e0ff */
[----:B------:R-:W-:Y:S01]  /*18b50*/  STL [R1+0x608], R16 ;  /* 0x0006081001007387 */ /* 0x000fe20000100800 */
[----:B------:R-:W-:Y:S01]  /*18b60*/  IADD3 R3, P6, R3, UR10, RZ ;  /* 0x0000000a03037c10 */ /* 0x000fe2000ffde0ff */
[----:B------:R-:W-:Y:S02]  /*18b70*/  STL [R1+0x62c], R17 ;  /* 0x00062c1101007387 */ /* 0x000fe40000100800 */
[----:B------:R-:W-:Y:S01]  /*18b80*/  STL [R1+0x600], R18 ;  /* 0x0006001201007387 */ /* 0x000fe20000100800 */
[----:B------:R-:W-:Y:S01]  /*18b90*/  STL [R1+0x624], R19 ;  /* 0x0006241301007387 */ /* 0x000fe20000100800 */
[----:B------:R0:W-:Y:S01]  /*18ba0*/  STL [R1+0x5f0], R24 ;  /* 0x0005f01801007387 */ /* 0x0001e20000100800 */
[----:B------:R-:W-:Y:S01]  /*18bb0*/  IADD3.X R26, R26, UR5, RZ, P2, !PT ;  /* 0x000000051a1a7c10 */ /* 0x000fe200097fe4ff */
[----:B------:R-:W-:Y:S01]  /*18bc0*/  STL [R1+0x5f8], R3 ;  /* 0x0005f80301007387 */ /* 0x000fe20000100800 */
[----:B------:R-:W-:Y:S01]  /*18bd0*/  IADD3 R27, P2, R27, UR10, RZ ;  /* 0x0000000a1b1b7c10 */ /* 0x000fe2000ff5e0ff */
[----:B0-----:R-:W4:Y:S01]  /*18be0*/  LDL.LU R24, [R1+0x5d4] ;  /* 0x0005d40001187983 */ /* 0x001f220000300800 */
[----:B------:R-:W-:Y:S01]  /*18bf0*/  STL [R1+0x61c], R9 ;  /* 0x00061c0901007387 */ /* 0x000fe20000100800 */
[----:B--2---:R-:W-:Y:S01]  /*18c00*/  IADD3.X R28, R28, UR5, RZ, P3, !PT ;  /* 0x000000051c1c7c10 */ /* 0x004fe20009ffe4ff */
[----:B------:R-:W-:Y:S01]  /*18c10*/  IADD3 R8, P3, R8, UR10, RZ ;  /* 0x0000000a08087c10 */ /* 0x000fe2000ff7e0ff */
[----:B------:R-:W-:Y:S01]  /*18c20*/  IADD3.X R10, R10, UR5, RZ, P4, !PT ;  /* 0x000000050a0a7c10 */ /* 0x000fe2000a7fe4ff */
[----:B------:R-:W-:-:S02]  /*18c30*/  IADD3 R11, P4, R11, UR10, RZ ;  /* 0x0000000a0b0b7c10 */ /* 0x000fc4000ff9e0ff */
[----:B------:R0:W-:Y:S01]  /*18c40*/  STL [R1+0x60c], R28 ;  /* 0x00060c1c01007387 */ /* 0x0001e20000100800 */
[----:B------:R-:W-:Y:S01]  /*18c50*/  STL [R1+0x614], R26 ;  /* 0x0006141a01007387 */ /* 0x000fe20000100800 */
[----:B---3--:R-:W-:Y:S01]  /*18c60*/  IADD3.X R2, R2, UR5, RZ, P5, !PT ;  /* 0x0000000502027c10 */ /* 0x008fe2000affe4ff */
[----:B------:R-:W-:Y:S01]  /*18c70*/  IADD3 R22, P5, R22, UR10, RZ ;  /* 0x0000000a16167c10 */ /* 0x000fe2000ffbe0ff */
[----:B------:R-:W-:Y:S01]  /*18c80*/  IADD3.X R21, R21, UR5, RZ, P6, !PT ;  /* 0x0000000515157c10 */ /* 0x000fe2000b7fe4ff */
[----:B0-----:R-:W2:Y:S01]  /*18c90*/  LDL.LU R28, [R1+0x5a8] ;  /* 0x0005a800011c7983 */ /* 0x001ea20000300800 */
[----:B------:R-:W-:Y:S02]  /*18ca0*/  STL [R1+0x5e8], R27 ;  /* 0x0005e81b01007387 */ /* 0x000fe40000100800 */
[----:B------:R-:W-:Y:S02]  /*18cb0*/  STL [R1+0x5e0], R8 ;  /* 0x0005e00801007387 */ /* 0x000fe40000100800 */
        /* <DEDUP_REMOVED lines=16> */
[----:B------:R0:W-:Y:S02]  /*18dc0*/  STL [R1+0x5b0], R0 ;  /* 0x0005b00001007387 */ /* 0x0001e40000100800 */
[----:B------:R1:W-:Y:S01]  /*18dd0*/  STL [R1+0x5b8], R25 ;  /* 0x0005b81901007387 */ /* 0x0003e20000100800 */
[----:B0-----:R-:W2:Y:S01]  /*18de0*/  LDL.LU R0, [R1+0x5cc] ;  /* 0x0005cc0001007983 */ /* 0x001ea20000300800 */
[----:B------:R0:W-:Y:S02]  /*18df0*/  STL [R1+0x5dc], R12 ;  /* 0x0005dc0c01007387 */ /* 0x0001e40000100800 */
[----:B------:R-:W2:Y:S02]  /*18e00*/  LDL.LU R4, [R1+0x5a0] ;  /* 0x0005a00001047983 */ /* 0x000ea40000300800 */
[----:B------:R-:W2:Y:S01]  /*18e10*/  LDL.LU R15, [R1+0x5c4] ;  /* 0x0005c400010f7983 */ /* 0x000ea20000300800 */
[----:B------:R-:W2:Y:S01]  /*18e20*/  LDL.LU R14, [R1+0x598] ;  /* 0x00059800010e7983 */ /* 0x000ea20000300800 */
        /* <DEDUP_REMOVED lines=12> */
[----:B----4-:R-:W-:-:S05]  /*18ef0*/  IADD3.X R24, R24, UR5, RZ, P4, !PT ;  /* 0x0000000518187c10 */ /* 0x010fca000a7fe4ff */
[----:B------:R4:W-:Y:S01]  /*18f00*/  STL [R1+0x5d4], R24 ;  /* 0x0005d41801007387 */ /* 0x0009e20000100800 */
[----:B------:R-:W2:Y:S02]  /*18f10*/  LDL.LU R10, [R1+0x58c] ;  /* 0x00058c00010a7983 */ /* 0x000ea40000300800 */
[----:B------:R-:W2:Y:S02]  /*18f20*/  LDL.LU R11, [R1+0x560] ;  /* 0x00056000010b7983 */ /* 0x000ea40000300800 */
[----:B------:R-:W2:Y:S02]  /*18f30*/  LDL.LU R2, [R1+0x584] ;  /* 0x0005840001027983 */ /* 0x000ea40000300800 */
[----:B--2---:R-:W-:-:S05]  /*18f40*/  IADD3 R28, P4, R28, UR10, RZ ;  /* 0x0000000a1c1c7c10 */ /* 0x004fca000ff9e0ff */
[----:B------:R2:W-:Y:S01]  /*18f50*/  STL [R1+0x5a8], R28 ;  /* 0x0005a81c01007387 */ /* 0x0005e20000100800 */
[----:B------:R-:W3:Y:S02]  /*18f60*/  LDL.LU R22, [R1+0x558] ;  /* 0x0005580001167983 */ /* 0x000ee40000300800 */
[----:B------:R-:W3:Y:S02]  /*18f70*/  LDL.LU R21, [R1+0x57c] ;  /* 0x00057c0001157983 */ /* 0x000ee40000300800 */
[----:B------:R-:W3:Y:S01]  /*18f80*/  LDL.LU R20, [R1+0x550] ;  /* 0x0005500001147983 */ /* 0x000ee20000300800 */
[----:B------:R-:W3:Y:S01]  /*18f90*/  LDL.LU R23, [R1+0x574] ;  /* 0x0005740001177983 */ /* 0x000ee20000300800 */
[----:B------:R-:W3:Y:S02]  /*18fa0*/  LDL.LU R13, [R1+0x548] ;  /* 0x00054800010d7983 */ /* 0x000ee40000300800 */
[----:B------:R-:W3:Y:S02]  /*18fb0*/  LDL.LU R29, [R1+0x56c] ;  /* 0x00056c00011d7983 */ /* 0x000ee40000300800 */
[----:B-1----:R-:W3:Y:S01]  /*18fc0*/  LDL.LU R25, [R1+0x540] ;  /* 0x0005400001197983 */ /* 0x002ee20000300800 */
[----:B0-----:R-:W3:Y:S01]  /*18fd0*/  LDL.LU R12, [R1+0x564] ;  /* 0x00056400010c7983 */ /* 0x001ee20000300800 */
[----:B----4-:R-:W4:Y:S02]  /*18fe0*/  LDL.LU R24, [R1+0x538] ;  /* 0x0005380001187983 */ /* 0x010f240000300800 */
[----:B--2---:R-:W2:Y:S01]  /*18ff0*/  LDL.LU R28, [R1+0x55c] ;  /* 0x00055c00011c7983 */ /* 0x004ea20000300800 */
[----:B------:R-:W-:-:S05]  /*19000*/  IADD3.X R0, R0, UR5, RZ, P5, !PT ;  /* 0x0000000500007c10 */ /* 0x000fca000affe4ff */
[----:B------:R0:W-:Y:S04]  /*19010*/  STL [R1+0x5cc], R0 ;  /* 0x0005cc0001007387 */ /* 0x0001e80000100800 */
[----:B0-----:R-:W4:Y:S01]  /*19020*/  LDL.LU R0, [R1+0x9a8] ;  /* 0x0009a80001007983 */ /* 0x001f220000300800 */
[----:B------:R-:W-:Y:S02]  /*19030*/  IADD3 R4, P5, R4, UR10, RZ ;  /* 0x0000000a04047c10 */ /* 0x000fe4000ffbe0ff */
        /* <DEDUP_REMOVED lines=14> */
[----:B------:R-:W-:Y:S02]  /*19120*/  STL [R1+0x5b4], R7 ;  /* 0x0005b40701007387 */ /* 0x000fe40000100800 */
[----:B------:R-:W-:Y:S01]  /*19130*/  STL [R1+0x588], R16 ;  /* 0x0005881001007387 */ /* 0x000fe20000100800 */
[----:B------:R-:W-:Y:S01]  /*19140*/  STL [R1+0x5ac], R17 ;  /* 0x0005ac1101007387 */ /* 0x000fe20000100800 */
[----:B------:R-:W-:Y:S02]  /*19150*/  STL [R1+0x580], R18 ;  /* 0x0005801201007387 */ /* 0x000fe40000100800 */
[----:B------:R0:W-:Y:S01]  /*19160*/  STL [R1+0x59c], R8 ;  /* 0x00059c0801007387 */ /* 0x0001e20000100800 */
[----:B------:R-:W-:Y:S01]  /*19170*/  IADD3.X R19, R19, UR5, RZ, P4, !PT ;  /* 0x0000000513137c10 */ /* 0x000fe2000a7fe4ff */
[----:B------:R-:W-:Y:S01]  /*19180*/  IADD3 R3, P4, R3, UR10, RZ ;  /* 0x0000000a03037c10 */ /* 0x000fe2000ff9e0ff */
[----:B------:R-:W-:Y:S01]  /*19190*/  IADD3 R9, P5, R9, UR10, RZ ;  /* 0x0000000a09097c10 */ /* 0x000fe2000ffbe0ff */
[----:B0-----:R-:W-:-:S04]  /*191a0*/  IMAD.MOV.U32 R8, RZ, RZ, c[0x0][0x18c] ;  /* 0x00006300ff087624 */ /* 0x001fc800078e00ff */
[----:B------:R-:W-:Y:S01]  /*191b0*/  IMAD.SHL.U32 R5, R8, 0x80, RZ ;  /* 0x0000008008057824 */ /* 0x000fe200078e00ff */
[----:B------:R-:W-:Y:S01]  /*191c0*/  IADD3.X R26, R26, UR5, RZ, P6, !PT ;  /* 0x000000051a1a7c10 */ /* 0x000fe2000b7fe4ff */
[----:B------:R-:W-:Y:S02]  /*191d0*/  IADD3 R27, P6, R27, UR10, RZ ;  /* 0x0000000a1b1b7c10 */ /* 0x000fe4000ffde0ff */
[----:B------:R-:W-:Y:S01]  /*191e0*/  IMAD.SHL.U32 R5, R5, 0x2, RZ ;  /* 0x0000000205057824 */ /* 0x000fe200078e00ff */
        /* <DEDUP_REMOVED lines=10> */
[----:B------:R-:W-:Y:S01]  /*19290*/  STL [R1+0x584], R2 ;  /* 0x0005840201007387 */ /* 0x000fe20000100800 */
[----:B---3--:R-:W-:-:S02]  /*192a0*/  IADD3 R22, P2, R22, R5, RZ ;  /* 0x0000000516167210 */ /* 0x008fc40007f5e0ff */
[----:B------:R-:W-:Y:S01]  /*192b0*/  IADD3.X R21, R21, UR5, RZ, P3, !PT ;  /* 0x0000000515157c10 */ /* 0x000fe20009ffe4ff */
[-C--:B------:R-:W-:Y:S01]  /*192c0*/  IADD3 R20, P3, R20, R5.reuse, RZ ;  /* 0x0000000514147210 */ /* 0x080fe20007f7e0ff */
[----:B------:R-:W-:Y:S01]  /*192d0*/  IADD3.X R23, R23, UR5, RZ, P4, !PT ;  /* 0x0000000517177c10 */ /* 0x000fe2000a7fe4ff */
[-C--:B------:R-:W-:Y:S01]  /*192e0*/  IADD3 R13, P4, R13, R5.reuse, RZ ;  /* 0x000000050d0d7210 */ /* 0x080fe20007f9e0ff */
[----:B------:R-:W-:Y:S01]  /*192f0*/  STL [R1+0x558], R22 ;  /* 0x0005581601007387 */ /* 0x000fe20000100800 */
[----:B------:R-:W-:Y:S01]  /*19300*/  IADD3.X R29, R29, UR5, RZ, P5, !PT ;  /* 0x000000051d1d7c10 */ /* 0x000fe2000affe4ff */
[----:B------:R-:W-:Y:S01]  /*19310*/  STL [R1+0x57c], R21 ;  /* 0x00057c1501007387 */ /* 0x000fe20000100800 */
[-C--:B------:R-:W-:Y:S01]  /*19320*/  IADD3 R25, P5, R25, R5.reuse, RZ ;  /* 0x0000000519197210 */ /* 0x080fe20007fbe0ff */
[----:B------:R-:W-:Y:S01]  /*19330*/  STL [R1+0x550], R20 ;  /* 0x0005501401007387 */ /* 0x000fe20000100800 */
[----:B------:R-:W-:Y:S02]  /*19340*/  IADD3.X R12, R12, UR5, RZ, P6, !PT ;  /* 0x000000050c0c7c10 */ /* 0x000fe4000b7fe4ff */
[----:B--2---:R-:W-:Y:S01]  /*19350*/  IADD3.X R28, R28, UR5, RZ, P1, !PT ;  /* 0x000000051c1c7c10 */ /* 0x004fe20008ffe4ff */
[----:B------:R-:W-:Y:S01]  /*19360*/  STL [R1+0x574], R23 ;  /* 0x0005741701007387 */ /* 0x000fe20000100800 */
[----:B------:R-:W-:Y:S01]  /*19370*/  STL [R1+0x548], R13 ;  /* 0x0005480d01007387 */ /* 0x000fe20000100800 */
[----:B----4-:R-:W-:-:S03]  /*19380*/  IADD3 R24, P6, R24, R5, RZ ;  /* 0x0000000518187210 */ /* 0x010fc60007fde0ff */
[----:B------:R-:W-:Y:S01]  /*19390*/  STL [R1+0x56c], R29 ;  /* 0x00056c1d01007387 */ /* 0x000fe20000100800 */
[----:B------:R-:W-:Y:S03]  /*193a0*/  STL [R1+0x540], R25 ;  /* 0x0005401901007387 */ /* 0x000fe60000100800 */
[----:B------:R-:W-:Y:S01]  /*193b0*/  STL [R1+0x564], R12 ;  /* 0x0005640c01007387 */ /* 0x000fe20000100800 */
[----:B------:R-:W-:-:S05]  /*193c0*/  IADD3 R0, P1, R0, R5, RZ ;  /* 0x0000000500007210 */ /* 0x000fca0007f3e0ff */
[----:B------:R0:W-:Y:S01]  /*193d0*/  STL [R1+0x530], R0 ;  /* 0x0005300001007387 */ /* 0x0001e20000100800 */
[----:B------:R-:W-:Y:S03]  /*193e0*/  STL [R1+0x538], R24 ;  /* 0x0005381801007387 */ /* 0x000fe60000100800 */
[----:B0-----:R-:W2:Y:S01]  /*193f0*/  LDL.LU R0, [R1+0x9a4] ;  /* 0x0009a40001007983 */ /* 0x001ea20000300800 */
[----:B------:R-:W-:Y:S02]  /*19400*/  STL [R1+0x55c], R28 ;  /* 0x00055c1c01007387 */ /* 0x000fe40000100800 */
[----:B------:R0:W-:Y:S02]  /*19410*/  STL [R1+0x9a0], R5 ;  /* 0x0009a00501007387 */ /* 0x0001e40000100800 */
[----:B0-----:R-:W2:Y:S01]  /*19420*/  LDL.LU R5, [R1+0x554] ;  /* 0x0005540001057983 */ /* 0x001ea20000300800 */
[----:B------:R-:W3:Y:S03]  /*19430*/  LDL.LU R4, [R1+0x544] ;  /* 0x0005440001047983 */ /* 0x000ee60000300800 */
[----:B---3--:R0:W-:Y:S04]  /*19440*/  STL [R1+0x994], R4 ;  /* 0x0009940401007387 */ /* 0x0081e80000100800 */
[----:B0-----:R-:W3:Y:S04]  /*19450*/  LDL.LU R4, [R1+0x520] ;  /* 0x0005200001047983 */ /* 0x001ee80000300800 */
[----:B---3--:R0:W-:Y:S04]  /*19460*/  STL [R1+0x998], R4 ;  /* 0x0009980401007387 */ /* 0x0081e80000100800 */
[----:B0-----:R-:W3:Y:S01]  /*19470*/  LDL.LU R4, [R1+0x54c] ;  /* 0x00054c0001047983 */ /* 0x001ee20000300800 */
[----:B--2---:R-:W-:-:S03]  /*19480*/  IMAD.X R5, R5, 0x1, R0, P2 ;  /* 0x0000000105057824 */ /* 0x004fc600010e0600 */
[----:B---3--:R0:W-:Y:S04]  /*19490*/  STL [R1+0x99c], R4 ;  /* 0x00099c0401007387 */ /* 0x0081e80000100800 */
[----:B0-----:R-:W2:Y:S01]  /*194a0*/  LDL.LU R4, [R1+0x528] ;  /* 0x0005280001047983 */ /* 0x001ea20000300800 */
[----:B------:R-:W3:Y:S02]  /*194b0*/  LDL.LU R15, [R1+0x518] ;  /* 0x00051800010f7983 */ /* 0x000ee40000300800 */
[----:B------:R-:W4:Y:S02]  /*194c0*/  LDL.LU R14, [R1+0x53c] ;  /* 0x00053c00010e7983 */ /* 0x000f240000300800 */
        /* <DEDUP_REMOVED lines=24> */
[----:B------:R0:W-:Y:S02]  /*19650*/  STL [R1+0x554], R5 ;  /* 0x0005540501007387 */ /* 0x0001e40000100800 */
[----:B0-----:R-:W2:Y:S02]  /*19660*/  LDL.LU R5, [R1+0x9a0] ;  /* 0x0009a00001057983 */ /* 0x001ea40000300800 */
[----:B--2---:R-:W-:-:S05]  /*19670*/  IADD3 R4, P2, R4, R5, RZ ;  /* 0x0000000504047210 */ /* 0x004fca0007f5e0ff */
[----:B------:R0:W-:Y:S04]  /*19680*/  STL [R1+0x528], R4 ;  /* 0x0005280401007387 */ /* 0x0001e80000100800 */
[----:B0-----:R-:W2:Y:S02]  /*19690*/  LDL.LU R4, [R1+0x99c] ;  /* 0x00099c0001047983 */ /* 0x001ea40000300800 */
[----:B--2---:R-:W-:-:S05]  /*196a0*/  IMAD.X R4, R4, 0x1, R0, P3 ;  /* 0x0000000104047824 */ /* 0x004fca00018e0600 */
[----:B------:R0:W-:Y:S04]  /*196b0*/  STL [R1+0x54c], R4 ;  /* 0x00054c0401007387 */ /* 0x0001e80000100800 */
[----:B0-----:R-:W2:Y:S02]  /*196c0*/  LDL.LU R4, [R1+0x998] ;  /* 0x0009980001047983 */ /* 0x001ea40000300800 */
[----:B--2---:R-:W-:-:S05]  /*196d0*/  IADD3 R4, P3, R4, R5, RZ ;  /* 0x0000000504047210 */ /* 0x004fca0007f7e0ff */
[----:B------:R0:W-:Y:S04]  /*196e0*/  STL [R1+0x520], R4 ;  /* 0x0005200401007387 */ /* 0x0001e80000100800 */
[----:B0-----:R-:W2:Y:S01]  /*196f0*/  LDL.LU R4, [R1+0x994] ;  /* 0x0009940001047983 */ /* 0x001ea20000300800 */
[--C-:B----4-:R-:W-:Y:S01]  /*19700*/  IMAD.X R14, R14, 0x1, R0.reuse, P5 ;  /* 0x000000010e0e7824 */ /* 0x110fe200028e0600 */
[-C--:B------:R-:W-:Y:S01]  /*19710*/  IADD3 R6, P5, R6, R5.reuse, RZ ;  /* 0x0000000506067210 */ /* 0x080fe20007fbe0ff */
[--C-:B------:R-:W-:Y:S01]  /*19720*/  IMAD.X R7, R7, 0x1, R0.reuse, P6 ;  /* 0x0000000107077824 */ /* 0x100fe200030e0600 */
        /* <DEDUP_REMOVED lines=16> */
[----:B------:R-:W-:Y:S01]  /*19830*/  IADD3 R25, P3, R25, R5, RZ ;  /* 0x0000000519197210 */ /* 0x000fe20007f7e0ff */
[----:B------:R-:W-:-:S02]  /*19840*/  IMAD.X R28, R28, 0x1, R0, P5 ;  /* 0x000000011c1c7824 */ /* 0x000fc400028e0600 */
[----:B--2---:R-:W-:Y:S01]  /*19850*/  IMAD.X R4, R4, 0x1, R0, P4 ;  /* 0x0000000104047824 */ /* 0x004fe200020e0600 */
[----:B---3--:R-:W-:-:S04]  /*19860*/  IADD3 R15, P4, R15, R5, RZ ;  /* 0x000000050f0f7210 */ /* 0x008fc80007f9e0ff */
[----:B------:R-:W-:Y:S01]  /*19870*/  STL [R1+0x544], R4 ;  /* 0x0005440401007387 */ /* 0x000fe20000100800 */
[----:B------:R-:W-:Y:S02]  /*19880*/  STL [R1+0x518], R15 ;  /* 0x0005180f01007387 */ /* 0x000fe40000100800 */
[----:B------:R-:W-:Y:S02]  /*19890*/  STL [R1+0x53c], R14 ;  /* 0x00053c0e01007387 */ /* 0x000fe40000100800 */
[----:B------:R-:W-:Y:S01]  /*198a0*/  STL [R1+0x510], R6 ;  /* 0x0005100601007387 */ /* 0x000fe20000100800 */
[----:B------:R-:W-:Y:S01]  /*198b0*/  STL [R1+0x534], R7 ;  /* 0x0005340701007387 */ /* 0x000fe20000100800 */
[----:B------:R-:W-:Y:S02]  /*198c0*/  STL [R1+0x508], R16 ;  /* 0x0005081001007387 */ /* 0x000fe40000100800 */
[----:B------:R-:W-:Y:S02]  /*198d0*/  STL [R1+0x52c], R17 ;  /* 0x00052c1101007387 */ /* 0x000fe40000100800 */
[----:B------:R-:W-:Y:S02]  /*198e0*/  STL [R1+0x500], R18 ;  /* 0x0005001201007387 */ /* 0x000fe40000100800 */
[--C-:B------:R-:W-:Y:S01]  /*198f0*/  IMAD.X R27, R27, 0x1, R0.reuse, P4 ;  /* 0x000000011b1b7824 */ /* 0x100fe200020e0600 */
[----:B------:R-:W-:Y:S01]  /*19900*/  STL [R1+0x524], R19 ;  /* 0x0005241301007387 */ /* 0x000fe20000100800 */
[----:B------:R-:W-:Y:S01]  /*19910*/  IADD3 R8, P4, R8, R5, RZ ;  /* 0x0000000508087210 */ /* 0x000fe20007f9e0ff */
[----:B------:R-:W-:Y:S02]  /*19920*/  STL [R1+0x4f8], R3 ;  /* 0x0004f80301007387 */ /* 0x000fe40000100800 */
[----:B------:R-:W-:Y:S01]  /*19930*/  STL [R1+0x51c], R9 ;  /* 0x00051c0901007387 */ /* 0x000fe20000100800 */
[----:B------:R-:W-:Y:S01]  /*19940*/  STL [R1+0x4f0], R26 ;  /* 0x0004f01a01007387 */ /* 0x000fe20000100800 */
[----:B------:R-:W-:Y:S02]  /*19950*/  STL [R1+0x514], R27 ;  /* 0x0005141b01007387 */ /* 0x000fe40000100800 */
        /* <DEDUP_REMOVED lines=8> */
[----:B------:R-:W-:-:S02]  /*199e0*/  IMAD.X R12, R12, 0x1, R0, P4 ;  /* 0x000000010c0c7824 */ /* 0x000fc400020e0600 */
[----:B------:R-:W-:Y:S01]  /*199f0*/  STL [R1+0x4c8], R13 ;  /* 0x0004c80d01007387 */ /* 0x000fe20000100800 */
[-C--:B------:R-:W-:Y:S01]  /*19a00*/  IADD3 R24, P4, R24, R5.reuse, RZ ;  /* 0x0000000518187210 */ /* 0x080fe20007f9e0ff */
[----:B------:R-:W-:Y:S01]  /*19a10*/  STL [R1+0x4ec], R29 ;  /* 0x0004ec1d01007387 */ /* 0x000fe20000100800 */
[----:B------:R-:W-:Y:S02]  /*19a20*/  STL [R1+0x4c0], R25 ;  /* 0x0004c01901007387 */ /* 0x000fe40000100800 */
[----:B------:R0:W-:Y:S02]  /*19a30*/  STL [R1+0x990], R0 ;  /* 0x0009900001007387 */ /* 0x0001e40000100800 */
[----:B------:R-:W-:Y:S01]  /*19a40*/  STL [R1+0x4e4], R12 ;  /* 0x0004e40c01007387 */ /* 0x000fe20000100800 */
[----:B0-----:R-:W2:Y:S01]  /*19a50*/  LDL.LU R0, [R1+0x4b0] ;  /* 0x0004b00001007983 */ /* 0x001ea20000300800 */
[----:B------:R-:W-:Y:S02]  /*19a60*/  STL [R1+0x4b8], R24 ;  /* 0x0004b81801007387 */ /* 0x000fe40000100800 */
[----:B------:R-:W3:Y:S02]  /*19a70*/  LDL.LU R4, [R1+0x4a0] ;  /* 0x0004a00001047983 */ /* 0x000ee40000300800 */
[----:B------:R-:W-:Y:S01]  /*19a80*/  STL [R1+0x4dc], R28 ;  /* 0x0004dc1c01007387 */ /* 0x000fe20000100800 */
[----:B---3--:R0:W-:Y:S04]  /*19a90*/  STL [R1+0x984], R4 ;  /* 0x0009840401007387 */ /* 0x0081e80000100800 */
[----:B0-----:R-:W3:Y:S04]  /*19aa0*/  LDL.LU R4, [R1+0x4cc] ;  /* 0x0004cc0001047983 */ /* 0x001ee80000300800 */
[----:B---3--:R0:W-:Y:S04]  /*19ab0*/  STL [R1+0x988], R4 ;  /* 0x0009880401007387 */ /* 0x0081e80000100800 */
[----:B0-----:R-:W3:Y:S01]  /*19ac0*/  LDL.LU R4, [R1+0x4a8] ;  /* 0x0004a80001047983 */ /* 0x001ee20000300800 */
[----:B--2---:R-:W-:-:S03]  /*19ad0*/  IADD3 R0, P5, R0, R5, RZ ;  /* 0x0000000500007210 */ /* 0x004fc60007fbe0ff */
        /* <DEDUP_REMOVED lines=30> */
[----:B--2---:R-:W-:-:S05]  /*19cc0*/  IMAD.X R4, R4, 0x1, R0, P6 ;  /* 0x0000000104047824 */ /* 0x004fca00030e0600 */
[----:B------:R0:W-:Y:S04]  /*19cd0*/  STL [R1+0x4d4], R4 ;  /* 0x0004d40401007387 */ /* 0x0001e80000100800 */
[----:B0-----:R-:W2:Y:S02]  /*19ce0*/  LDL.LU R4, [R1+0x98c] ;  /* 0x00098c0001047983 */ /* 0x001ea40000300800 */
[----:B--2---:R-:W-:-:S05]  /*19cf0*/  IADD3 R4, P6, R4, R5, RZ ;  /* 0x0000000504047210 */ /* 0x004fca0007fde0ff */
[----:B------:R0:W-:Y:S04]  /*19d00*/  STL [R1+0x4a8], R4 ;  /* 0x0004a80401007387 */ /* 0x0001e80000100800 */
[----:B0-----:R-:W2:Y:S02]  /*19d10*/  LDL.LU R4, [R1+0x988] ;  /* 0x0009880001047983 */ /* 0x001ea40000300800 */
[----:B--2---:R-:W-:-:S05]  /*19d20*/  IMAD.X R4, R4, 0x1, R0, P1 ;  /* 0x0000000104047824 */ /* 0x004fca00008e0600 */
[----:B------:R0:W-:Y:S04]  /*19d30*/  STL [R1+0x4cc], R4 ;  /* 0x0004cc0401007387 */ /* 0x0001e80000100800 */
[----:B0-----:R-:W2:Y:S01]  /*19d40*/  LDL.LU R4, [R1+0x984] ;  /* 0x0009840001047983 */ /* 0x001ea20000300800 */
[--C-:B---3--:R-:W-:Y:S01]  /*19d50*/  IMAD.X R15, R15, 0x1, R0.reuse, P2 ;  /* 0x000000010f0f7824 */ /* 0x108fe200010e0600 */
[-C--:B----4-:R-:W-:Y:S01]  /*19d60*/  IADD3 R14, P2, R14, R5.reuse, RZ ;  /* 0x000000050e0e7210 */ /* 0x090fe20007f5e0ff */
        /* <DEDUP_REMOVED lines=18> */
[----:B------:R-:W-:Y:S01]  /*19e90*/  IMAD.X R24, R24, 0x1, R0, P2 ;  /* 0x0000000118187824 */ /* 0x000fe200010e0600 */
[----:B------:R-:W-:-:S02]  /*19ea0*/  IADD3 R28, P2, R28, R5, RZ ;  /* 0x000000051c1c7210 */ /* 0x000fc40007f5e0ff */
[----:B--2---:R-:W-:-:S05]  /*19eb0*/  IADD3 R4, P1, R4, R5, RZ ;  /* 0x0000000504047210 */ /* 0x004fca0007f3e0ff */
[----:B------:R-:W-:Y:S01]  /*19ec0*/  STL [R1+0x4a0], R4 ;  /* 0x0004a00401007387 */ /* 0x000fe20000100800 */
[----:B------:R-:W-:Y:S02]  /*19ed0*/  STL [R1+0x4c4], R15 ;  /* 0x0004c40f01007387 */ /* 0x000fe40000100800 */
[----:B------:R-:W-:Y:S02]  /*19ee0*/  STL [R1+0x498], R14 ;  /* 0x0004980e01007387 */ /* 0x000fe40000100800 */
[----:B------:R-:W-:Y:S01]  /*19ef0*/  STL [R1+0x4bc], R6 ;  /* 0x0004bc0601007387 */ /* 0x000fe20000100800 */
[----:B------:R-:W-:Y:S01]  /*19f00*/  STL [R1+0x490], R7 ;  /* 0x0004900701007387 */ /* 0x000fe20000100800 */
        /* <DEDUP_REMOVED lines=16> */
[----:B------:R-:W-:-:S02]  /*1a010*/  IMAD.X R25, R25, 0x1, R0, P1 ;  /* 0x0000000119197824 */ /* 0x000fc400008e0600 */
[----:B------:R-:W-:Y:S02]  /*1a020*/  STL [R1+0x47c], R20 ;  /* 0x00047c1401007387 */ /* 0x000fe40000100800 */
[----:B------:R-:W-:Y:S01]  /*1a030*/  STL [R1+0x450], R23 ;  /* 0x0004501701007387 */ /* 0x000fe20000100800 */
[----:B------:R-:W-:Y:S01]  /*1a040*/  IADD3 R12, P1, R12, R5, RZ ;  /* 0x000000050c0c7210 */ /* 0x000fe20007f3e0ff */
[----:B------:R-:W-:Y:S01]  /*1a050*/  STL [R1+0x474], R13 ;  /* 0x0004740d01007387 */ /* 0x000fe20000100800 */
[----:B------:R-:W-:Y:S02]  /*1a060*/  STL [R1+0x448], R29 ;  /* 0x0004481d01007387 */ /* 0x000fe40000100800 */
[----:B------:R-:W-:Y:S02]  /*1a070*/  STL [R1+0x46c], R25 ;  /* 0x00046c1901007387 */ /* 0x000fe40000100800 */
[----:B------:R0:W-:Y:S01]  /*1a080*/  STL [R1+0x980], R5 ;  /* 0x0009800501007387 */ /* 0x0001e20000100800 */
[----:B------:R-:W-:Y:S04]  /*1a090*/  STL [R1+0x440], R12 ;  /* 0x0004400c01007387 */ /* 0x000fe80000100800 */
        /* <DEDUP_REMOVED lines=103> */
[----:B------:R0:W-:Y:S02]  /*1a710*/  STL [R1+0x3e4], R28 ;  /* 0x0003e41c01007387 */ /* 0x0001e40000100800 */
[----:B0-----:R-:W3:Y:S04]  /*1a720*/  LDL.LU R28, [R1+0x3a8] ;  /* 0x0003a800011c7983 */ /* 0x001ee80000300800 */
        /* <DEDUP_REMOVED lines=55> */
[----:B--2---:R-:W-:-:S05]  /*1aaa0*/  IADD3 R28, P2, R28, R5, RZ ;  /* 0x000000051c1c7210 */ /* 0x004fca0007f5e0ff */
[----:B------:R0:W-:Y:S04]  /*1aab0*/  STL [R1+0x3a8], R28 ;  /* 0x0003a81c01007387 */ /* 0x0001e80000100800 */
[----:B0-----:R-:W2:Y:S01]  /*1aac0*/  LDL.LU R28, [R1+0x960] ;  /* 0x00096000011c7983 */ /* 0x001ea20000300800 */
        /* <DEDUP_REMOVED lines=8> */
[-C--:B------:R-:W-:Y:S01]  /*1ab50*/  IADD3 R26, P2, R26, R5.reuse, RZ ;  /* 0x000000051a1a7210 */ /* 0x080fe20007f5e0ff */
[----:B------:R-:W-:Y:S02]  /*1ab60*/  STL [R1+0x388], R18 ;  /* 0x0003881201007387 */ /* 0x000fe40000100800 */
[----:B------:R-:W-:Y:S01]  /*1ab70*/  STL [R1+0x3ac], R19 ;  /* 0x0003ac1301007387 */ /* 0x000fe20000100800 */
[----:B------:R-:W-:Y:S01]  /*1ab80*/  IADD3 R8, P3, R8, R5, RZ ;  /* 0x0000000508087210 */ /* 0x000fe20007f7e0ff */
[----:B------:R-:W-:Y:S01]  /*1ab90*/  STL [R1+0x380], R3 ;  /* 0x0003800301007387 */ /* 0x000fe20000100800 */
[----:B------:R-:W-:-:S02]  /*1aba0*/  IMAD.X R10, R10, 0x1, R0, P4 ;  /* 0x000000010a0a7824 */ /* 0x000fc400020e0600 */
[----:B------:R-:W-:Y:S01]  /*1abb0*/  STL [R1+0x3a4], R9 ;  /* 0x0003a40901007387 */ /* 0x000fe20000100800 */
[-C--:B------:R-:W-:Y:S01]  /*1abc0*/  IADD3 R11, P4, R11, R5.reuse, RZ ;  /* 0x000000050b0b7210 */ /* 0x080fe20007f9e0ff */
[----:B------:R-:W-:Y:S01]  /*1abd0*/  STL [R1+0x378], R26 ;  /* 0x0003781a01007387 */ /* 0x000fe20000100800 */
[--C-:B------:R-:W-:Y:S02]  /*1abe0*/  IMAD.X R2, R2, 0x1, R0.reuse, P5 ;  /* 0x0000000102027824 */ /* 0x100fe400028e0600 */
[----:B------:R-:W-:Y:S01]  /*1abf0*/  STL [R1+0x39c], R27 ;  /* 0x00039c1b01007387 */ /* 0x000fe20000100800 */
[-C--:B------:R-:W-:Y:S01]  /*1ac00*/  IADD3 R22, P5, R22, R5.reuse, RZ ;  /* 0x0000000516167210 */ /* 0x080fe20007fbe0ff */
[----:B------:R-:W-:Y:S01]  /*1ac10*/  STL [R1+0x370], R8 ;  /* 0x0003700801007387 */ /* 0x000fe20000100800 */
[--C-:B------:R-:W-:Y:S02]  /*1ac20*/  IMAD.X R21, R21, 0x1, R0.reuse, P6 ;  /* 0x0000000115157824 */ /* 0x100fe400030e0600 */
        /* <DEDUP_REMOVED lines=9> */
[----:B------:R-:W-:Y:S01]  /*1acc0*/  IADD3 R25, P2, R25, R5, RZ ;  /* 0x0000000519197210 */ /* 0x000fe20007f5e0ff */
        /* <DEDUP_REMOVED lines=8> */
[----:B------:R-:W-:Y:S02]  /*1ad50*/  STL [R1+0x36c], R12 ;  /* 0x00036c0c01007387 */ /* 0x000fe40000100800 */
[----:B--2---:R-:W-:Y:S02]  /*1ad60*/  IMAD.X R28, R28, 0x1, R0, P4 ;  /* 0x000000011c1c7824 */ /* 0x004fe400020e0600 */
        /* <DEDUP_REMOVED lines=294> */
[----:B------:R0:W-:Y:S01]  /*1bfd0*/  STL [R1+0x1cc], R23 ;  /* 0x0001cc1701007387 */ /* 0x0001e20000100800 */
[-C--:B------:R-:W-:Y:S01]  /*1bfe0*/  IADD3 R12, P1, R12, R5.reuse, RZ ;  /* 0x000000050c0c7210 */ /* 0x080fe20007f3e0ff */
[----:B------:R-:W-:Y:S01]  /*1bff0*/  STL [R1+0x1f0], R13 ;  /* 0x0001f00d01007387 */ /* 0x000fe20000100800 */
[----:B------:R-:W-:Y:S02]  /*1c000*/  STL [R1+0x1c4], R29 ;  /* 0x0001c41d01007387 */ /* 0x000fe40000100800 */
[----:B------:R-:W-:Y:S01]  /*1c010*/  STL [R1+0x1e8], R25 ;  /* 0x0001e81901007387 */ /* 0x000fe20000100800 */
[----:B0-----:R-:W2:Y:S01]  /*1c020*/  LDL.LU R23, [R1+0x1d8] ;  /* 0x0001d80001177983 */ /* 0x001ea20000300800 */
[----:B------:R-:W-:Y:S02]  /*1c030*/  STL [R1+0x1bc], R12 ;  /* 0x0001bc0c01007387 */ /* 0x000fe40000100800 */
[----:B------:R-:W3:Y:S02]  /*1c040*/  LDL.LU R14, [R1+0x1c8] ;  /* 0x0001c800010e7983 */ /* 0x000ee40000300800 */
[----:B------:R-:W-:Y:S01]  /*1c050*/  IMAD.X R24, R24, 0x1, R0, P2 ;  /* 0x0000000118187824 */ /* 0x000fe200010e0600 */
[----:B------:R-:W-:-:S04]  /*1c060*/  IADD3 R28, P2, R28, R5, RZ ;  /* 0x000000051c1c7210 */ /* 0x000fc80007f5e0ff */
[----:B------:R-:W-:Y:S04]  /*1c070*/  STL [R1+0x1e0], R24 ;  /* 0x0001e01801007387 */ /* 0x000fe80000100800 */
[----:B---3--:R0:W-:Y:S01]  /*1c080*/  STL [R1+0x924], R14 ;  /* 0x0009240e01007387 */ /* 0x0081e20000100800 */
[----:B------:R-:W-:Y:S03]  /*1c090*/  STL [R1+0x74c], R28 ;  /* 0x00074c1c01007387 */ /* 0x000fe60000100800 */
        /* <DEDUP_REMOVED lines=8> */
[----:B------:R-:W3:Y:S01]  /*1c120*/  LDL.LU R26, [R1+0x76c] ;  /* 0x00076c00011a7983 */ /* 0x000ee20000300800 */
[----:B------:R-:W3:Y:S01]  /*1c130*/  LDL.LU R9, [R1+0x1b8] ;  /* 0x0001b80001097983 */ /* 0x000ee20000300800 */
        /* <DEDUP_REMOVED lines=21> */
[----:B------:R0:W-:Y:S02]  /*1c290*/  STL [R1+0x1d8], R23 ;  /* 0x0001d81701007387 */ /* 0x0001e40000100800 */
[----:B0-----:R-:W3:Y:S01]  /*1c2a0*/  LDL.LU R23, [R1+0x7a8] ;  /* 0x0007a80001177983 */ /* 0x001ee20000300800 */
        /* <DEDUP_REMOVED lines=10> */
[-C--:B---3--:R-:W-:Y:S01]  /*1c350*/  IADD3 R26, P6, R26, R5.reuse, RZ ;  /* 0x000000051a1a7210 */ /* 0x088fe20007fde0ff */
        /* <DEDUP_REMOVED lines=10> */
[----:B--2---:R-:W-:Y:S01]  /*1c400*/  IMAD.X R14, R14, 0x1, R0, P5 ;  /* 0x000000010e0e7824 */ /* 0x004fe200028e0600 */
[----:B------:R-:W-:-:S04]  /*1c410*/  IADD3 R15, P5, R15, R5, RZ ;  /* 0x000000050f0f7210 */ /* 0x000fc80007fbe0ff */
[----:B------:R0:W-:Y:S04]  /*1c420*/  STL [R1+0x1c8], R14 ;  /* 0x0001c80e01007387 */ /* 0x0001e80000100800 */
[----:B0-----:R0:W5:Y:S01]  /*1c430*/  LDL.LU R14, [R1+0x920] ;  /* 0x00092000010e7983 */ /* 0x0011620000300800 */
[----:B------:R1:W-:Y:S03]  /*1c440*/  STL [R1+0x764], R15 ;  /* 0x0007640f01007387 */ /* 0x0003e60000100800 */
[----:B-1----:R0:W5:Y:S01]  /*1c450*/  LDL.LU R15, [R1+0x91c] ;  /* 0x00091c00010f7983 */ /* 0x0021620000300800 */
[----:B------:R1:W-:Y:S03]  /*1c460*/  STL [R1+0x1c0], R4 ;  /* 0x0001c00401007387 */ /* 0x0003e60000100800 */
[----:B-1----:R0:W5:Y:S01]  /*1c470*/  LDL.LU R4, [R1+0x918] ;  /* 0x0009180001047983 */ /* 0x0021620000300800 */
[----:B------:R1:W-:Y:S03]  /*1c480*/  STL [R1+0x76c], R26 ;  /* 0x00076c1a01007387 */ /* 0x0003e60000100800 */
[----:B-1----:R0:W5:Y:S01]  /*1c490*/  LDL.LU R26, [R1+0x914] ;  /* 0x00091400011a7983 */ /* 0x0021620000300800 */
[----:B------:R1:W-:Y:S03]  /*1c4a0*/  STL [R1+0x1b8], R9 ;  /* 0x0001b80901007387 */ /* 0x0003e60000100800 */
[----:B-1----:R0:W5:Y:S01]  /*1c4b0*/  LDL.LU R9, [R1+0x910] ;  /* 0x0009100001097983 */ /* 0x0021620000300800 */
[----:B------:R1:W-:Y:S02]  /*1c4c0*/  STL [R1+0x774], R3 ;  /* 0x0007740301007387 */ /* 0x0003e40000100800 */
[----:B------:R-:W-:Y:S01]  /*1c4d0*/  IMAD.X R25, R25, 0x1, R0, P5 ;  /* 0x0000000119197824 */ /* 0x000fe200028e0600 */
[----:B-1----:R0:W5:Y:S01]  /*1c4e0*/  LDL.LU R3, [R1+0x90c] ;  /* 0x00090c0001037983 */ /* 0x0021620000300800 */
[----:B------:R1:W-:Y:S01]  /*1c4f0*/  STL [R1+0x1b4], R22 ;  /* 0x0001b41601007387 */ /* 0x0003e20000100800 */
[----:B------:R-:W-:-:S02]  /*1c500*/  IADD3 R24, P5, R24, R5, RZ ;  /* 0x0000000518187210 */ /* 0x000fc40007fbe0ff */
[----:B-1----:R0:W5:Y:S01]  /*1c510*/  LDL.LU R22, [R1+0x908] ;  /* 0x0009080001167983 */ /* 0x0021620000300800 */
        /* <DEDUP_REMOVED lines=17> */
[----:B-1----:R-:W2:Y:S01]  /*1c630*/  LDL.LU R28, [R1+0x8e4] ;  /* 0x0008e400011c7983 */ /* 0x002ea20000300800 */
[--C-:B------:R-:W-:Y:S01]  /*1c640*/  IMAD.X R6, R6, 0x1, R0.reuse, P1 ;  /* 0x0000000106067824 */ /* 0x100fe200008e0600 */
[-C--:B------:R-:W-:Y:S01]  /*1c650*/  IADD3 R7, P1, R7, R5.reuse, RZ ;  /* 0x0000000507077210 */ /* 0x080fe20007f3e0ff */
[--C-:B------:R-:W-:Y:S01]  /*1c660*/  IMAD.X R16, R16, 0x1, R0.reuse, P2 ;  /* 0x0000000110107824 */ /* 0x100fe200010e0600 */
[-C--:B------:R-:W-:Y:S01]  /*1c670*/  IADD3 R17, P2, R17, R5.reuse, RZ ;  /* 0x0000000511117210 */ /* 0x080fe20007f5e0ff */
[--C-:B------:R-:W-:Y:S01]  /*1c680*/  IMAD.X R18, R18, 0x1, R0.reuse, P3 ;  /* 0x0000000112127824 */ /* 0x100fe200018e0600 */
[----:B------:R-:W-:Y:S01]  /*1c690*/  STL [R1+0x768], R6 ;  /* 0x0007680601007387 */ /* 0x000fe20000100800 */
[----:B------:R-:W-:Y:S01]  /*1c6a0*/  IADD3 R19, P3, R19, R5, RZ ;  /* 0x0000000513137210 */ /* 0x000fe20007f7e0ff */
[----:B------:R-:W-:Y:S02]  /*1c6b0*/  STL [R1+0x7a4], R7 ;  /* 0x0007a40701007387 */ /* 0x000fe40000100800 */
[--C-:B------:R-:W-:Y:S01]  /*1c6c0*/  IMAD.X R27, R27, 0x1, R0.reuse, P4 ;  /* 0x000000011b1b7824 */ /* 0x100fe200020e0600 */
[----:B------:R-:W-:Y:S01]  /*1c6d0*/  STL [R1+0x770], R16 ;  /* 0x0007701001007387 */ /* 0x000fe20000100800 */
[----:B------:R-:W-:Y:S02]  /*1c6e0*/  STL [R1+0x7ac], R17 ;  /* 0x0007ac1101007387 */ /* 0x000fe40000100800 */
[----:B------:R-:W-:Y:S02]  /*1c6f0*/  STL [R1+0x778], R18 ;  /* 0x0007781201007387 */ /* 0x000fe40000100800 */
[----:B------:R-:W-:Y:S01]  /*1c700*/  STL [R1+0x7b0], R19 ;  /* 0x0007b01301007387 */ /* 0x000fe20000100800 */
[----:B------:R-:W-:Y:S01]  /*1c710*/  STL [R1+0x780], R27 ;  /* 0x0007801b01007387 */ /* 0x000fe20000100800 */
[----:B------:R-:W-:-:S02]  /*1c720*/  IMAD.X R8, R8, 0x1, R0, P5 ;  /* 0x0000000108087824 */ /* 0x000fc400028e0600 */
[--C-:B------:R-:W-:Y:S02]  /*1c730*/  IMAD.X R10, R10, 0x1, R0.reuse, P6 ;  /* 0x000000010a0a7824 */ /* 0x100fe400030e0600 */
[--C-:B------:R-:W-:Y:S02]  /*1c740*/  IMAD.X R23, R23, 0x1, R0.reuse, P3 ;  /* 0x0000000117177824 */ /* 0x100fe400018e0600 */
[--C-:B------:R-:W-:Y:S02]  /*1c750*/  IMAD.X R11, R11, 0x1, R0.reuse, P2 ;  /* 0x000000010b0b7824 */ /* 0x100fe400010e0600 */
[----:B--2---:R-:W-:-:S05]  /*1c760*/  IMAD.X R28, R28, 0x1, R0, P1 ;  /* 0x000000011c1c7824 */ /* 0x004fca00008e0600 */
[----:B------:R1:W-:Y:S01]  /*1c770*/  STL [R1+0x798], R28 ;  /* 0x0007981c01007387 */ /* 0x0003e20000100800 */
[----:B------:R0:W-:Y:S02]  /*1c780*/  STL [R1+0x788], R8 ;  /* 0x0007880801007387 */ /* 0x0001e40000100800 */
[----:B------:R0:W-:Y:S01]  /*1c790*/  STL [R1+0x790], R10 ;  /* 0x0007900a01007387 */ /* 0x0001e20000100800 */
[----:B-1----:R-:W1:Y:S01]  /*1c7a0*/  S2R R28, SR_TID.X ;  /* 0x00000000001c7919 */ /* 0x002e620000002100 */
[----:B------:R0:W-:Y:S02]  /*1c7b0*/  STL [R1+0x7a8], R23 ;  /* 0x0007a81701007387 */ /* 0x0001e40000100800 */
[----:B------:R0:W-:Y:S01]  /*1c7c0*/  STL [R1+0x7a0], R11 ;  /* 0x0007a00b01007387 */ /* 0x0001e20000100800 */
[----:B-1----:R-:W-:-:S05]  /*1c7d0*/  LOP3.LUT R28, R28, 0x3f, RZ, 0xc0, !PT ;  /* 0x0000003f1c1c7812 */ /* 0x002fca00078ec0ff */
[----:B------:R-:W-:Y:S01]  /*1c7e0*/  IMAD.SHL.U32 R28, R28, 0x2, RZ ;  /* 0x000000021c1c7824 */ /* 0x000fe200078e00ff */
[----:B0-----:R-:W-:Y:S01]  /*1c7f0*/  @!P0 CALL.REL.NOINC `(.L_x_2) ;  /* 0x0000001000008944 */ /* 0x001fe20003c00000 */
[----:B------:R-:W-:Y:S05]  /*1c800*/  BRA `(.L_x_3) ;  /* 0xfffee32000007947 */ /* 0x000fea000383ffff */
.L_x_2:
[----:B-----5:R0:W-:Y:S04]  /*1c810*/  STL [R1+0x8ec], R20 ;  /* 0x0008ec1401007387 */ /* 0x0201e80000100800 */
[----:B------:R1:W-:Y:S01]  /*1c820*/  STL [R1+0x8e8], R24 ;  /* 0x0008e81801007387 */ /* 0x0003e20000100800 */
[----:B0-----:R-:W-:-:S03]  /*1c830*/  IMAD.MOV.U32 R20, RZ, RZ, R4 ;  /* 0x000000ffff147224 */ /* 0x001fc600078e0004 */
[----:B-1----:R-:W2:Y:S04]  /*1c840*/  LDL.LU R24, [R1+0xbc] ;  /* 0x0000bc0001187983 */ /* 0x002ea80000300800 */
[----:B------:R0:W-:Y:S04]  /*1c850*/  STL [R1+0x8e4], R25 ;  /* 0x0008e41901007387 */ /* 0x0001e80000100800 */
[----:B0-----:R-:W3:Y:S04]  /*1c860*/  LDL.LU R25, [R1+0x98] ;  /* 0x0000980001197983 */ /* 0x001ee80000300800 */
[----:B------:R-:W3:Y:S04]  /*1c870*/  LDL.LU R5, [R1+0xa8] ;  /* 0x0000a80001057983 */ /* 0x000ee80000300800 */
[----:B------:R-:W4:Y:S04]  /*1c880*/  LDL.LU R0, [R1+0xb8] ;  /* 0x0000b80001007983 */ /* 0x000f280000300800 */
        /* <DEDUP_REMOVED lines=8> */
[----:B------:R-:W4:Y:S01]  /*1c910*/  LDL.LU R10, [R1+0x108] ;  /* 0x00010800010a7983 */ /* 0x000f220000300800 */
[----:B------:R-:W-:-:S03]  /*1c920*/  F2FP.BF16.PACK_AB R3, R20, R3 ;  /* 0x000000031403723e */ /* 0x000fc600000010ff */
[----:B------:R-:W4:Y:S04]  /*1c930*/  LDL.LU R19, [R1+0xb4] ;  /* 0x0000b40001137983 */ /* 0x000f280000300800 */
[----:B------:R-:W4:Y:S04]  /*1c940*/  LDL.LU R8, [R1+0xc4] ;  /* 0x0000c40001087983 */ /* 0x000f280000300800 */
[----:B------:R-:W4:Y:S04]  /*1c950*/  LDL.LU R27, [R1+0xb0] ;  /* 0x0000b000011b7983 */ /* 0x000f280000300800 */
[----:B------:R-:W4:Y:S04]  /*1c960*/  LDL.LU R23, [R1+0xf4] ;  /* 0x0000f40001177983 */ /* 0x000f280000300800 */
[----:B------:R-:W4:Y:S01]  /*1c970*/  LDL.LU R20, [R1+0x8ec] ;  /* 0x0008ec0001147983 */ /* 0x000f220000300800 */
[----:B--2---:R-:W-:-:S03]  /*1c980*/  F2FP.BF16.PACK_AB R2, R24, R2 ;  /* 0x000000021802723e */ /* 0x004fc600000010ff */
[----:B------:R-:W2:Y:S01]  /*1c990*/  LDL.LU R24, [R1+0x8e8] ;  /* 0x0008e80001187983 */ /* 0x000ea20000300800 */
[----:B---3--:R-:W-:-:S03]  /*1c9a0*/  F2FP.BF16.PACK_AB R5, R25, R5 ;  /* 0x000000051905723e */ /* 0x008fc600000010ff */
[----:B------:R-:W2:Y:S01]  /*1c9b0*/  LDL.LU R25, [R1+0x8e4] ;  /* 0x0008e40001197983 */ /* 0x000ea20000300800 */
[----:B------:R-:W-:Y:S02]  /*1c9c0*/  F2FP.BF16.PACK_AB R9, R15, R9 ;  /* 0x000000090f09723e */ /* 0x000fe400000010ff */
[----:B------:R-:W-:Y:S02]  /*1c9d0*/  F2FP.BF16.PACK_AB R15, R14, R26 ;  /* 0x0000001a0e0f723e */ /* 0x000fe400000010ff */
[----:B------:R-:W-:Y:S02]  /*1c9e0*/  F2FP.BF16.PACK_AB R13, R21, R13 ;  /* 0x0000000d150d723e */ /* 0x000fe400000010ff */
[----:B----4-:R-:W-:Y:S02]  /*1c9f0*/  F2FP.BF16.PACK_AB R4, R0, R4 ;  /* 0x000000040004723e */ /* 0x010fe400000010ff */
[----:B------:R-:W-:Y:S02]  /*1ca00*/  F2FP.BF16.PACK_AB R7, R28, R7 ;  /* 0x000000071c07723e */ /* 0x000fe400000010ff */
[----:B------:R-:W-:-:S02]  /*1ca10*/  F2FP.BF16.PACK_AB R6, R6, R16 ;  /* 0x000000100606723e */ /* 0x000fc400000010ff */
[----:B------:R-:W-:Y:S02]  /*1ca20*/  F2FP.BF16.PACK_AB R11, R17, R11 ;  /* 0x0000000b110b723e */ /* 0x000fe400000010ff */
[----:B------:R-:W-:Y:S02]  /*1ca30*/  F2FP.BF16.PACK_AB R10, R18, R10 ;  /* 0x0000000a120a723e */ /* 0x000fe400000010ff */
[----:B------:R-:W-:Y:S02]  /*1ca40*/  F2FP.BF16.PACK_AB R8, R19, R8 ;  /* 0x000000081308723e */ /* 0x000fe400000010ff */
[----:B------:R-:W-:Y:S02]  /*1ca50*/  F2FP.BF16.PACK_AB R14, R27, R22 ;  /* 0x000000161b0e723e */ /* 0x000fe400000010ff */
[----:B------:R-:W-:Y:S02]  /*1ca60*/  F2FP.BF16.PACK_AB R12, R23, R12 ;  /* 0x0000000c170c723e */ /* 0x000fe400000010ff */
[----:B------:R-:W-:-:S02]  /*1ca70*/  F2FP.BF16.PACK_AB R19, R20, R29 ;  /* 0x0000001d1413723e */ /* 0x000fc400000010ff */
[----:B--2---:R-:W-:Y:S02]  /*1ca80*/  F2FP.BF16.PACK_AB R18, R25, R24 ;  /* 0x000000181912723e */ /* 0x004fe400000010ff */
.L_x_1:
[----:B------:R-:W2:Y:S04]  /*1ca90*/  LDL.LU R17, [R1+0x7d8] ;  /* 0x0007d80001117983 */ /* 0x000ea80000300800 */
[----:B------:R-:W3:Y:S04]  /*1caa0*/  LDL.LU R22, [R1+0x7dc] ;  /* 0x0007dc0001167983 */ /* 0x000ee80000300800 */
[----:B------:R-:W0:Y:S04]  /*1cab0*/  S2R R23, SR_TID.X ;  /* 0x0000000000177919 */ /* 0x000e280000002100 */
[----:B------:R-:W4:Y:S04]  /*1cac0*/  LDL.LU R20, [R1+0x7e0] ;  /* 0x0007e00001147983 */ /* 0x000f280000300800 */
[----:B------:R-:W5:Y:S01]  /*1cad0*/  S2R R24, SR_TID.X ;  /* 0x0000000000187919 */ /* 0x000f620000002100 */
[----:B01----:R-:W-:-:S02]  /*1cae0*/  SHF.R.S32.HI R0, RZ, 0x4, R23 ;  /* 0x00000004ff007819 */ /* 0x003fc40000011417 */
[----:B------:R-:W-:Y:S02]  /*1caf0*/  LOP3.LUT R16, R23, 0xc, RZ, 0xc0, !PT ;  /* 0x0000000c17107812 */ /* 0x000fe400078ec0ff */
[----:B------:R-:W-:-:S04]  /*1cb00*/  SGXT R0, R0, 0x1 ;  /* 0x000000010000781a */ /* 0x000fc80000000200 */
[----:B------:R-:W-:Y:S02]  /*1cb10*/  LOP3.LUT R0, R0, 0x408, RZ, 0xc0, !PT ;  /* 0x0000040800007812 */ /* 0x000fe400078ec0ff */
[----:B-----5:R-:W-:Y:S01]  /*1cb20*/  LOP3.LUT R24, R24, 0x20, RZ, 0xc0, !PT ;  /* 0x0000002018187812 */ /* 0x020fe200078ec0ff */
[----:B------:R-:W-:Y:S01]  /*1cb30*/  BAR.SYNC.DEFER_BLOCKING 0x0 ;  /* 0x0000000000007b1d */ /* 0x000fe20000010000 */
[----:B--2---:R-:W-:Y:S02]  /*1cb40*/  LOP3.LUT R17, R17, 0x60, RZ, 0xc0, !PT ;  /* 0x0000006011117812 */ /* 0x004fe400078ec0ff */
[----:B---3--:R-:W-:-:S03]  /*1cb50*/  LOP3.LUT R0, R0, 0x78, R22, 0x78, !PT ;  /* 0x0000007800007812 */ /* 0x008fc600078e7816 */
[----:B------:R-:W-:Y:S01]  /*1cb60*/  IMAD R21, R16, 0x100, R17 ;  /* 0x0000010010157824 */ /* 0x000fe200078e0211 */
[----:B------:R-:W-:Y:S02]  /*1cb70*/  LOP3.LUT R17, R22, 0x180, RZ, 0xc0, !PT ;  /* 0x0000018016117812 */ /* 0x000fe400078ec0ff */
[----:B------:R-:W2:Y:S01]  /*1cb80*/  LDL.LU R22, [R1+0x1a8] ;  /* 0x0001a80001167983 */ /* 0x000ea20000300800 */
[----:B------:R-:W-:Y:S01]  /*1cb90*/  IMAD R16, R16, 0x2, R21 ;  /* 0x0000000210107824 */ /* 0x000fe200078e0215 */
[----:B------:R-:W-:Y:S01]  /*1cba0*/  SHF.R.U32.HI R23, RZ, 0x5, R23 ;  /* 0x00000005ff177819 */ /* 0x000fe20000011617 */
[----:B------:R-:W-:Y:S01]  /*1cbb0*/  IMAD R0, R24, 0x10, R0 ;  /* 0x0000001018007824 */ /* 0x000fe200078e0200 */
[----:B----4-:R-:W-:Y:S01]  /*1cbc0*/  ISETP.GE.AND P0, PT, R20, c[0x0][0x178], PT ;  /* 0x00005e0014007a0c */ /* 0x010fe20003f06270 */
[----:B------:R-:W-:Y:S01]  /*1cbd0*/  IMAD.IADD R17, R17, 0x1, R16 ;  /* 0x0000000111117824 */ /* 0x000fe200078e0210 */
[----:B------:R-:W-:Y:S02]  /*1cbe0*/  SGXT.U32 R23, R23, 0x1 ;  /* 0x000000011717781a */ /* 0x000fe40000000000 */
[----:B------:R-:W-:Y:S01]  /*1cbf0*/  LOP3.LUT R16, R0, 0x10, RZ, 0x3c, !PT ;  /* 0x0000001000107812 */ /* 0x000fe200078e3cff */
[----:B------:R0:W-:Y:S01]  /*1cc00*/  STS.64 [R0], R18 ;  /* 0x0000001200007388 */ /* 0x0001e20000000a00 */
[----:B------:R-:W-:-:S03]  /*1cc10*/  LOP3.LUT R24, R17, 0x18, RZ, 0x3c, !PT ;  /* 0x0000001811187812 */ /* 0x000fc600078e3cff */
[----:B------:R-:W-:Y:S04]  /*1cc20*/  STS.64 [R0+0x100], R12 ;  /* 0x0001000c00007388 */ /* 0x000fe80000000a00 */
[----:B------:R-:W-:Y:S04]  /*1cc30*/  STS.64 [R0+0x80], R14 ;  /* 0x0000800e00007388 */ /* 0x000fe80000000a00 */
[----:B------:R1:W-:Y:S01]  /*1cc40*/  STS.64 [R0+0x180], R8 ;  /* 0x0001800800007388 */ /* 0x0003e20000000a00 */
[----:B0-----:R-:W-:-:S03]  /*1cc50*/  LOP3.LUT R18, R17, 0x10, RZ, 0x3c, !PT ;  /* 0x0000001011127812 */ /* 0x001fc600078e3cff */
[----:B------:R-:W-:Y:S04]  /*1cc60*/  STS.64 [R16+0x800], R10 ;  /* 0x0008000a10007388 */ /* 0x000fe80000000a00 */
[----:B------:R-:W-:Y:S04]  /*1cc70*/  STS.64 [R16+0x900], R6 ;  /* 0x0009000610007388 */ /* 0x000fe80000000a00 */
[----:B------:R-:W-:Y:S01]  /*1cc80*/  STS.64 [R16+0x880], R4 ;  /* 0x0008800410007388 */ /* 0x000fe20000000a00 */
[----:B-1----:R-:W-:-:S03]  /*1cc90*/  LOP3.LUT R8, R17, 0x8, RZ, 0x3c, !PT ;  /* 0x0000000811087812 */ /* 0x002fc600078e3cff */
[----:B------:R0:W-:Y:S04]  /*1cca0*/  STS.64 [R16+0x980], R2 ;  /* 0x0009800210007388 */ /* 0x0001e80000000a00 */
[----:B------:R-:W-:Y:S01]  /*1ccb0*/  BAR.SYNC.DEFER_BLOCKING 0x0 ;  /* 0x0000000000007b1d */ /* 0x000fe20000010000 */
[----:B0-----:R-:W-:-:S05]  /*1ccc0*/  IMAD R2, R20, c[0x0][0x194], RZ ;  /* 0x0000650014027a24 */ /* 0x001fca00078e02ff */
[----:B------:R-:W0:Y:S04]  /*1ccd0*/  LDS.64 R12, [R17] ;  /* 0x00000000110c7984 */ /* 0x000e280000000a00 */
[----:B------:R-:W1:Y:S04]  /*1cce0*/  LDS.64 R14, [R8] ;  /* 0x00000000080e7984 */ /* 0x000e680000000a00 */
[----:B------:R-:W-:Y:S01]  /*1ccf0*/  LDS.64 R10, [R24] ;  /* 0x00000000180a7984 */ /* 0x000fe20000000a00 */
[C-C-:B--2---:R-:W-:Y:S02]  /*1cd00*/  LOP3.LUT R4, R22.reuse, 0x12, R23.reuse, 0xfe, !PT ;  /* 0x0000001216047812 */ /* 0x144fe400078efe17 */
[----:B------:R-:W-:-:S02]  /*1cd10*/  LOP3.LUT R0, R22, 0x14, R23, 0xfe, !PT ;  /* 0x0000001416007812 */ /* 0x000fc400078efe17 */
[C-C-:B------:R-:W-:Y:S01]  /*1cd20*/  LOP3.LUT R5, R22.reuse, 0x16, R23.reuse, 0xfe, !PT ;  /* 0x0000001616057812 */ /* 0x140fe200078efe17 */
[----:B------:R2:W-:Y:S01]  /*1cd30*/  STL [R1], R4 ;  /* 0x0000000401007387 */ /* 0x0005e20000100800 */
[C-C-:B------:R-:W-:Y:S02]  /*1cd40*/  LOP3.LUT R7, R22.reuse, 0x34, R23.reuse, 0xfe, !PT ;  /* 0x0000003416077812 */ /* 0x140fe400078efe17 */
[C---:B------:R-:W-:Y:S01]  /*1cd50*/  LOP3.LUT R9, R22.reuse, R23, RZ, 0xfc, !PT ;  /* 0x0000001716097212 */ /* 0x040fe200078efcff */
[----:B------:R3:W-:Y:S01]  /*1cd60*/  STL [R1+0x4], R0 ;  /* 0x0000040001007387 */ /* 0x0007e20000100800 */
[C-C-:B------:R-:W-:Y:S02]  /*1cd70*/  LOP3.LUT R6, R22.reuse, 0x36, R23.reuse, 0xfe, !PT ;  /* 0x0000003616067812 */ /* 0x140fe400078efe17 */
[C---:B------:R-:W-:Y:S01]  /*1cd80*/  ISETP.LT.AND P1, PT, R9.reuse, c[0x0][0x17c], !P0 ;  /* 0x00005f0009007a0c */ /* 0x040fe20004721270 */
[----:B0-----:R-:W-:Y:S01]  /*1cd90*/  STL [R1+0x8e4], R13 ;  /* 0x0008e40d01007387 */ /* 0x001fe20000100800 */
[----:B------:R-:W-:Y:S01]  /*1cda0*/  IMAD R9, R9, c[0x0][0x198], RZ ;  /* 0x0000660009097a24 */ /* 0x000fe200078e02ff */
[----:B--2---:R-:W-:-:S02]  /*1cdb0*/  LOP3.LUT R4, R22, 0x18, R23, 0xfe, !PT ;  /* 0x0000001816047812 */ /* 0x004fc400078efe17 */
[----:B------:R0:W-:Y:S01]  /*1cdc0*/  STL [R1+0x8], R5 ;  /* 0x0000080501007387 */ /* 0x0001e20000100800 */
[C-C-:B------:R-:W-:Y:S02]  /*1cdd0*/  LOP3.LUT R25, R22.reuse, 0x3a, R23.reuse, 0xfe, !PT ;  /* 0x0000003a16197812 */ /* 0x140fe400078efe17 */
[C-C-:B---3--:R-:W-:Y:S01]  /*1cde0*/  LOP3.LUT R0, R22.reuse, 0x1a, R23.reuse, 0xfe, !PT ;  /* 0x0000001a16007812 */ /* 0x148fe200078efe17 */
[----:B------:R2:W-:Y:S01]  /*1cdf0*/  STL [R1+0xc], R4 ;  /* 0x00000c0401007387 */ /* 0x0005e20000100800 */
[C-C-:B------:R-:W-:Y:S02]  /*1ce00*/  LOP3.LUT R19, R22.reuse, 0x2, R23.reuse, 0xfe, !PT ;  /* 0x0000000216137812 */ /* 0x140fe400078efe17 */
[C-C-:B------:R-:W-:Y:S01]  /*1ce10*/  LOP3.LUT R20, R22.reuse, 0x4, R23.reuse, 0xfe, !PT ;  /* 0x0000000416147812 */ /* 0x140fe200078efe17 */
[----:B------:R3:W-:Y:S01]  /*1ce20*/  STL [R1+0x10], R0 ;  /* 0x0000100001007387 */ /* 0x0007e20000100800 */
[C---:B------:R-:W-:Y:S01]  /*1ce30*/  ISETP.LT.AND P5, PT, R19.reuse, c[0x0][0x17c], !P0 ;  /* 0x00005f0013007a0c */ /* 0x040fe200047a1270 */
[----:B------:R-:W-:Y:S01]  /*1ce40*/  IMAD R19, R19, c[0x0][0x198], RZ ;  /* 0x0000660013137a24 */ /* 0x000fe200078e02ff */
[----:B0-----:R-:W-:-:S02]  /*1ce50*/  LOP3.LUT R5, R22, 0x1c, R23, 0xfe, !PT ;  /* 0x0000001c16057812 */ /* 0x001fc400078efe17 */
[C-C-:B------:R-:W-:Y:S02]  /*1ce60*/  LOP3.LUT R21, R22.reuse, 0x6, R23.reuse, 0xfe, !PT ;  /* 0x0000000616157812 */ /* 0x140fe400078efe17 */
[C-C-:B--2---:R-:W-:Y:S01]  /*1ce70*/  LOP3.LUT R4, R22.reuse, 0x1e, R23.reuse, 0xfe, !PT ;  /* 0x0000001e16047812 */ /* 0x144fe200078efe17 */
[----:B------:R0:W-:Y:S01]  /*1ce80*/  STL [R1+0x14], R5 ;  /* 0x0000140501007387 */ /* 0x0001e20000100800 */
[C-C-:B------:R-:W-:Y:S02]  /*1ce90*/  LOP3.LUT R3, R22.reuse, 0x8, R23.reuse, 0xfe, !PT ;  /* 0x0000000816037812 */ /* 0x140fe400078efe17 */
[C-C-:B---3--:R-:W-:Y:S01]  /*1cea0*/  LOP3.LUT R0, R22.reuse, 0x20, R23.reuse, 0xfe, !PT ;  /* 0x0000002016007812 */ /* 0x148fe200078efe17 */
[----:B------:R2:W-:Y:S01]  /*1ceb0*/  STL [R1+0x18], R4 ;  /* 0x0000180401007387 */ /* 0x0005e20000100800 */
[C-C-:B------:R-:W-:Y:S02]  /*1cec0*/  LOP3.LUT R26, R22.reuse, 0xa, R23.reuse, 0xfe, !PT ;  /* 0x0000000a161a7812 */ /* 0x140fe400078efe17 */
[C-C-:B------:R-:W-:Y:S01]  /*1ced0*/  LOP3.LUT R27, R22.reuse, 0xc, R23.reuse, 0xfe, !PT ;  /* 0x0000000c161b7812 */ /* 0x140fe200078efe17 */
[----:B------:R3:W-:Y:S01]  /*1cee0*/  STL [R1+0x1c], R0 ;  /* 0x00001c0001007387 */ /* 0x0007e20000100800 */
[----:B------:R-:W-:-:S02]  /*1cef0*/  LOP3.LUT R28, R22, 0xe, R23, 0xfe, !PT ;  /* 0x0000000e161c7812 */ /* 0x000fc400078efe17 */
[C-C-:B0-----:R-:W-:Y:S02]  /*1cf00*/  LOP3.LUT R5, R22.reuse, 0x28, R23.reuse, 0xfe, !PT ;  /* 0x0000002816057812 */ /* 0x141fe400078efe17 */
[C-C-:B------:R-:W-:Y:S02]  /*1cf10*/  LOP3.LUT R29, R22.reuse, 0x10, R23.reuse, 0xfe, !PT ;  /* 0x00000010161d7812 */ /* 0x140fe400078efe17 */
[C-C-:B--2---:R-:W-:Y:S02]  /*1cf20*/  LOP3.LUT R4, R22.reuse, 0x24, R23.reuse, 0xfe, !PT ;  /* 0x0000002416047812 */ /* 0x144fe400078efe17 */
[C-C-:B------:R-:W-:Y:S02]  /*1cf30*/  LOP3.LUT R13, R22.reuse, 0x22, R23.reuse, 0xfe, !PT ;  /* 0x00000022160d7812 */ /* 0x140fe400078efe17 */
[----:B---3--:R-:W-:Y:S01]  /*1cf40*/  LOP3.LUT R0, R22, 0x26, R23, 0xfe, !PT ;  /* 0x0000002616007812 */ /* 0x008fe200078efe17 */
[----:B------:R0:W-:Y:S01]  /*1cf50*/  STL [R1+0x28], R4 ;  /* 0x0000280401007387 */ /* 0x0001e20000100800 */
[C---:B------:R-:W-:Y:S01]  /*1cf60*/  ISETP.LT.AND P3, PT, R20.reuse, c[0x0][0x17c], !P0 ;  /* 0x00005f0014007a0c */ /* 0x040fe20004761270 */
[----:B------:R-:W-:Y:S01]  /*1cf70*/  IMAD R20, R20, c[0x0][0x198], RZ ;  /* 0x0000660014147a24 */ /* 0x000fe200078e02ff */
[C---:B------:R-:W-:Y:S01]  /*1cf80*/  ISETP.LT.AND P4, PT, R21.reuse, c[0x0][0x17c], !P0 ;  /* 0x00005f0015007a0c */ /* 0x040fe20004781270 */
[----:B------:R2:W-:Y:S01]  /*1cf90*/  STL [R1+0x2c], R0 ;  /* 0x00002c0001007387 */ /* 0x0005e20000100800 */
[----:B------:R-:W-:-:S03]  /*1cfa0*/  IMAD R21, R21, c[0x0][0x198], RZ ;  /* 0x0000660015157a24 */ /* 0x000fc600078e02ff */
[----:B------:R3:W-:Y:S01]  /*1cfb0*/  STL [R1+0x30], R5 ;  /* 0x0000300501007387 */ /* 0x0007e20000100800 */
[C-C-:B0-----:R-:W-:Y:S02]  /*1cfc0*/  LOP3.LUT R4, R22.reuse, 0x2a, R23.reuse, 0xfe, !PT ;  /* 0x0000002a16047812 */ /* 0x141fe400078efe17 */
[----:B--2---:R-:W-:-:S03]  /*1cfd0*/  LOP3.LUT R0, R22, 0x2c, R23, 0xfe, !PT ;  /* 0x0000002c16007812 */ /* 0x004fc600078efe17 */
[----:B------:R0:W-:Y:S01]  /*1cfe0*/  STL [R1+0x34], R4 ;  /* 0x0000340401007387 */ /* 0x0001e20000100800 */
[----:B---3--:R-:W-:-:S03]  /*1cff0*/  LOP3.LUT R5, R22, 0x2e, R23, 0xfe, !PT ;  /* 0x0000002e16057812 */ /* 0x008fc600078efe17 */
[----:B------:R2:W-:Y:S04]  /*1d000*/  STL [R1+0x38], R0 ;  /* 0x0000380001007387 */ /* 0x0005e80000100800 */
[----:B------:R-:W-:Y:S01]  /*1d010*/  STL [R1+0x3c], R5 ;  /* 0x00003c0501007387 */ /* 0x000fe20000100800 */
[C-C-:B0-----:R-:W-:Y:S02]  /*1d020*/  LOP3.LUT R4, R22.reuse, 0x30, R23.reuse, 0xfe, !PT ;  /* 0x0000003016047812 */ /* 0x141fe400078efe17 */
[----:B--2---:R-:W-:-:S03]  /*1d030*/  LOP3.LUT R0, R22, 0x32, R23, 0xfe, !PT ;  /* 0x0000003216007812 */ /* 0x004fc600078efe17 */
[----:B------:R-:W-:Y:S04]  /*1d040*/  STL [R1+0x40], R4 ;  /* 0x0000400401007387 */ /* 0x000fe80000100800 */
[----:B------:R-:W0:Y:S04]  /*1d050*/  LDS.64 R4, [R18] ;  /* 0x0000000012047984 */ /* 0x000e280000000a00 */
[----:B------:R2:W-:Y:S04]  /*1d060*/  STL [R1+0x44], R0 ;  /* 0x0000440001007387 */ /* 0x0005e80000100800 */
[----:B------:R-:W-:Y:S04]  /*1d070*/  STL [R1+0x4c], R7 ;  /* 0x00004c0701007387 */ /* 0x000fe80000100800 */
[----:B------:R-:W-:Y:S01]  /*1d080*/  STL [R1+0x50], R6 ;  /* 0x0000500601007387 */ /* 0x000fe20000100800 */
[----:B--2---:R-:W-:-:S03]  /*1d090*/  LEA R0, P2, R2, c[0x0][0x170], 0x1 ;  /* 0x00005c0002007a11 */ /* 0x004fc600078408ff */
[----:B------:R2:W3:Y:S01]  /*1d0a0*/  LDS.64 R6, [R17+0x200] ;  /* 0x0002000011067984 */ /* 0x0004e20000000a00 */
[----:B------:R-:W-:Y:S02]  /*1d0b0*/  LEA.HI.X.SX32 R2, R2, c[0x0][0x174], 0x1, P2 ;  /* 0x00005d0002027a11 */ /* 0x000fe400010f0eff */
[----:B------:R-:W-:Y:S02]  /*1d0c0*/  LEA R16, P2, R9, R0, 0x1 ;  /* 0x0000000009107211 */ /* 0x000fe400078408ff */
[----:B--2---:R-:W-:-:S05]  /*1d0d0*/  LOP3.LUT R17, R22, 0x38, R23, 0xfe, !PT ;  /* 0x0000003816117812 */ /* 0x004fca00078efe17 */
[----:B------:R2:W-:Y:S04]  /*1d0e0*/  STL [R1+0x48], R17 ;  /* 0x0000481101007387 */ /* 0x0005e80000100800 */
[----:B------:R4:W-:Y:S01]  /*1d0f0*/  STL [R1+0x54], R25 ;  /* 0x0000541901007387 */ /* 0x0009e20000100800 */
[----:B--2---:R-:W-:-:S03]  /*1d100*/  LEA.HI.X.SX32 R17, R9, R2, 0x1, P2 ;  /* 0x0000000209117211 */ /* 0x004fc600010f0eff */
[----:B------:R-:W2:Y:S01]  /*1d110*/  LDS.64 R8, [R8+0x200] ;  /* 0x0002000008087984 */ /* 0x000ea20000000a00 */
[----:B----4-:R-:W-:-:S03]  /*1d120*/  LOP3.LUT R25, R22, 0x3c, R23, 0xfe, !PT ;  /* 0x0000003c16197812 */ /* 0x010fc600078efe17 */
[----:B------:R-:W-:Y:S04]  /*1d130*/  @P1 STG.E.U16 [R16.64], R12 ;  /* 0x0000000c10001986 */ /* 0x000fe8000c101508 */
[----:B------:R4:W-:Y:S04]  /*1d140*/  STL [R1+0x58], R25 ;  /* 0x0000581901007387 */ /* 0x0009e80000100800 */
[----:B------:R5:W-:Y:S01]  /*1d150*/  LDS.64 R16, [R24+0x200] ;  /* 0x0002000018107984 */ /* 0x000be20000000a00 */
[----:B----4-:R-:W-:Y:S02]  /*1d160*/  LOP3.LUT R25, R22, 0x3e, R23, 0xfe, !PT ;  /* 0x0000003e16197812 */ /* 0x010fe400078efe17 */
[----:B------:R-:W-:-:S02]  /*1d170*/  LEA R22, P2, R19, R0, 0x1 ;  /* 0x0000000013167211 */ /* 0x000fc400078408ff */
[C---:B-----5:R-:W-:Y:S01]  /*1d180*/  LEA R24, P1, R20.reuse, R0, 0x1 ;  /* 0x0000000014187211 */ /* 0x060fe200078208ff */
[----:B------:R4:W-:Y:S01]  /*1d190*/  STL [R1+0x20], R25 ;  /* 0x0000201901007387 */ /* 0x0009e20000100800 */
[-C--:B------:R-:W-:Y:S02]  /*1d1a0*/  LEA.HI.X.SX32 R23, R19, R2.reuse, 0x1, P2 ;  /* 0x0000000213177211 */ /* 0x080fe400010f0eff */
[C---:B------:R-:W-:Y:S01]  /*1d1b0*/  ISETP.LT.AND P2, PT, R3.reuse, c[0x0][0x17c], !P0 ;  /* 0x00005f0003007a0c */ /* 0x040fe20004741270 */
[----:B------:R-:W-:Y:S01]  /*1d1c0*/  IMAD R3, R3, c[0x0][0x198], RZ ;  /* 0x0000660003037a24 */ /* 0x000fe200078e02ff */
[----:B------:R-:W5:Y:S04]  /*1d1d0*/  LDS.64 R18, [R18+0x200] ;  /* 0x0002000012127984 */ /* 0x000f680000000a00 */
[----:B-1----:R1:W-:Y:S01]  /*1d1e0*/  @P5 STG.E.U16 [R22.64], R14 ;  /* 0x0000000e16005986 */ /* 0x0023e2000c101508 */
[----:B----4-:R-:W-:-:S02]  /*1d1f0*/  LEA.HI.X.SX32 R25, R20, R2, 0x1, P1 ;  /* 0x0000000214197211 */ /* 0x010fc400008f0eff */
[-C--:B------:R-:W-:Y:S02]  /*1d200*/  LEA R20, P6, R3, R0.reuse, 0x1 ;  /* 0x0000000003147211 */ /* 0x080fe400078c08ff */
[C---:B------:R-:W-:Y:S01]  /*1d210*/  ISETP.LT.AND P1, PT, R26.reuse, c[0x0][0x17c], !P0 ;  /* 0x00005f001a007a0c */ /* 0x040fe20004721270 */
[----:B------:R-:W-:Y:S01]  /*1d220*/  IMAD R26, R26, c[0x0][0x198], RZ ;  /* 0x000066001a1a7a24 */ /* 0x000fe200078e02ff */
[----:B0-----:R0:W-:Y:S01]  /*1d230*/  @P3 STG.E.U16 [R24.64], R4 ;  /* 0x0000000418003986 */ /* 0x0011e2000c101508 */
[----:B-1----:R-:W-:-:S04]  /*1d240*/  LEA R22, P5, R21, R0, 0x1 ;  /* 0x0000000015167211 */ /* 0x002fc800078a08ff */
[-C--:B------:R-:W-:Y:S02]  /*1d250*/  LEA.HI.X.SX32 R23, R21, R2.reuse, 0x1, P5 ;  /* 0x0000000215177211 */ /* 0x080fe400028f0eff */
[----:B------:R-:W-:Y:S02]  /*1d260*/  LEA.HI.X.SX32 R21, R3, R2, 0x1, P6 ;  /* 0x0000000203157211 */ /* 0x000fe400030f0eff */
[----:B------:R-:W4:Y:S01]  /*1d270*/  LDL.LU R3, [R1] ;  /* 0x0000000001037983 */ /* 0x000f220000300800 */
[----:B0-----:R-:W-:-:S03]  /*1d280*/  LEA R24, P5, R26, R0, 0x1 ;  /* 0x000000001a187211 */ /* 0x001fc600078a08ff */
[----:B------:R0:W-:Y:S01]  /*1d290*/  @P4 STG.E.U16 [R22.64], R10 ;  /* 0x0000000a16004986 */ /* 0x0001e2000c101508 */
[----:B------:R-:W-:-:S03]  /*1d2a0*/  LEA.HI.X.SX32 R25, R26, R2, 0x1, P5 ;  /* 0x000000021a197211 */ /* 0x000fc600028f0eff */
[----:B---3--:R1:W-:Y:S01]  /*1d2b0*/  @P2 STG.E.U16 [R20.64], R6 ;  /* 0x0000000614002986 */ /* 0x0083e2000c101508 */
[C---:B------:R-:W-:Y:S01]  /*1d2c0*/  ISETP.LT.AND P2, PT, R28.reuse, c[0x0][0x17c], !P0 ;  /* 0x00005f001c007a0c */ /* 0x040fe20004741270 */
[----:B------:R-:W-:Y:S02]  /*1d2d0*/  IMAD R28, R28, c[0x0][0x198], RZ ;  /* 0x000066001c1c7a24 */ /* 0x000fe400078e02ff */
[----:B------:R-:W3:Y:S01]  /*1d2e0*/  LDL.LU R26, [R1+0x4] ;  /* 0x00000400011a7983 */ /* 0x000ee20000300800 */
[C---:B------:R-:W-:Y:S01]  /*1d2f0*/  ISETP.LT.AND P3, PT, R27.reuse, c[0x0][0x17c], !P0 ;  /* 0x00005f001b007a0c */ /* 0x040fe20004761270 */
[----:B------:R-:W-:Y:S01]  /*1d300*/  IMAD R27, R27, c[0x0][0x198], RZ ;  /* 0x000066001b1b7a24 */ /* 0x000fe200078e02ff */
[C---:B0-----:R-:W-:Y:S01]  /*1d310*/  LEA R22, P5, R28.reuse, R0, 0x1 ;  /* 0x000000001c167211 */ /* 0x041fe200078a08ff */
[----:B--2---:R0:W-:Y:S03]  /*1d320*/  @P1 STG.E.U16 [R24.64], R8 ;  /* 0x0000000818001986 */ /* 0x0041e6000c101508 */
[----:B------:R-:W-:-:S02]  /*1d330*/  LEA.HI.X.SX32 R23, R28, R2, 0x1, P5 ;  /* 0x000000021c177211 */ /* 0x000fc400028f0eff */
[----:B-1----:R-:W-:Y:S01]  /*1d340*/  LEA R20, P4, R27, R0, 0x1 ;  /* 0x000000001b147211 */ /* 0x002fe200078808ff */
[----:B0-----:R-:W2:Y:S04]  /*1d350*/  LDL.LU R24, [R1+0xc] ;  /* 0x00000c0001187983 */ /* 0x001ea80000300800 */
[----:B------:R-:W2:Y:S04]  /*1d360*/  LDL.LU R25, [R1+0x10] ;  /* 0x0000100001197983 */ /* 0x000ea80000300800 */
[----:B------:R-:W2:Y:S01]  /*1d370*/  LDL.LU R28, [R1+0x8] ;  /* 0x00000800011c7983 */ /* 0x000ea20000300800 */
[C---:B------:R-:W-:Y:S01]  /*1d380*/  ISETP.LT.AND P1, PT, R29.reuse, c[0x0][0x17c], !P0 ;  /* 0x00005f001d007a0c */ /* 0x040fe20004721270 */
[----:B------:R-:W-:Y:S01]  /*1d390*/  IMAD R29, R29, c[0x0][0x198], RZ ;  /* 0x000066001d1d7a24 */ /* 0x000fe200078e02ff */
[----:B------:R-:W-:-:S05]  /*1d3a0*/  LEA.HI.X.SX32 R21, R27, R2, 0x1, P4 ;  /* 0x000000021b157211 */ /* 0x000fca00020f0eff */
[----:B-----5:R0:W-:Y:S02]  /*1d3b0*/  @P3 STG.E.U16 [R20.64], R18 ;  /* 0x0000001214003986 */ /* 0x0201e4000c101508 */
[----:B0-----:R-:W-:-:S04]  /*1d3c0*/  LEA R20, P3, R29, R0, 0x1 ;  /* 0x000000001d147211 */ /* 0x001fc800078608ff */
[----:B------:R-:W-:Y:S02]  /*1d3d0*/  LEA.HI.X.SX32 R21, R29, R2, 0x1, P3 ;  /* 0x000000021d157211 */ /* 0x000fe400018f0eff */
[----:B------:R-:W5:Y:S04]  /*1d3e0*/  LDL.LU R29, [R1+0x14] ;  /* 0x00001400011d7983 */ /* 0x000f680000300800 */
[----:B------:R0:W-:Y:S01]  /*1d3f0*/  @P2 STG.E.U16 [R22.64], R16 ;  /* 0x0000001016002986 */ /* 0x0001e2000c101508 */
[----:B------:R-:W-:Y:S02]  /*1d400*/  PRMT R12, R12, 0x7632, R12 ;  /* 0x000076320c0c7816 */ /* 0x000fe4000000000c */
[----:B------:R-:W-:Y:S01]  /*1d410*/  PRMT R14, R14, 0x7632, R14 ;  /* 0x000076320e0e7816 */ /* 0x000fe2000000000e */
[----:B------:R-:W5:Y:S04]  /*1d420*/  LDL.LU R27, [R1+0x18] ;  /* 0x00001800011b7983 */ /* 0x000f680000300800 */
[----:B------:R1:W-:Y:S01]  /*1d430*/  @P1 STG.E.U16 [R20.64], R12 ;  /* 0x0000000c14001986 */ /* 0x0003e2000c101508 */
[----:B------:R-:W-:-:S02]  /*1d440*/  PRMT R6, R4, 0x7632, R6 ;  /* 0x0000763204067816 */ /* 0x000fc40000000006 */
[----:B------:R-:W-:Y:S02]  /*1d450*/  PRMT R10, R10, 0x7632, R10 ;  /* 0x000076320a0a7816 */ /* 0x000fe4000000000a */
[----:B------:R-:W-:Y:S02]  /*1d460*/  PRMT R8, R8, 0x7632, R8 ;  /* 0x0000763208087816 */ /* 0x000fe40000000008 */
[C---:B----4-:R-:W-:Y:S01]  /*1d470*/  ISETP.LT.AND P4, PT, R3.reuse, c[0x0][0x17c], !P0 ;  /* 0x00005f0003007a0c */ /* 0x050fe20004781270 */
[----:B------:R-:W-:-:S05]  /*1d480*/  IMAD R3, R3, c[0x0][0x198], RZ ;  /* 0x0000660003037a24 */ /* 0x000fca00078e02ff */
[----:B0-----:R-:W-:-:S04]  /*1d490*/  LEA R22, P2, R3, R0, 0x1 ;  /* 0x0000000003167211 */ /* 0x001fc800078408ff */
[----:B------:R-:W-:Y:S01]  /*1d4a0*/  LEA.HI.X.SX32 R23, R3, R2, 0x1, P2 ;  /* 0x0000000203177211 */ /* 0x000fe200010f0eff */
[C---:B---3--:R-:W-:Y:S01]  /*1d4b0*/  IMAD R3, R26.reuse, c[0x0][0x198], RZ ;  /* 0x000066001a037a24 */ /* 0x048fe200078e02ff */
[----:B------:R-:W-:-:S03]  /*1d4c0*/  ISETP.LT.AND P2, PT, R26, c[0x0][0x17c], !P0 ;  /* 0x00005f001a007a0c */ /* 0x000fc60004741270 */
[----:B------:R0:W-:Y:S01]  /*1d4d0*/  @P4 STG.E.U16 [R22.64], R14 ;  /* 0x0000000e16004986 */ /* 0x0001e2000c101508 */
[----:B-1----:R-:W-:-:S03]  /*1d4e0*/  LEA R20, P3, R3, R0, 0x1 ;  /* 0x0000000003147211 */ /* 0x002fc600078608ff */
[----:B------:R-:W3:Y:S01]  /*1d4f0*/  LDL.LU R26, [R1+0x1c] ;  /* 0x00001c00011a7983 */ /* 0x000ee20000300800 */
[----:B------:R-:W-:-:S05]  /*1d500*/  LEA.HI.X.SX32 R21, R3, R2, 0x1, P3 ;  /* 0x0000000203157211 */ /* 0x000fca00018f0eff */
[----:B------:R1:W-:Y:S01]  /*1d510*/  @P2 STG.E.U16 [R20.64], R6 ;  /* 0x0000000614002986 */ /* 0x0003e2000c101508 */
[C---:B--2---:R-:W-:Y:S01]  /*1d520*/  IMAD R3, R24.reuse, c[0x0][0x198], RZ ;  /* 0x0000660018037a24 */ /* 0x044fe200078e02ff */
[----:B------:R-:W-:Y:S02]  /*1d530*/  ISETP.LT.AND P4, PT, R24, c[0x0][0x17c], !P0 ;  /* 0x00005f0018007a0c */ /* 0x000fe40004781270 */
[----:B0-----:R-:W2:Y:S01]  /*1d540*/  LDL.LU R14, [R1+0x2c] ;  /* 0x00002c00010e7983 */ /* 0x001ea20000300800 */
[C---:B------:R-:W-:Y:S01]  /*1d550*/  IMAD R12, R25.reuse, c[0x0][0x198], RZ ;  /* 0x00006600190c7a24 */ /* 0x040fe200078e02ff */
[----:B------:R-:W-:Y:S01]  /*1d560*/  ISETP.LT.AND P3, PT, R25, c[0x0][0x17c], !P0 ;  /* 0x00005f0019007a0c */ /* 0x000fe20004761270 */
[C---:B------:R-:W-:Y:S01]  /*1d570*/  IMAD R4, R28.reuse, c[0x0][0x198], RZ ;  /* 0x000066001c047a24 */ /* 0x040fe200078e02ff */
[----:B------:R-:W-:Y:S02]  /*1d580*/  ISETP.LT.AND P1, PT, R28, c[0x0][0x17c], !P0 ;  /* 0x00005f001c007a0c */ /* 0x000fe40004721270 */
[-C--:B------:R-:W-:Y:S01]  /*1d590*/  LEA R22, P5, R3, R0.reuse, 0x1 ;  /* 0x0000000003167211 */ /* 0x080fe200078a08ff */
[----:B------:R-:W4:Y:S01]  /*1d5a0*/  LDL.LU R28, [R1+0x34] ;  /* 0x00003400011c7983 */ /* 0x000f220000300800 */
[----:B-1----:R-:W-:-:S02]  /*1d5b0*/  LEA R20, P2, R4, R0, 0x1 ;  /* 0x0000000004147211 */ /* 0x002fc400078408ff */
[----:B------:R-:W-:Y:S02]  /*1d5c0*/  LEA R24, P6, R12, R0, 0x1 ;  /* 0x000000000c187211 */ /* 0x000fe400078c08ff */
[-C--:B------:R-:W-:Y:S02]  /*1d5d0*/  LEA.HI.X.SX32 R21, R4, R2.reuse, 0x1, P2 ;  /* 0x0000000204157211 */ /* 0x080fe400010f0eff */
[----:B------:R-:W-:Y:S02]  /*1d5e0*/  PRMT R6, R6, 0x7632, R6 ;  /* 0x0000763206067816 */ /* 0x000fe40000000006 */
[-C--:B------:R-:W-:Y:S02]  /*1d5f0*/  LEA.HI.X.SX32 R23, R3, R2.reuse, 0x1, P5 ;  /* 0x0000000203177211 */ /* 0x080fe400028f0eff */
[----:B------:R-:W-:Y:S01]  /*1d600*/  LEA.HI.X.SX32 R25, R12, R2, 0x1, P6 ;  /* 0x000000020c197211 */ /* 0x000fe200030f0eff */
[----:B------:R-:W-:Y:S04]  /*1d610*/  @P1 STG.E.U16 [R20.64], R10 ;  /* 0x0000000a14001986 */ /* 0x000fe8000c101508 */
[----:B------:R-:W-:Y:S04]  /*1d620*/  @P4 STG.E.U16 [R22.64], R6 ;  /* 0x0000000616004986 */ /* 0x000fe8000c101508 */
[----:B------:R0:W-:Y:S01]  /*1d630*/  @P3 STG.E.U16 [R24.64], R8 ;  /* 0x0000000818003986 */ /* 0x0001e2000c101508 */
[----:B------:R-:W-:-:S02]  /*1d640*/  ISETP.LT.AND P4, PT, R13, c[0x0][0x17c], !P0 ;  /* 0x00005f000d007a0c */ /* 0x000fc40004781270 */
[C---:B-----5:R-:W-:Y:S01]  /*1d650*/  ISETP.LT.AND P1, PT, R29.reuse, c[0x0][0x17c], !P0 ;  /* 0x00005f001d007a0c */ /* 0x060fe20004721270 */
[----:B------:R-:W5:Y:S01]  /*1d660*/  LDL.LU R12, [R1+0x30] ;  /* 0x00003000010c7983 */ /* 0x000f620000300800 */
[----:B0-----:R-:W-:Y:S02]  /*1d670*/  IMAD R8, R29, c[0x0][0x198], RZ ;  /* 0x000066001d087a24 */ /* 0x001fe400078e02ff */
[----:B------:R-:W-:Y:S02]  /*1d680*/  IMAD R6, R13, c[0x0][0x198], RZ ;  /* 0x000066000d067a24 */ /* 0x000fe400078e02ff */
[----:B------:R-:W4:Y:S01]  /*1d690*/  LDL.LU R13, [R1+0x8e4] ;  /* 0x0008e400010d7983 */ /* 0x000f220000300800 */
[----:B------:R-:W-:-:S03]  /*1d6a0*/  LEA R20, P6, R8, R0, 0x1 ;  /* 0x0000000008147211 */ /* 0x000fc600078c08ff */
[----:B------:R-:W4:Y:S01]  /*1d6b0*/  LDL.LU R29, [R1+0x38] ;  /* 0x00003800011d7983 */ /* 0x000f220000300800 */
[----:B------:R-:W-:-:S03]  /*1d6c0*/  LEA.HI.X.SX32 R21, R8, R2, 0x1, P6 ;  /* 0x0000000208157211 */ /* 0x000fc600030f0eff */
[----:B------:R-:W4:Y:S01]  /*1d6d0*/  LDL.LU R8, [R1+0x28] ;  /* 0x0000280001087983 */ /* 0x000f220000300800 */
[C---:B------:R-:W-:Y:S01]  /*1d6e0*/  IMAD R4, R27.reuse, c[0x0][0x198], RZ ;  /* 0x000066001b047a24 */ /* 0x040fe200078e02ff */
[----:B------:R-:W-:-:S04]  /*1d6f0*/  ISETP.LT.AND P3, PT, R27, c[0x0][0x17c], !P0 ;  /* 0x00005f001b007a0c */ /* 0x000fc80004761270 */
[----:B------:R-:W-:Y:S02]  /*1d700*/  LEA R22, P5, R4, R0, 0x1 ;  /* 0x0000000004167211 */ /* 0x000fe400078a08ff */
[----:B------:R-:W-:Y:S02]  /*1d710*/  PRMT R18, R18, 0x7632, R18 ;  /* 0x0000763212127816 */ /* 0x000fe40000000012 */
[----:B------:R-:W-:Y:S02]  /*1d720*/  LEA.HI.X.SX32 R23, R4, R2, 0x1, P5 ;  /* 0x0000000204177211 */ /* 0x000fe400028f0eff */
[----:B------:R-:W-:Y:S01]  /*1d730*/  PRMT R16, R16, 0x7632, R16 ;  /* 0x0000763210107816 */ /* 0x000fe20000000010 */
[----:B------:R-:W-:Y:S04]  /*1d740*/  @P1 STG.E.U16 [R20.64], R18 ;  /* 0x0000001214001986 */ /* 0x000fe8000c101508 */
[----:B------:R0:W-:Y:S01]  /*1d750*/  @P3 STG.E.U16 [R22.64], R16 ;  /* 0x0000001016003986 */ /* 0x0001e2000c101508 */
[C---:B---3--:R-:W-:Y:S01]  /*1d760*/  IMAD R3, R26.reuse, c[0x0][0x198], RZ ;  /* 0x000066001a037a24 */ /* 0x048fe200078e02ff */
[----:B------:R-:W-:-:S04]  /*1d770*/  ISETP.LT.AND P2, PT, R26, c[0x0][0x17c], !P0 ;  /* 0x00005f001a007a0c */ /* 0x000fc80004741270 */
[CC--:B------:R-:W-:Y:S02]  /*1d780*/  LEA R24, P6, R3.reuse, R0.reuse, 0x1 ;  /* 0x0000000003187211 */ /* 0x0c0fe400078c08ff */
[C---:B------:R-:W-:Y:S02]  /*1d790*/  LEA R26, P5, R6.reuse, R0, 0x1 ;  /* 0x00000000061a7211 */ /* 0x040fe400078a08ff */
[-C--:B------:R-:W-:Y:S02]  /*1d7a0*/  LEA.HI.X.SX32 R25, R3, R2.reuse, 0x1, P6 ;  /* 0x0000000203197211 */ /* 0x080fe400030f0eff */
[----:B------:R-:W-:Y:S01]  /*1d7b0*/  LEA.HI.X.SX32 R27, R6, R2, 0x1, P5 ;  /* 0x00000002061b7211 */ /* 0x000fe200028f0eff */
[C---:B--2---:R-:W-:Y:S01]  /*1d7c0*/  IMAD R6, R14.reuse, c[0x0][0x198], RZ ;  /* 0x000066000e067a24 */ /* 0x044fe200078e02ff */
[----:B------:R-:W-:-:S04]  /*1d7d0*/  ISETP.LT.AND P3, PT, R14, c[0x0][0x17c], !P0 ;  /* 0x00005f000e007a0c */ /* 0x000fc80004761270 */
[----:B0-----:R-:W-:-:S04]  /*1d7e0*/  LEA R22, P5, R6, R0, 0x1 ;  /* 0x0000000006167211 */ /* 0x001fc800078a08ff */
[----:B------:R-:W-:Y:S01]  /*1d7f0*/  LEA.HI.X.SX32 R23, R6, R2, 0x1, P5 ;  /* 0x0000000206177211 */ /* 0x000fe200028f0eff */
[----:B-----5:R-:W-:Y:S01]  /*1d800*/  IMAD R4, R12, c[0x0][0x198], RZ ;  /* 0x000066000c047a24 */ /* 0x020fe200078e02ff */
[----:B----4-:R-:W-:Y:S01]  /*1d810*/  @P2 STG.E.U16 [R24.64], R13 ;  /* 0x0000000d18002986 */ /* 0x010fe2000c101508 */
[----:B------:R-:W-:-:S03]  /*1d820*/  IMAD R3, R8, c[0x0][0x198], RZ ;  /* 0x0000660008037a24 */ /* 0x000fc600078e02ff */
[----:B------:R0:W-:Y:S02]  /*1d830*/  @P4 STG.E.U16 [R26.64], R15 ;  /* 0x0000000f1a004986 */ /* 0x0001e4000c101508 */
[C---:B------:R-:W-:Y:S02]  /*1d840*/  LEA R20, P6, R3.reuse, R0, 0x1 ;  /* 0x0000000003147211 */ /* 0x040fe400078c08ff */
[----:B------:R-:W-:Y:S02]  /*1d850*/  ISETP.LT.AND P2, PT, R12, c[0x0][0x17c], !P0 ;  /* 0x00005f000c007a0c */ /* 0x000fe40004741270 */
[----:B------:R-:W-:Y:S02]  /*1d860*/  LEA.HI.X.SX32 R21, R3, R2, 0x1, P6 ;  /* 0x0000000203157211 */ /* 0x000fe400030f0eff */
[----:B------:R-:W-:Y:S01]  /*1d870*/  LEA R12, P6, R4, R0, 0x1 ;  /* 0x00000000040c7211 */ /* 0x000fe200078c08ff */
[----:B0-----:R-:W2:Y:S01]  /*1d880*/  LDL.LU R27, [R1+0x40] ;  /* 0x00004000011b7983 */ /* 0x001ea20000300800 */
[----:B------:R-:W-:-:S03]  /*1d890*/  ISETP.LT.AND P1, PT, R8, c[0x0][0x17c], !P0 ;  /* 0x00005f0008007a0c */ /* 0x000fc60004721270 */
[----:B------:R-:W3:Y:S01]  /*1d8a0*/  LDL.LU R14, [R1+0x44] ;  /* 0x00004400010e7983 */ /* 0x000ee20000300800 */
[C---:B------:R-:W-:Y:S01]  /*1d8b0*/  ISETP.LT.AND P4, PT, R28.reuse, c[0x0][0x17c], !P0 ;  /* 0x00005f001c007a0c */ /* 0x040fe20004781270 */
[----:B------:R-:W-:Y:S02]  /*1d8c0*/  IMAD R8, R28, c[0x0][0x198], RZ ;  /* 0x000066001c087a24 */ /* 0x000fe400078e02ff */
[----:B------:R-:W4:Y:S01]  /*1d8d0*/  LDL.LU R26, [R1+0x48] ;  /* 0x00004800011a7983 */ /* 0x000f220000300800 */
[----:B------:R-:W-:-:S03]  /*1d8e0*/  PRMT R3, R13, 0x7632, R3 ;  /* 0x000076320d037816 */ /* 0x000fc60000000003 */
[----:B------:R-:W5:Y:S01]  /*1d8f0*/  LDL.LU R16, [R1+0x54] ;  /* 0x0000540001107983 */ /* 0x000f620000300800 */
[----:B------:R-:W-:-:S03]  /*1d900*/  LEA.HI.X.SX32 R13, R4, R2, 0x1, P6 ;  /* 0x00000002040d7211 */ /* 0x000fc600030f0eff */
[----:B------:R-:W4:Y:S04]  /*1d910*/  LDL.LU R18, [R1+0x58] ;  /* 0x0000580001127983 */ /* 0x000f280000300800 */
[----:B------:R-:W4:Y:S04]  /*1d920*/  LDL.LU R28, [R1+0x20] ;  /* 0x00002000011c7983 */ /* 0x000f280000300800 */
[----:B------:R-:W4:Y:S04]  /*1d930*/  LDL.LU R6, [R1+0x50] ;  /* 0x0000500001067983 */ /* 0x000f280000300800 */
[----:B------:R-:W4:Y:S01]  /*1d940*/  LDL.LU R4, [R1+0x3c] ;  /* 0x00003c0001047983 */ /* 0x000f220000300800 */
[----:B------:R-:W-:-:S04]  /*1d950*/  LEA R24, P5, R8, R0, 0x1 ;  /* 0x0000000008187211 */ /* 0x000fc800078a08ff */
[----:B------:R-:W-:Y:S02]  /*1d960*/  LEA.HI.X.SX32 R25, R8, R2, 0x1, P5 ;  /* 0x0000000208197211 */ /* 0x000fe400028f0eff */
[----:B------:R-:W5:Y:S04]  /*1d970*/  LDL.LU R8, [R1+0x4c] ;  /* 0x00004c0001087983 */ /* 0x000f680000300800 */
[----:B------:R-:W-:Y:S01]  /*1d980*/  @P1 STG.E.U16 [R20.64], R5 ;  /* 0x0000000514001986 */ /* 0x000fe2000c101508 */
[C---:B------:R-:W-:Y:S01]  /*1d990*/  ISETP.LT.AND P1, PT, R29.reuse, c[0x0][0x17c], !P0 ;  /* 0x00005f001d007a0c */ /* 0x040fe20004721270 */
[----:B------:R-:W-:Y:S02]  /*1d9a0*/  IMAD R29, R29, c[0x0][0x198], RZ ;  /* 0x000066001d1d7a24 */ /* 0x000fe400078e02ff */
[----:B------:R-:W-:Y:S04]  /*1d9b0*/  @P3 STG.E.U16 [R22.64], R11 ;  /* 0x0000000b16003986 */ /* 0x000fe8000c101508 */
[----:B------:R0:W-:Y:S04]  /*1d9c0*/  @P2 STG.E.U16 [R12.64], R7 ;  /* 0x000000070c002986 */ /* 0x0001e8000c101508 */
[----:B------:R-:W-:Y:S01]  /*1d9d0*/  @P4 STG.E.U16 [R24.64], R9 ;  /* 0x0000000918004986 */ /* 0x000fe2000c101508 */
[----:B0-----:R-:W-:-:S04]  /*1d9e0*/  LEA R12, P6, R29, R0, 0x1 ;  /* 0x000000001d0c7211 */ /* 0x001fc800078c08ff */
[----:B------:R-:W-:Y:S02]  /*1d9f0*/  LEA.HI.X.SX32 R13, R29, R2, 0x1, P6 ;  /* 0x000000021d0d7211 */ /* 0x000fe400030f0eff */
[----:B------:R-:W-:-:S03]  /*1da00*/  PRMT R11, R15, 0x7632, R11 ;  /* 0x000076320f0b7816 */ /* 0x000fc6000000000b */
[----:B------:R0:W-:Y:S01]  /*1da10*/  @P1 STG.E.U16 [R12.64], R19 ;  /* 0x000000130c001986 */ /* 0x0001e2000c101508 */
[----:B------:R-:W-:-:S04]  /*1da20*/  PRMT R7, R11, 0x7632, R7 ;  /* 0x000076320b077816 */ /* 0x000fc80000000007 */
[----:B------:R-:W-:Y:S02]  /*1da30*/  PRMT R10, R7, 0x7632, R10 ;  /* 0x00007632070a7816 */ /* 0x000fe4000000000a */
[----:B0-----:R-:W-:Y:S02]  /*1da40*/  PRMT R19, R19, 0x7632, R19 ;  /* 0x0000763213137816 */ /* 0x001fe40000000013 */
[C---:B--2---:R-:W-:Y:S01]  /*1da50*/  ISETP.LT.AND P2, PT, R27.reuse, c[0x0][0x17c], !P0 ;  /* 0x00005f001b007a0c */ /* 0x044fe20004741270 */
[----:B------:R-:W-:Y:S02]  /*1da60*/  IMAD R27, R27, c[0x0][0x198], RZ ;  /* 0x000066001b1b7a24 */ /* 0x000fe400078e02ff */
[C---:B---3--:R-:W-:Y:S01]  /*1da70*/  IMAD R23, R14.reuse, c[0x0][0x198], RZ ;  /* 0x000066000e177a24 */ /* 0x048fe200078e02ff */
[----:B------:R-:W-:Y:S02]  /*1da80*/  ISETP.LT.AND P4, PT, R14, c[0x0][0x17c], !P0 ;  /* 0x00005f000e007a0c */ /* 0x000fe40004781270 */
[----:B------:R-:W-:-:S04]  /*1da90*/  LEA R14, P6, R27, R0, 0x1 ;  /* 0x000000001b0e7211 */ /* 0x000fc800078c08ff */
[----:B------:R-:W-:Y:S02]  /*1daa0*/  LEA.HI.X.SX32 R15, R27, R2, 0x1, P6 ;  /* 0x000000021b0f7211 */ /* 0x000fe400030f0eff */
[C---:B----4-:R-:W-:Y:S01]  /*1dab0*/  ISETP.LT.AND P3, PT, R4.reuse, c[0x0][0x17c], !P0 ;  /* 0x00005f0004007a0c */ /* 0x050fe20004761270 */
[----:B------:R-:W-:-:S05]  /*1dac0*/  IMAD R4, R4, c[0x0][0x198], RZ ;  /* 0x0000660004047a24 */ /* 0x000fca00078e02ff */
[----:B------:R-:W-:-:S04]  /*1dad0*/  LEA R20, P5, R4, R0, 0x1 ;  /* 0x0000000004147211 */ /* 0x000fc800078a08ff */
[----:B------:R-:W-:Y:S02]  /*1dae0*/  LEA.HI.X.SX32 R21, R4, R2, 0x1, P5 ;  /* 0x0000000204157211 */ /* 0x000fe400028f0eff */
[----:B------:R-:W-:Y:S01]  /*1daf0*/  LEA R22, P5, R23, R0, 0x1 ;  /* 0x0000000017167211 */ /* 0x000fe200078a08ff */
[----:B------:R-:W-:-:S03]  /*1db00*/  IMAD R27, R6, c[0x0][0x198], RZ ;  /* 0x00006600061b7a24 */ /* 0x000fc600078e02ff */
[----:B------:R-:W-:Y:S01]  /*1db10*/  LEA.HI.X.SX32 R23, R23, R2, 0x1, P5 ;  /* 0x0000000217177211 */ /* 0x000fe200028f0eff */
[----:B------:R-:W-:Y:S01]  /*1db20*/  @P3 STG.E.U16 [R20.64], R17 ;  /* 0x0000001114003986 */ /* 0x000fe2000c101508 */
[----:B-----5:R-:W-:-:S03]  /*1db30*/  IMAD R25, R8, c[0x0][0x198], RZ ;  /* 0x0000660008197a24 */ /* 0x020fc600078e02ff */
[----:B------:R0:W-:Y:S01]  /*1db40*/  @P2 STG.E.U16 [R14.64], R3 ;  /* 0x000000030e002986 */ /* 0x0001e2000c101508 */
[----:B------:R-:W-:-:S03]  /*1db50*/  IMAD R29, R26, c[0x0][0x198], RZ ;  /* 0x000066001a1d7a24 */ /* 0x000fc600078e02ff */
[----:B------:R1:W-:Y:S01]  /*1db60*/  @P4 STG.E.U16 [R22.64], R11 ;  /* 0x0000000b16004986 */ /* 0x0003e2000c101508 */
[----:B------:R-:W-:Y:S01]  /*1db70*/  ISETP.LT.AND P4, PT, R6, c[0x0][0x17c], !P0 ;  /* 0x00005f0006007a0c */ /* 0x000fe20004781270 */
[----:B------:R-:W-:Y:S01]  /*1db80*/  IMAD R6, R18, c[0x0][0x198], RZ ;  /* 0x0000660012067a24 */ /* 0x000fe200078e02ff */
[-C--:B------:R-:W-:Y:S02]  /*1db90*/  LEA R12, P6, R25, R0.reuse, 0x1 ;  /* 0x00000000190c7211 */ /* 0x080fe400078c08ff */
[-C--:B0-----:R-:W-:Y:S02]  /*1dba0*/  LEA R14, P1, R27, R0.reuse, 0x1 ;  /* 0x000000001b0e7211 */ /* 0x081fe400078208ff */
[----:B------:R-:W-:Y:S02]  /*1dbb0*/  LEA R20, P2, R29, R0, 0x1 ;  /* 0x000000001d147211 */ /* 0x000fe400078408ff */
[----:B------:R-:W-:Y:S02]  /*1dbc0*/  LEA.HI.X.SX32 R15, R27, R2, 0x1, P1 ;  /* 0x000000021b0f7211 */ /* 0x000fe400008f0eff */
[----:B------:R-:W-:-:S02]  /*1dbd0*/  LEA R24, P1, R6, R0, 0x1 ;  /* 0x0000000006187211 */ /* 0x000fc400078208ff */
[----:B------:R-:W-:Y:S01]  /*1dbe0*/  ISETP.LT.AND P5, PT, R8, c[0x0][0x17c], !P0 ;  /* 0x00005f0008007a0c */ /* 0x000fe200047a1270 */
[----:B------:R-:W-:Y:S01]  /*1dbf0*/  IMAD R4, R16, c[0x0][0x198], RZ ;  /* 0x0000660010047a24 */ /* 0x000fe200078e02ff */
[----:B------:R-:W-:Y:S02]  /*1dc00*/  ISETP.LT.AND P3, PT, R26, c[0x0][0x17c], !P0 ;  /* 0x00005f001a007a0c */ /* 0x000fe40004761270 */
[-C--:B------:R-:W-:Y:S02]  /*1dc10*/  LEA.HI.X.SX32 R13, R25, R2.reuse, 0x1, P6 ;  /* 0x00000002190d7211 */ /* 0x080fe400030f0eff */
[-C--:B------:R-:W-:Y:S02]  /*1dc20*/  LEA.HI.X.SX32 R21, R29, R2.reuse, 0x1, P2 ;  /* 0x000000021d157211 */ /* 0x080fe400010f0eff */
[----:B------:R-:W-:Y:S02]  /*1dc30*/  ISETP.LT.AND P2, PT, R16, c[0x0][0x17c], !P0 ;  /* 0x00005f0010007a0c */ /* 0x000fe40004741270 */
[----:B------:R-:W-:-:S02]  /*1dc40*/  LEA.HI.X.SX32 R25, R6, R2, 0x1, P1 ;  /* 0x0000000206197211 */ /* 0x000fc400008f0eff */
[----:B------:R-:W-:Y:S02]  /*1dc50*/  ISETP.LT.AND P1, PT, R18, c[0x0][0x17c], !P0 ;  /* 0x00005f0012007a0c */ /* 0x000fe40004721270 */
[----:B------:R-:W-:Y:S02]  /*1dc60*/  ISETP.LT.AND P0, PT, R28, c[0x0][0x17c], !P0 ;  /* 0x00005f001c007a0c */ /* 0x000fe40004701270 */
[----:B-1----:R-:W-:Y:S02]  /*1dc70*/  LEA R22, P6, R4, R0, 0x1 ;  /* 0x0000000004167211 */ /* 0x002fe400078c08ff */
[----:B------:R-:W-:Y:S01]  /*1dc80*/  PRMT R6, R5, 0x7632, R6 ;  /* 0x0000763205067816 */ /* 0x000fe20000000006 */
[----:B------:R-:W-:Y:S01]  /*1dc90*/  IMAD R3, R28, c[0x0][0x198], RZ ;  /* 0x000066001c037a24 */ /* 0x000fe200078e02ff */
[----:B------:R-:W-:Y:S02]  /*1dca0*/  LEA.HI.X.SX32 R23, R4, R2, 0x1, P6 ;  /* 0x0000000204177211 */ /* 0x000fe400030f0eff */
[----:B------:R-:W-:Y:S01]  /*1dcb0*/  PRMT R11, R9, 0x7632, R11 ;  /* 0x00007632090b7816 */ /* 0x000fe2000000000b */
[----:B------:R0:W-:Y:S01]  /*1dcc0*/  @P5 STG.E.U16 [R12.64], R6 ;  /* 0x000000060c005986 */ /* 0x0001e2000c101508 */
[----:B------:R-:W-:-:S03]  /*1dcd0*/  LEA R26, P6, R3, R0, 0x1 ;  /* 0x00000000031a7211 */ /* 0x000fc600078c08ff */
[----:B------:R0:W-:Y:S04]  /*1dce0*/  @P4 STG.E.U16 [R14.64], R7 ;  /* 0x000000070e004986 */ /* 0x0001e8000c101508 */
[----:B------:R0:W-:Y:S04]  /*1dcf0*/  @P3 STG.E.U16 [R20.64], R10 ;  /* 0x0000000a14003986 */ /* 0x0001e8000c101508 */
[----:B------:R0:W-:Y:S01]  /*1dd00*/  @P2 STG.E.U16 [R22.64], R11 ;  /* 0x0000000b16002986 */ /* 0x0001e2000c101508 */
[----:B------:R-:W-:-:S03]  /*1dd10*/  LEA.HI.X.SX32 R27, R3, R2, 0x1, P6 ;  /* 0x00000002031b7211 */ /* 0x000fc600030f0eff */
[----:B------:R0:W-:Y:S01]  /*1dd20*/  @P1 STG.E.U16 [R24.64], R19 ;  /* 0x0000001318001986 */ /* 0x0001e2000c101508 */
[----:B------:R-:W-:Y:S05]  /*1dd30*/  @!P0 EXIT ;  /* 0x000000000000894d */ /* 0x000fea0003800000 */
[----:B0-----:R-:W-:-:S05]  /*1dd40*/  PRMT R13, R17, 0x7632, R13 ;  /* 0x00007632110d7816 */ /* 0x001fca000000000d */
[----:B------:R-:W-:Y:S01]  /*1dd50*/  STG.E.U16 [R26.64], R13 ;  /* 0x0000000d1a007986 */ /* 0x000fe2000c101508 */
[----:B------:R-:W-:Y:S05]  /*1dd60*/  EXIT ;  /* 0x000000000000794d */ /* 0x000fea0003800000 */
.L_x_4:
[----:B------:R-:W-:-:S00]  /*1dd70*/  BRA `(.L_x_4) ;  /* 0xfffffff000007947 */ /* 0x000fc0000383ffff */
[----:B------:R-:W-:-:S00]  /*1dd80*/  NOP ;  /* 0x0000000000007918 */ /* 0x000fc00000000000 */
[----:B------:R-:W-:-:S00]  /*1dd90*/  NOP ;  /* 0x0000000000007918 */ /* 0x000fc00000000000 */
[----:B------:R-:W-:-:S00]  /*1dda0*/  NOP ;  /* 0x0000000000007918 */ /* 0x000fc00000000000 */
[----:B------:R-:W-:-:S00]  /*1ddb0*/  NOP ;  /* 0x0000000000007918 */ /* 0x000fc00000000000 */
[----:B------:R-:W-:-:S00]  /*1ddc0*/  NOP ;  /* 0x0000000000007918 */ /* 0x000fc00000000000 */
[----:B------:R-:W-:-:S00]  /*1ddd0*/  NOP ;  /* 0x0000000000007918 */ /* 0x000fc00000000000 */
[----:B------:R-:W-:-:S00]  /*1dde0*/  NOP ;  /* 0x0000000000007918 */ /* 0x000fc00000000000 */
[----:B------:R-:W-:-:S00]  /*1ddf0*/  NOP ;  /* 0x0000000000007918 */ /* 0x000fc00000000000 */
.L_x_5:


//--------------------- .nv.shared.matmul_kernel  --------------------------
	.section	.nv.shared.matmul_kernel,"aw",@nobits
	.sectionflags	@""
	.align	16
